	.target	sm_90a

	.elftype	@"ET_EXEC"


//--------------------- .note.nv.tkinfo           --------------------------
	.section	.note.nv.tkinfo,"",@"SHT_NOTE"
	.sectionflags	@"SHF_NOTE_NV_TKINFO"
	.tkinfo
        /*0018*/ 	.word	0x00000002
        /*0030*/ 	.string	""
        /*0030*/ 	.string	"ptxas"
        /*0030*/ 	.string	"Cuda compilation tools, release 13.0, V13.0.88"
        /*0030*/ 	.string	"Build cuda_13.0.r13.0/compiler.36424714_0"
        /*0030*/ 	.string	"-v  -suppress-debug-info  -lineinfo  -arch sm_90a "



//--------------------- .note.nv.cuinfo           --------------------------
	.section	.note.nv.cuinfo,"",@"SHT_NOTE"
	.sectionflags	@"SHF_NOTE_NV_CUINFO"
        /*0018*/ 	.short	0x0002
        /*001a*/ 	.short	0x005a
        /*001c*/ 	.short	0x0082
	.zero		2


//--------------------- .nv.info                  --------------------------
	.section	.nv.info,"",@"SHT_CUDA_INFO"
	.align	4


	//----- nvinfo : EIATTR_REGCOUNT
	.align		4
        /*0000*/ 	.byte	0x04, 0x2f
        /*0002*/ 	.short	(.L_1 - .L_0)
	.align		4
.L_0:
        /*0004*/ 	.word	index@(matmul_kernel)
        /*0008*/ 	.word	0x00000020


	//----- nvinfo : EIATTR_FRAME_SIZE
	.align		4
.L_1:
        /*000c*/ 	.byte	0x04, 0x11
        /*000e*/ 	.short	(.L_3 - .L_2)
	.align		4
.L_2:
        /*0010*/ 	.word	index@(matmul_kernel)
        /*0014*/ 	.word	0x000015f8


	//----- nvinfo : EIATTR_MIN_STACK_SIZE
	.align		4
.L_3:
        /*0018*/ 	.byte	0x04, 0x12
        /*001a*/ 	.short	(.L_5 - .L_4)
	.align		4
.L_4:
        /*001c*/ 	.word	index@(matmul_kernel)
        /*0020*/ 	.word	0x000015f8
.L_5:


//--------------------- .nv.compat                --------------------------
	.section	.nv.compat,"",@"SHT_CUDA_COMPAT_INFO"
	.align	4
        /*0000*/ 	.byte	0x02, 0x09, 0x01, 0x00, 0x02, 0x02, 0x01, 0x00, 0x02, 0x05, 0x05, 0x00, 0x03, 0x07, 0x01, 0x01
        /*0010*/ 	.byte	0x02, 0x03, 0x00, 0x00, 0x02, 0x06, 0x01, 0x00, 0x04, 0x0b, 0x08, 0x00, 0x00, 0x00, 0x00, 0x00
        /*0020*/ 	.byte	0x00, 0x00, 0x00, 0x00


//--------------------- .nv.info.matmul_kernel    --------------------------
	.section	.nv.info.matmul_kernel,"",@"SHT_CUDA_INFO"
	.sectionflags	@""
	.align	4


	//----- nvinfo : EIATTR_CUDA_API_VERSION
	.align		4
        /*0000*/ 	.byte	0x04, 0x37
        /*0002*/ 	.short	(.L_7 - .L_6)
.L_6:
        /*0004*/ 	.word	0x00000082


	//----- nvinfo : EIATTR_KPARAM_INFO
	.align		4
.L_7:
        /*0008*/ 	.byte	0x04, 0x17
        /*000a*/ 	.short	(.L_9 - .L_8)
.L_8:
        /*000c*/ 	.word	0x00000000
        /*0010*/ 	.short	0x000d
        /*0012*/ 	.short	0x0048
        /*0014*/ 	.byte	0x00, 0xf4, 0x21, 0x00


	//----- nvinfo : EIATTR_KPARAM_INFO
	.align		4
.L_9:
        /*0018*/ 	.byte	0x04, 0x17
        /*001a*/ 	.short	(.L_11 - .L_10)
.L_10:
        /*001c*/ 	.word	0x00000000
        /*0020*/ 	.short	0x000c
        /*0022*/ 	.short	0x0040
        /*0024*/ 	.byte	0x00, 0xf4, 0x21, 0x00


	//----- nvinfo : EIATTR_KPARAM_INFO
	.align		4
.L_11:
        /*0028*/ 	.byte	0x04, 0x17
        /*002a*/ 	.short	(.L_13 - .L_12)
.L_12:
        /*002c*/ 	.word	0x00000000
        /*0030*/ 	.short	0x000b
        /*0032*/ 	.short	0x0038
        /*0034*/ 	.byte	0x00, 0xf0, 0x11, 0x00


	//----- nvinfo : EIATTR_KPARAM_INFO
	.align		4
.L_13:
        /*0038*/ 	.byte	0x04, 0x17
        /*003a*/ 	.short	(.L_15 - .L_14)
.L_14:
        /*003c*/ 	.word	0x00000000
        /*0040*/ 	.short	0x000a
        /*0042*/ 	.short	0x0034
        /*0044*/ 	.byte	0x00, 0xf0, 0x11, 0x00


	//----- nvinfo : EIATTR_KPARAM_INFO
	.align		4
.L_15:
        /*0048*/ 	.byte	0x04, 0x17
        /*004a*/ 	.short	(.L_17 - .L_16)
.L_16:
        /*004c*/ 	.word	0x00000000
        /*0050*/ 	.short	0x0009
        /*0052*/ 	.short	0x0030
        /*0054*/ 	.byte	0x00, 0xf0, 0x11, 0x00


	//----- nvinfo : EIATTR_KPARAM_INFO
	.align		4
.L_17:
        /*0058*/ 	.byte	0x04, 0x17
        /*005a*/ 	.short	(.L_19 - .L_18)
.L_18:
        /*005c*/ 	.word	0x00000000
        /*0060*/ 	.short	0x0008
        /*0062*/ 	.short	0x002c
        /*0064*/ 	.byte	0x00, 0xf0, 0x11, 0x00


	//----- nvinfo : EIATTR_KPARAM_INFO
	.align		4
.L_19:
        /*0068*/ 	.byte	0x04, 0x17
        /*006a*/ 	.short	(.L_21 - .L_20)
.L_20:
        /*006c*/ 	.word	0x00000000
        /*0070*/ 	.short	0x0007
        /*0072*/ 	.short	0x0028
        /*0074*/ 	.byte	0x00, 0xf0, 0x11, 0x00


	//----- nvinfo : EIATTR_KPARAM_INFO
	.align		4
.L_21:
        /*0078*/ 	.byte	0x04, 0x17
        /*007a*/ 	.short	(.L_23 - .L_22)
.L_22:
        /*007c*/ 	.word	0x00000000
        /*0080*/ 	.short	0x0006
        /*0082*/ 	.short	0x0024
        /*0084*/ 	.byte	0x00, 0xf0, 0x11, 0x00


	//----- nvinfo : EIATTR_KPARAM_INFO
	.align		4
.L_23:
        /*0088*/ 	.byte	0x04, 0x17
        /*008a*/ 	.short	(.L_25 - .L_24)
.L_24:
        /*008c*/ 	.word	0x00000000
        /*0090*/ 	.short	0x0005
        /*0092*/ 	.short	0x0020
        /*0094*/ 	.byte	0x00, 0xf0, 0x11, 0x00


	//----- nvinfo : EIATTR_KPARAM_INFO
	.align		4
.L_25:
        /*0098*/ 	.byte	0x04, 0x17
        /*009a*/ 	.short	(.L_27 - .L_26)
.L_26:
        /*009c*/ 	.word	0x00000000
        /*00a0*/ 	.short	0x0004
        /*00a2*/ 	.short	0x001c
        /*00a4*/ 	.byte	0x00, 0xf0, 0x11, 0x00


	//----- nvinfo : EIATTR_KPARAM_INFO
	.align		4
.L_27:
        /*00a8*/ 	.byte	0x04, 0x17
        /*00aa*/ 	.short	(.L_29 - .L_28)
.L_28:
        /*00ac*/ 	.word	0x00000000
        /*00b0*/ 	.short	0x0003
        /*00b2*/ 	.short	0x0018
        /*00b4*/ 	.byte	0x00, 0xf0, 0x11, 0x00


	//----- nvinfo : EIATTR_KPARAM_INFO
	.align		4
.L_29:
        /*00b8*/ 	.byte	0x04, 0x17
        /*00ba*/ 	.short	(.L_31 - .L_30)
.L_30:
        /*00bc*/ 	.word	0x00000000
        /*00c0*/ 	.short	0x0002
        /*00c2*/ 	.short	0x0010
        /*00c4*/ 	.byte	0x00, 0xf4, 0x21, 0x00


	//----- nvinfo : EIATTR_KPARAM_INFO
	.align		4
.L_31:
        /*00c8*/ 	.byte	0x04, 0x17
        /*00ca*/ 	.short	(.L_33 - .L_32)
.L_32:
        /*00cc*/ 	.word	0x00000000
        /*00d0*/ 	.short	0x0001
        /*00d2*/ 	.short	0x0008
        /*00d4*/ 	.byte	0x00, 0xf4, 0x21, 0x00


	//----- nvinfo : EIATTR_KPARAM_INFO
	.align		4
.L_33:
        /*00d8*/ 	.byte	0x04, 0x17
        /*00da*/ 	.short	(.L_35 - .L_34)
.L_34:
        /*00dc*/ 	.word	0x00000000
        /*00e0*/ 	.short	0x0000
        /*00e2*/ 	.short	0x0000
        /*00e4*/ 	.byte	0x00, 0xf4, 0x21, 0x00


	//----- nvinfo : EIATTR_SPARSE_MMA_MASK
	.align		4
.L_35:
        /*00e8*/ 	.byte	0x03, 0x50
        /*00ea*/ 	.short	0x0000


	//----- nvinfo : EIATTR_MAXREG_COUNT
	.align		4
        /*00ec*/ 	.byte	0x03, 0x1b
        /*00ee*/ 	.short	0x00ff


	//----- nvinfo : EIATTR_NUM_BARRIERS
	.align		4
        /*00f0*/ 	.byte	0x02, 0x4c
        /*00f2*/ 	.byte	0x01
	.zero		1


	//----- nvinfo : EIATTR_ANNOTATIONS
	.align		4
        /*00f4*/ 	.byte	0x04, 0x55
        /*00f6*/ 	.short	(.L_37 - .L_36)


	//   ....[0]....
.L_36:
        /*00f8*/ 	.word	0x00000001
        /*00fc*/ 	.byte	0xd0, 0x00, 0x00, 0x00, 0x01, 0x00, 0x00, 0x00, 0xf0, 0x00, 0x00, 0x00, 0x01, 0x00, 0x00, 0x00
        /* <DEDUP_REMOVED lines=1831> */
        /*737c*/ 	.byte	0x70, 0xdc, 0x01, 0x00, 0x01, 0x00, 0x00, 0x00, 0xa0, 0xdc, 0x01, 0x00


	//----- nvinfo : EIATTR_MERCURY_ISA_VERSION
	.align		4
.L_37:
        /*7388*/ 	.byte	0x03, 0x5f
        /*738a*/ 	.short	0x0101


	//----- nvinfo : EIATTR_EXIT_INSTR_OFFSETS
	.align		4
        /*738c*/ 	.byte	0x04, 0x1c
        /*738e*/ 	.short	(.L_39 - .L_38)


	//   ....[0]....
.L_38:
        /*7390*/ 	.word	0x0001df00


	//   ....[1]....
        /*7394*/ 	.word	0x0001df30


	//----- nvinfo : EIATTR_REQNTID
	.align		4
.L_39:
        /*7398*/ 	.byte	0x04, 0x10
        /*739a*/ 	.short	(.L_41 - .L_40)
.L_40:
        /*739c*/ 	.word	0x00000040
        /*73a0*/ 	.word	0x00000001
        /*73a4*/ 	.word	0x00000001


	//----- nvinfo : EIATTR_CBANK_PARAM_SIZE
	.align		4
.L_41:
        /*73a8*/ 	.byte	0x03, 0x19
        /*73aa*/ 	.short	0x0050


	//----- nvinfo : EIATTR_PARAM_CBANK
	.align		4
        /*73ac*/ 	.byte	0x04, 0x0a
        /*73ae*/ 	.short	(.L_43 - .L_42)
	.align		4
.L_42:
        /*73b0*/ 	.word	index@(.nv.constant0.matmul_kernel)
        /*73b4*/ 	.short	0x0210
        /*73b6*/ 	.short	0x0050


	//----- nvinfo : EIATTR_SW_WAR
	.align		4
.L_43:
        /*73b8*/ 	.byte	0x04, 0x36
        /*73ba*/ 	.short	(.L_45 - .L_44)
.L_44:
        /*73bc*/ 	.word	0x00000008
.L_45:


//--------------------- .nv.callgraph             --------------------------
	.section	.nv.callgraph,"",@"SHT_CUDA_CALLGRAPH"
	.align	4
	.sectionentsize	8
	.align		4
        /*0000*/ 	.word	0x00000000
	.align		4
        /*0004*/ 	.word	0xffffffff
	.align		4
        /*0008*/ 	.word	0x00000000
	.align		4
        /*000c*/ 	.word	0xfffffffe
	.align		4
        /*0010*/ 	.word	0x00000000
	.align		4
        /*0014*/ 	.word	0xfffffffd
	.align		4
        /*0018*/ 	.word	0x00000000
	.align		4
        /*001c*/ 	.word	0xfffffffc


//--------------------- .text.matmul_kernel       --------------------------
	.section	.text.matmul_kernel,"ax",@progbits
	.align	128
        .global         matmul_kernel
        .type           matmul_kernel,@function
        .size           matmul_kernel,(.L_x_3 - matmul_kernel)
        .other          matmul_kernel,@"STO_CUDA_ENTRY STV_DEFAULT"
matmul_kernel:
.text.matmul_kernel:
[----:B------:R-:W0:Y:S08]  /*0000*/  LDC R1, c[0x0][0x28] ;  /* 0x00000a00ff017b82 */ /* 0x000e300000000800 */
[----:B------:R-:W1:Y:S01]  /*0010*/  LDC.64 R2, c[0x0][0x228] ;  /* 0x00008a00ff027b82 */ /* 0x000e620000000a00 */
[----:B------:R-:W2:Y:S01]  /*0020*/  S2R R28, SR_TID.X ;  /* 0x00000000001c7919 */ /* 0x000ea20000002100 */
[----:B0-----:R-:W-:Y:S01]  /*0030*/  VIADD R1, R1, 0xffffea08 ;  /* 0xffffea0801017836 */ /* 0x001fe20000000000 */
[----:B------:R-:W-:-:S02]  /*0040*/  CS2R R24, SRZ ;  /* 0x0000000000187805 */ /* 0x000fc4000001ff00 */
[----:B------:R-:W-:Y:S02]  /*0050*/  CS2R R26, SRZ ;  /* 0x00000000001a7805 */ /* 0x000fe4000001ff00 */
[----:B------:R-:W-:Y:S02]  /*0060*/  CS2R R20, SRZ ;  /* 0x0000000000147805 */ /* 0x000fe4000001ff00 */
[----:B------:R-:W-:Y:S02]  /*0070*/  CS2R R22, SRZ ;  /* 0x0000000000167805 */ /* 0x000fe4000001ff00 */
[----:B------:R-:W-:Y:S01]  /*0080*/  CS2R R16, SRZ ;  /* 0x0000000000107805 */ /* 0x000fe2000001ff00 */
[----:B------:R-:W0:Y:S01]  /*0090*/  LDC R29, c[0x0][0x230] ;  /* 0x00008c00ff1d7b82 */ /* 0x000e220000000800 */
[----:B------:R-:W-:Y:S02]  /*00a0*/  CS2R R18, SRZ ;  /* 0x0000000000127805 */ /* 0x000fe4000001ff00 */
[----:B------:R-:W-:Y:S01]  /*00b0*/  CS2R R14, SRZ ;  /* 0x00000000000e7805 */ /* 0x000fe2000001ff00 */
[----:B-1----:R-:W-:Y:S01]  /*00c0*/  VIADD R0, R3, 0x3f ;  /* 0x0000003f03007836 */ /* 0x002fe20000000000 */
[----:B------:R1:W-:Y:S04]  /*00d0*/  STL [R1+0xb1c], R3 ;  /* 0x000b1c0301007387 */ /* 0x0003e80000100800 */
[----:B------:R-:W-:Y:S01]  /*00e0*/  SHF.R.S32.HI R5, RZ, 0x1f, R0 ;  /* 0x0000001fff057819 */ /* 0x000fe20000011400 */
[----:B------:R-:W-:Y:S03]  /*00f0*/  STL [R1], RZ ;  /* 0x000000ff01007387 */ /* 0x000fe60000100800 */
[----:B------:R-:W-:Y:S01]  /*0100*/  LEA.HI R5, R5, R0, RZ, 0x6 ;  /* 0x0000000005057211 */ /* 0x000fe200078f30ff */
[----:B------:R-:W-:Y:S03]  /*0110*/  STL [R1+0x4], RZ ;  /* 0x000004ff01007387 */ /* 0x000fe60000100800 */
[----:B------:R-:W-:Y:S01]  /*0120*/  SHF.R.S32.HI R0, RZ, 0x6, R5 ;  /* 0x00000006ff007819 */ /* 0x000fe20000011405 */
[----:B------:R-:W-:Y:S04]  /*0130*/  STL [R1+0x8], RZ ;  /* 0x000008ff01007387 */ /* 0x000fe80000100800 */
[----:B------:R-:W-:Y:S01]  /*0140*/  IMAD.SHL.U32 R0, R0, 0x8, RZ ;  /* 0x0000000800007824 */ /* 0x000fe200078e00ff */
[----:B------:R-:W3:Y:S04]  /*0150*/  S2R R5, SR_CTAID.X ;  /* 0x0000000000057919 */ /* 0x000ee80000002500 */
[-C--:B------:R-:W-:Y:S01]  /*0160*/  IABS R9, R0.reuse ;  /* 0x0000000000097213 */ /* 0x080fe20000000000 */
[----:B------:R-:W-:Y:S01]  /*0170*/  STL [R1+0xc], RZ ;  /* 0x00000cff01007387 */ /* 0x000fe20000100800 */
[----:B------:R-:W-:-:S02]  /*0180*/  IABS R12, R0 ;  /* 0x00000000000c7213 */ /* 0x000fc40000000000 */
[----:B------:R-:W4:Y:S08]  /*0190*/  I2F.RP R4, R9 ;  /* 0x0000000900047306 */ /* 0x000f300000209400 */
[----:B----4-:R-:W4:Y:S01]  /*01a0*/  MUFU.RCP R4, R4 ;  /* 0x0000000400047308 */ /* 0x010f220000001000 */
[----:B---3--:R-:W-:Y:S01]  /*01b0*/  IABS R10, R5 ;  /* 0x00000005000a7213 */ /* 0x008fe20000000000 */
[----:B----4-:R-:W-:-:S02]  /*01c0*/  VIADD R6, R4, 0xffffffe ;  /* 0x0ffffffe04067836 */ /* 0x010fc40000000000 */
[----:B------:R-:W-:-:S04]  /*01d0*/  IMAD.MOV R4, RZ, RZ, -R12 ;  /* 0x000000ffff047224 */ /* 0x000fc800078e0a0c */
[----:B------:R3:W4:Y:S02]  /*01e0*/  F2I.FTZ.U32.TRUNC.NTZ R7, R6 ;  /* 0x0000000600077305 */ /* 0x000724000021f000 */
[----:B---3--:R-:W-:Y:S02]  /*01f0*/  IMAD.MOV.U32 R6, RZ, RZ, RZ ;  /* 0x000000ffff067224 */ /* 0x008fe400078e00ff */
[----:B----4-:R-:W-:-:S04]  /*0200*/  IMAD.MOV R8, RZ, RZ, -R7 ;  /* 0x000000ffff087224 */ /* 0x010fc800078e0a07 */
[----:B------:R-:W-:Y:S02]  /*0210*/  IMAD R11, R8, R9, RZ ;  /* 0x00000009080b7224 */ /* 0x000fe400078e02ff */
[----:B------:R-:W-:Y:S02]  /*0220*/  IMAD.MOV.U32 R8, RZ, RZ, R10 ;  /* 0x000000ffff087224 */ /* 0x000fe400078e000a */
[----:B------:R-:W-:-:S06]  /*0230*/  IMAD.HI.U32 R7, R7, R11, R6 ;  /* 0x0000000b07077227 */ /* 0x000fcc00078e0006 */
[----:B------:R-:W-:-:S04]  /*0240*/  IMAD.HI.U32 R7, R7, R8, RZ ;  /* 0x0000000807077227 */ /* 0x000fc800078e00ff */
[----:B------:R-:W-:-:S05]  /*0250*/  IMAD R4, R7, R4, R8 ;  /* 0x0000000407047224 */ /* 0x000fca00078e0208 */
[----:B------:R-:W-:-:S13]  /*0260*/  ISETP.GT.U32.AND P1, PT, R9, R4, PT ;  /* 0x000000040900720c */ /* 0x000fda0003f24070 */
[----:B------:R-:W-:Y:S02]  /*0270*/  @!P1 IMAD.IADD R4, R4, 0x1, -R9 ;  /* 0x0000000104049824 */ /* 0x000fe400078e0a09 */
[----:B------:R-:W-:Y:S01]  /*0280*/  @!P1 VIADD R7, R7, 0x1 ;  /* 0x0000000107079836 */ /* 0x000fe20000000000 */
[----:B------:R-:W-:Y:S02]  /*0290*/  ISETP.NE.AND P1, PT, R0, RZ, PT ;  /* 0x000000ff0000720c */ /* 0x000fe40003f25270 */
[----:B------:R-:W-:Y:S02]  /*02a0*/  ISETP.GE.U32.AND P0, PT, R4, R9, PT ;  /* 0x000000090400720c */ /* 0x000fe40003f06070 */
[----:B------:R-:W-:-:S04]  /*02b0*/  LOP3.LUT R4, R5, R0, RZ, 0x3c, !PT ;  /* 0x0000000005047212 */ /* 0x000fc800078e3cff */
[----:B------:R-:W-:Y:S01]  /*02c0*/  ISETP.GE.AND P2, PT, R4, RZ, PT ;  /* 0x000000ff0400720c */ /* 0x000fe20003f46270 */
[----:B------:R-:W-:-:S06]  /*02d0*/  VIADD R4, R2, 0xff ;  /* 0x000000ff02047836 */ /* 0x000fcc0000000000 */
[----:B------:R-:W-:-:S04]  /*02e0*/  @P0 VIADD R7, R7, 0x1 ;  /* 0x0000000107070836 */ /* 0x000fc80000000000 */
[----:B------:R-:W-:Y:S01]  /*02f0*/  IMAD.MOV.U32 R6, RZ, RZ, R7 ;  /* 0x000000ffff067224 */ /* 0x000fe200078e0007 */
[----:B------:R-:W-:-:S03]  /*0300*/  SHF.R.S32.HI R7, RZ, 0x1f, R4 ;  /* 0x0000001fff077819 */ /* 0x000fc60000011404 */
[----:B------:R-:W-:Y:S01]  /*0310*/  @!P2 IMAD.MOV R6, RZ, RZ, -R6 ;  /* 0x000000ffff06a224 */ /* 0x000fe200078e0a06 */
[----:B------:R-:W-:Y:S02]  /*0320*/  @!P1 LOP3.LUT R6, RZ, R0, RZ, 0x33, !PT ;  /* 0x00000000ff069212 */ /* 0x000fe400078e33ff */
[----:B------:R-:W-:-:S03]  /*0330*/  LEA.HI R7, R7, R4, RZ, 0x8 ;  /* 0x0000000407077211 */ /* 0x000fc600078f40ff */
[----:B------:R-:W-:Y:S02]  /*0340*/  IMAD.SHL.U32 R4, R6, 0x8, RZ ;  /* 0x0000000806047824 */ /* 0x000fe400078e00ff */
[----:B------:R-:W-:-:S03]  /*0350*/  IMAD.MOV R6, RZ, RZ, -R6 ;  /* 0x000000ffff067224 */ /* 0x000fc600078e0a06 */
[----:B------:R-:W-:Y:S01]  /*0360*/  LEA.HI.SX32 R7, R7, -R4, 0x18 ;  /* 0x8000000407077211 */ /* 0x000fe200078fc2ff */
[----:B------:R-:W-:Y:S02]  /*0370*/  IMAD R13, R0, R6, R5 ;  /* 0x00000006000d7224 */ /* 0x000fe400078e0205 */
[----:B------:R-:W-:Y:S01]  /*0380*/  IMAD.MOV.U32 R6, RZ, RZ, RZ ;  /* 0x000000ffff067224 */ /* 0x000fe200078e00ff */
[----:B------:R-:W-:-:S04]  /*0390*/  VIMNMX R8, R7, 0x8, PT ;  /* 0x0000000807087848 */ /* 0x000fc80003fe0100 */
[-C--:B------:R-:W-:Y:S02]  /*03a0*/  IABS R10, R8.reuse ;  /* 0x00000008000a7213 */ /* 0x080fe40000000000 */
[----:B------:R-:W-:Y:S02]  /*03b0*/  IABS R0, R8 ;  /* 0x0000000800007213 */ /* 0x000fe40000000000 */
[----:B------:R-:W3:Y:S08]  /*03c0*/  I2F.RP R9, R10 ;  /* 0x0000000a00097306 */ /* 0x000ef00000209400 */
[----:B---3--:R-:W3:Y:S02]  /*03d0*/  MUFU.RCP R9, R9 ;  /* 0x0000000900097308 */ /* 0x008ee40000001000 */
[----:B---3--:R-:W-:-:S06]  /*03e0*/  VIADD R7, R9, 0xffffffe ;  /* 0x0ffffffe09077836 */ /* 0x008fcc0000000000 */
[----:B------:R-:W3:Y:S02]  /*03f0*/  F2I.FTZ.U32.TRUNC.NTZ R7, R7 ;  /* 0x0000000700077305 */ /* 0x000ee4000021f000 */
[----:B---3--:R-:W-:-:S04]  /*0400*/  IMAD.MOV R11, RZ, RZ, -R7 ;  /* 0x000000ffff0b7224 */ /* 0x008fc800078e0a07 */
[----:B------:R-:W-:Y:S01]  /*0410*/  IMAD.MOV.U32 R5, RZ, RZ, R11 ;  /* 0x000000ffff057224 */ /* 0x000fe200078e000b */
[----:B------:R-:W-:-:S03]  /*0420*/  IABS R11, R13 ;  /* 0x0000000d000b7213 */ /* 0x000fc60000000000 */
[----:B------:R-:W-:-:S04]  /*0430*/  IMAD R5, R5, R10, RZ ;  /* 0x0000000a05057224 */ /* 0x000fc800078e02ff */
[----:B------:R-:W-:-:S04]  /*0440*/  IMAD.HI.U32 R6, R7, R5, R6 ;  /* 0x0000000507067227 */ /* 0x000fc800078e0006 */
[----:B------:R-:W-:Y:S02]  /*0450*/  IMAD.MOV R5, RZ, RZ, -R0 ;  /* 0x000000ffff057224 */ /* 0x000fe400078e0a00 */
[----:B------:R-:W-:Y:S01]  /*0460*/  IMAD.HI.U32 R0, R6, R11, RZ ;  /* 0x0000000b06007227 */ /* 0x000fe200078e00ff */
[----:B--2---:R-:W-:-:S03]  /*0470*/  LOP3.LUT R6, R28, 0x3f, RZ, 0xc0, !PT ;  /* 0x0000003f1c067812 */ /* 0x004fc600078ec0ff */
[----:B------:R-:W-:Y:S02]  /*0480*/  IMAD R5, R0, R5, R11 ;  /* 0x0000000500057224 */ /* 0x000fe400078e020b */
[----:B0-----:R-:W-:-:S03]  /*0490*/  VIADD R28, R29, 0x1f ;  /* 0x0000001f1d1c7836 */ /* 0x001fc60000000000 */
[----:B------:R-:W-:-:S13]  /*04a0*/  ISETP.GT.U32.AND P1, PT, R10, R5, PT ;  /* 0x000000050a00720c */ /* 0x000fda0003f24070 */
[----:B------:R-:W-:Y:S02]  /*04b0*/  @!P1 IMAD.IADD R5, R5, 0x1, -R10 ;  /* 0x0000000105059824 */ /* 0x000fe400078e0a0a */
[----:B------:R-:W-:Y:S01]  /*04c0*/  @!P1 VIADD R0, R0, 0x1 ;  /* 0x0000000100009836 */ /* 0x000fe20000000000 */
[----:B------:R-:W-:Y:S02]  /*04d0*/  ISETP.NE.AND P1, PT, R8, RZ, PT ;  /* 0x000000ff0800720c */ /* 0x000fe40003f25270 */
[----:B------:R-:W-:Y:S01]  /*04e0*/  ISETP.GE.U32.AND P0, PT, R5, R10, PT ;  /* 0x0000000a0500720c */ /* 0x000fe20003f06070 */
[----:B------:R-:W-:Y:S01]  /*04f0*/  ULDC.64 UR10, c[0x0][0x208] ;  /* 0x00008200000a7ab9 */ /* 0x000fe20000000a00 */
[----:B------:R-:W-:Y:S02]  /*0500*/  LOP3.LUT R5, R13, R8, RZ, 0x3c, !PT ;  /* 0x000000080d057212 */ /* 0x000fe400078e3cff */
[----:B------:R-:W-:Y:S02]  /*0510*/  CS2R R10, SRZ ;  /* 0x00000000000a7805 */ /* 0x000fe4000001ff00 */
[----:B------:R-:W-:-:S07]  /*0520*/  ISETP.GE.AND P2, PT, R5, RZ, PT ;  /* 0x000000ff0500720c */ /* 0x000fce0003f46270 */
[----:B------:R-:W-:-:S06]  /*0530*/  @P0 VIADD R0, R0, 0x1 ;  /* 0x0000000100000836 */ /* 0x000fcc0000000000 */
[----:B------:R-:W-:Y:S01]  /*0540*/  @!P2 IMAD.MOV R0, RZ, RZ, -R0 ;  /* 0x000000ffff00a224 */ /* 0x000fe200078e0a00 */
[----:B------:R-:W-:-:S05]  /*0550*/  @!P1 LOP3.LUT R0, RZ, R8, RZ, 0x33, !PT ;  /* 0x00000008ff009212 */ /* 0x000fca00078e33ff */
[----:B------:R-:W-:-:S04]  /*0560*/  IMAD.MOV R5, RZ, RZ, -R0 ;  /* 0x000000ffff057224 */ /* 0x000fc800078e0a00 */
[----:B------:R-:W-:Y:S01]  /*0570*/  IMAD R5, R8, R5, R13 ;  /* 0x0000000508057224 */ /* 0x000fe200078e020d */
[----:B------:R-:W-:Y:S02]  /*0580*/  ISETP.GE.AND P0, PT, R28, 0x20, PT ;  /* 0x000000201c00780c */ /* 0x000fe40003f06270 */
[----:B------:R-:W-:Y:S02]  /*0590*/  CS2R R12, SRZ ;  /* 0x00000000000c7805 */ /* 0x000fe4000001ff00 */
[----:B------:R-:W-:Y:S01]  /*05a0*/  CS2R R8, SRZ ;  /* 0x0000000000087805 */ /* 0x000fe2000001ff00 */
[----:B------:R-:W-:-:S04]  /*05b0*/  IMAD.IADD R5, R4, 0x1, R5 ;  /* 0x0000000104057824 */ /* 0x000fc800078e0205 */
[----:B-1----:R-:W-:Y:S01]  /*05c0*/  IMAD R3, R5, 0x100, R6 ;  /* 0x0000010005037824 */ /* 0x002fe200078e0206 */
[----:B------:R-:W-:Y:S01]  /*05d0*/  CS2R R4, SRZ ;  /* 0x0000000000047805 */ /* 0x000fe2000001ff00 */
[----:B------:R-:W-:Y:S01]  /*05e0*/  IMAD.SHL.U32 R28, R0, 0x40, RZ ;  /* 0x00000040001c7824 */ /* 0x000fe200078e00ff */
[----:B------:R-:W-:Y:S01]  /*05f0*/  CS2R R6, SRZ ;  /* 0x0000000000067805 */ /* 0x000fe2000001ff00 */
[----:B------:R-:W-:Y:S01]  /*0600*/  IMAD.MOV.U32 R29, RZ, RZ, R3 ;  /* 0x000000ffff1d7224 */ /* 0x000fe200078e0003 */
[----:B------:R0:W-:Y:S04]  /*0610*/  STL [R1+0xa8c], R3 ;  /* 0x000a8c0301007387 */ /* 0x0001e80000100800 */
[----:B------:R-:W-:Y:S04]  /*0620*/  STL [R1+0x30], RZ ;  /* 0x000030ff01007387 */ /* 0x000fe80000100800 */
        /* <DEDUP_REMOVED lines=95> */
[----:B0-----:R0:W5:Y:S01]  /*0c20*/  LDL.LU R3, [R1+0xb1c] ;  /* 0x000b1c0001037983 */ /* 0x0011620000300800 */
[----:B------:R-:W-:-:S03]  /*0c30*/  VIADD R0, R29, 0x40 ;  /* 0x000000401d007836 */ /* 0x000fc60000000000 */
[----:B------:R-:W-:Y:S04]  /*0c40*/  STL [R1+0x4c0], RZ ;  /* 0x0004c0ff01007387 */ /* 0x000fe80000100800 */
[----:B------:R-:W-:Y:S04]  /*0c50*/  STL [R1+0x4c4], RZ ;  /* 0x0004c4ff01007387 */ /* 0x000fe80000100800 */
[----:B------:R-:W-:Y:S04]  /*0c60*/  STL [R1+0x4c8], RZ ;  /* 0x0004c8ff01007387 */ /* 0x000fe80000100800 */
[----:B------:R-:W-:Y:S04]  /*0c70*/  STL [R1+0x4cc], RZ ;  /* 0x0004ccff01007387 */ /* 0x000fe80000100800 */
[----:B------:R1:W-:Y:S02]  /*0c80*/  STL [R1+0xa88], R28 ;  /* 0x000a881c01007387 */ /* 0x0003e40000100800 */
[----:B-1----:R-:W-:-:S05]  /*0c90*/  VIADD R28, R29, 0x80 ;  /* 0x000000801d1c7836 */ /* 0x002fca0000000000 */
[----:B------:R1:W-:Y:S02]  /*0ca0*/  STL [R1+0xa98], R28 ;  /* 0x000a981c01007387 */ /* 0x0003e40000100800 */
[----:B-1----:R-:W-:-:S05]  /*0cb0*/  VIADD R28, R29, 0xc0 ;  /* 0x000000c01d1c7836 */ /* 0x002fca0000000000 */
[----:B------:R1:W-:Y:S04]  /*0cc0*/  STL [R1+0xa90], R28 ;  /* 0x000a901c01007387 */ /* 0x0003e80000100800 */
[----:B------:R0:W-:Y:S01]  /*0cd0*/  STL [R1+0xaa0], R0 ;  /* 0x000aa00001007387 */ /* 0x0001e20000100800 */
[----:B-1----:R-:W1:Y:S02]  /*0ce0*/  S2R R28, SR_TID.X ;  /* 0x00000000001c7919 */ /* 0x002e640000002100 */
[----:B-1----:R-:W-:Y:S01]  /*0cf0*/  LOP3.LUT R28, R28, 0x20, RZ, 0xc0, !PT ;  /* 0x000000201c1c7812 */ /* 0x002fe200078ec0ff */
[----:B0-----:R-:W-:Y:S06]  /*0d00*/  @!P0 BRA `(.L_x_0) ;  /* 0x0000015800608947 */ /* 0x001fec0003800000 */
[----:B------:R-:W2:Y:S04]  /*0d10*/  LDL R22, [R1+0xa90] ;  /* 0x000a900001167983 */ /* 0x000ea80000100800 */
[----:B------:R-:W3:Y:S04]  /*0d20*/  LDL R23, [R1+0xa98] ;  /* 0x000a980001177983 */ /* 0x000ee80000100800 */
[----:B------:R-:W4:Y:S01]  /*0d30*/  LDL R15, [R1+0xa88] ;  /* 0x000a8800010f7983 */ /* 0x000f220000100800 */
[----:B------:R-:W-:Y:S01]  /*0d40*/  IABS R5, R2 ;  /* 0x0000000200057213 */ /* 0x000fe20000000000 */
[----:B------:R-:W-:Y:S01]  /*0d50*/  IMAD.MOV.U32 R17, RZ, RZ, R0 ;  /* 0x000000ffff117224 */ /* 0x000fe200078e0000 */
[----:B-----5:R-:W-:Y:S01]  /*0d60*/  IABS R4, R3 ;  /* 0x0000000300047213 */ /* 0x020fe20000000000 */
[----:B------:R-:W-:Y:S01]  /*0d70*/  ULDC UR4, c[0x0][0x240] ;  /* 0x0000900000047ab9 */ /* 0x000fe20000000800 */
[----:B------:R-:W0:Y:S01]  /*0d80*/  I2F.RP R10, R5 ;  /* 0x00000005000a7306 */ /* 0x000e220000209400 */
[----:B------:R-:W-:Y:S01]  /*0d90*/  ULDC UR6, c[0x0][0x234] ;  /* 0x00008d0000067ab9 */ /* 0x000fe20000000800 */
[----:B------:R-:W-:Y:S01]  /*0da0*/  ULDC UR7, c[0x0][0x230] ;  /* 0x00008c0000077ab9 */ /* 0x000fe20000000800 */
[----:B------:R-:W-:Y:S01]  /*0db0*/  ULDC UR12, c[0x0][0x238] ;  /* 0x00008e00000c7ab9 */ /* 0x000fe20000000800 */
[----:B------:R-:W-:-:S04]  /*0dc0*/  ULDC UR9, c[0x0][0x23c] ;  /* 0x00008f0000097ab9 */ /* 0x000fc80000000800 */
[----:B------:R-:W1:Y:S08]  /*0dd0*/  I2F.RP R0, R4 ;  /* 0x0000000400007306 */ /* 0x000e700000209400 */
[----:B0-----:R-:W0:Y:S08]  /*0de0*/  MUFU.RCP R10, R10 ;  /* 0x0000000a000a7308 */ /* 0x001e300000001000 */
[----:B-1----:R-:W1:Y:S01]  /*0df0*/  MUFU.RCP R0, R0 ;  /* 0x0000000000007308 */ /* 0x002e620000001000 */
[----:B0-----:R-:W-:-:S07]  /*0e00*/  VIADD R6, R10, 0xffffffe ;  /* 0x0ffffffe0a067836 */ /* 0x001fce0000000000 */
[----:B------:R0:W0:Y:S01]  /*0e10*/  F2I.FTZ.U32.TRUNC.NTZ R7, R6 ;  /* 0x0000000600077305 */ /* 0x000022000021f000 */
[----:B-1----:R-:W-:-:S07]  /*0e20*/  VIADD R8, R0, 0xffffffe ;  /* 0x0ffffffe00087836 */ /* 0x002fce0000000000 */
[----:B------:R-:W1:Y:S01]  /*0e30*/  F2I.FTZ.U32.TRUNC.NTZ R9, R8 ;  /* 0x0000000800097305 */ /* 0x000e62000021f000 */
[----:B0-----:R-:W-:Y:S02]  /*0e40*/  IMAD.MOV.U32 R6, RZ, RZ, RZ ;  /* 0x000000ffff067224 */ /* 0x001fe400078e00ff */
[----:B------:R-:W-:-:S04]  /*0e50*/  IMAD.MOV R12, RZ, RZ, -R7 ;  /* 0x000000ffff0c7224 */ /* 0x000fc800078e0a07 */
[----:B------:R-:W-:Y:S02]  /*0e60*/  IMAD R13, R12, R5, RZ ;  /* 0x000000050c0d7224 */ /* 0x000fe400078e02ff */
[----:B-1----:R-:W-:Y:S02]  /*0e70*/  IMAD.MOV R11, RZ, RZ, -R9 ;  /* 0x000000ffff0b7224 */ /* 0x002fe400078e0a09 */
[----:B------:R-:W-:-:S04]  /*0e80*/  IMAD.HI.U32 R7, R7, R13, R6 ;  /* 0x0000000d07077227 */ /* 0x000fc800078e0006 */
[----:B------:R-:W-:Y:S02]  /*0e90*/  IMAD R11, R11, R4, RZ ;  /* 0x000000040b0b7224 */ /* 0x000fe400078e02ff */
[----:B------:R-:W-:Y:S01]  /*0ea0*/  IMAD.MOV.U32 R8, RZ, RZ, RZ ;  /* 0x000000ffff087224 */ /* 0x000fe200078e00ff */
[----:B------:R-:W-:-:S03]  /*0eb0*/  IABS R10, R17 ;  /* 0x00000011000a7213 */ /* 0x000fc60000000000 */
[----:B------:R-:W-:Y:S01]  /*0ec0*/  IMAD.HI.U32 R9, R9, R11, R8 ;  /* 0x0000000b09097227 */ /* 0x000fe200078e0008 */
[----:B------:R-:W-:-:S03]  /*0ed0*/  IABS R12, R29 ;  /* 0x0000001d000c7213 */ /* 0x000fc60000000000 */
[----:B------:R-:W-:-:S04]  /*0ee0*/  IMAD.HI.U32 R11, R7, R10, RZ ;  /* 0x0000000a070b7227 */ /* 0x000fc800078e00ff */
[----:B------:R-:W-:-:S04]  /*0ef0*/  IMAD.MOV R11, RZ, RZ, -R11 ;  /* 0x000000ffff0b7224 */ /* 0x000fc800078e0a0b */
[----:B------:R-:W-:-:S05]  /*0f00*/  IMAD R10, R5, R11, R10 ;  /* 0x0000000b050a7224 */ /* 0x000fca00078e020a */
[----:B------:R-:W-:-:S13]  /*0f10*/  ISETP.GT.U32.AND P4, PT, R5, R10, PT ;  /* 0x0000000a0500720c */ /* 0x000fda0003f84070 */
[----:B------:R-:W-:Y:S01]  /*0f20*/  @!P4 IMAD.IADD R10, R10, 0x1, -R5 ;  /* 0x000000010a0ac824 */ /* 0x000fe200078e0a05 */
[----:B------:R0:W-:Y:S01]  /*0f30*/  STL [R1+0xb64], R3 ;  /* 0x000b640301007387 */ /* 0x0001e20000100800 */
[----:B--2---:R-:W-:Y:S02]  /*0f40*/  IABS R14, R22 ;  /* 0x00000016000e7213 */ /* 0x004fe40000000000 */
[----:B---3--:R-:W-:-:S03]  /*0f50*/  IABS R8, R23 ;  /* 0x0000001700087213 */ /* 0x008fc60000000000 */
[----:B------:R-:W-:Y:S01]  /*0f60*/  IMAD.HI.U32 R6, R7, R14, RZ ;  /* 0x0000000e07067227 */ /* 0x000fe200078e00ff */
[----:B----4-:R-:W-:-:S03]  /*0f70*/  LEA.HI R0, R28, R15, RZ, 0x1b ;  /* 0x0000000f1c007211 */ /* 0x010fc600078fd8ff */
[----:B------:R-:W-:Y:S02]  /*0f80*/  IMAD.MOV R15, RZ, RZ, -R6 ;  /* 0x000000ffff0f7224 */ /* 0x000fe400078e0a06 */
[----:B------:R-:W-:-:S04]  /*0f90*/  IMAD.HI.U32 R6, R7, R8, RZ ;  /* 0x0000000807067227 */ /* 0x000fc800078e00ff */
[----:B------:R-:W-:-:S04]  /*0fa0*/  IMAD.HI.U32 R7, R7, R12, RZ ;  /* 0x0000000c07077227 */ /* 0x000fc800078e00ff */
[----:B------:R-:W-:Y:S02]  /*0fb0*/  IMAD.MOV R7, RZ, RZ, -R7 ;  /* 0x000000ffff077224 */ /* 0x000fe400078e0a07 */
[C---:B------:R-:W-:Y:S02]  /*0fc0*/  IMAD R14, R5.reuse, R15, R14 ;  /* 0x0000000f050e7224 */ /* 0x040fe400078e020e */
[----:B------:R-:W-:Y:S02]  /*0fd0*/  IMAD.MOV R15, RZ, RZ, -R6 ;  /* 0x000000ffff0f7224 */ /* 0x000fe400078e0a06 */
[C---:B------:R-:W-:Y:S02]  /*0fe0*/  IMAD R12, R5.reuse, R7, R12 ;  /* 0x00000007050c7224 */ /* 0x040fe400078e020c */
[----:B------:R-:W-:-:S03]  /*0ff0*/  IMAD R8, R5, R15, R8 ;  /* 0x0000000f05087224 */ /* 0x000fc600078e0208 */
[C---:B------:R-:W-:Y:S02]  /*1000*/  ISETP.GT.U32.AND P5, PT, R5.reuse, R12, PT ;  /* 0x0000000c0500720c */ /* 0x040fe40003fa4070 */
[C---:B------:R-:W-:Y:S02]  /*1010*/  ISETP.GT.U32.AND P1, PT, R5.reuse, R14, PT ;  /* 0x0000000e0500720c */ /* 0x040fe40003f24070 */
[----:B------:R-:W-:Y:S01]  /*1020*/  ISETP.GT.U32.AND P3, PT, R5, R8, PT ;  /* 0x000000080500720c */ /* 0x000fe20003f64070 */
[----:B------:R-:W-:-:S05]  /*1030*/  VIADD R13, R0, 0x3e ;  /* 0x0000003e000d7836 */ /* 0x000fca0000000000 */
[----:B------:R-:W-:-:S03]  /*1040*/  IABS R20, R13 ;  /* 0x0000000d00147213 */ /* 0x000fc60000000000 */
[--C-:B------:R-:W-:Y:S02]  /*1050*/  @!P5 IMAD.IADD R12, R12, 0x1, -R5.reuse ;  /* 0x000000010c0cd824 */ /* 0x100fe400078e0a05 */
[--C-:B------:R-:W-:Y:S01]  /*1060*/  @!P1 IMAD.IADD R14, R14, 0x1, -R5.reuse ;  /* 0x000000010e0e9824 */ /* 0x100fe200078e0a05 */
[C---:B------:R-:W-:Y:S01]  /*1070*/  ISETP.GT.U32.AND P5, PT, R5.reuse, R10, PT ;  /* 0x0000000a0500720c */ /* 0x040fe20003fa4070 */
[----:B------:R-:W-:Y:S01]  /*1080*/  @!P3 IMAD.IADD R8, R8, 0x1, -R5 ;  /* 0x000000010808b824 */ /* 0x000fe200078e0a05 */
[----:B------:R-:W-:Y:S01]  /*1090*/  ISETP.GT.U32.AND P6, PT, R5, R12, PT ;  /* 0x0000000c0500720c */ /* 0x000fe20003fc4070 */
[----:B------:R-:W-:Y:S02]  /*10a0*/  VIADD R16, R0, 0x3c ;  /* 0x0000003c00107836 */ /* 0x000fe40000000000 */
[----:B------:R-:W-:Y:S01]  /*10b0*/  IMAD.HI.U32 R6, R9, R20, RZ ;  /* 0x0000001409067227 */ /* 0x000fe200078e00ff */
[C---:B------:R-:W-:Y:S02]  /*10c0*/  ISETP.GT.U32.AND P1, PT, R5.reuse, R14, PT ;  /* 0x0000000e0500720c */ /* 0x040fe40003f24070 */
[----:B------:R-:W-:Y:S01]  /*10d0*/  ISETP.GT.U32.AND P3, PT, R5, R8, PT ;  /* 0x000000080500720c */ /* 0x000fe20003f64070 */
[----:B------:R-:W-:Y:S01]  /*10e0*/  IMAD.MOV R7, RZ, RZ, -R6 ;  /* 0x000000ffff077224 */ /* 0x000fe200078e0a06 */
[----:B------:R-:W-:-:S02]  /*10f0*/  IABS R19, R16 ;  /* 0x0000001000137213 */ /* 0x000fc40000000000 */
[----:B------:R-:W-:Y:S01]  /*1100*/  ISETP.GE.AND P2, PT, R13, RZ, PT ;  /* 0x000000ff0d00720c */ /* 0x000fe20003f46270 */
[----:B------:R-:W-:Y:S02]  /*1110*/  VIADD R13, R0, 0x3a ;  /* 0x0000003a000d7836 */ /* 0x000fe40000000000 */
[----:B------:R-:W-:Y:S02]  /*1120*/  IMAD R20, R4, R7, R20 ;  /* 0x0000000704147224 */ /* 0x000fe400078e0214 */
[----:B------:R-:W-:Y:S02]  /*1130*/  VIADD R7, R0, 0x36 ;  /* 0x0000003600077836 */ /* 0x000fe40000000000 */
[----:B------:R-:W-:Y:S01]  /*1140*/  IMAD.HI.U32 R11, R9, R19, RZ ;  /* 0x00000013090b7227 */ /* 0x000fe200078e00ff */
[----:B------:R-:W-:-:S03]  /*1150*/  IABS R18, R13 ;  /* 0x0000000d00127213 */ /* 0x000fc60000000000 */
[--C-:B------:R-:W-:Y:S01]  /*1160*/  @!P5 IMAD.IADD R10, R10, 0x1, -R5.reuse ;  /* 0x000000010a0ad824 */ /* 0x100fe200078e0a05 */
[----:B------:R-:W-:Y:S01]  /*1170*/  ISETP.GE.AND P5, PT, R22, RZ, PT ;  /* 0x000000ff1600720c */ /* 0x000fe20003fa6270 */
[----:B------:R-:W-:Y:S01]  /*1180*/  @!P6 IMAD.IADD R12, R12, 0x1, -R5 ;  /* 0x000000010c0ce824 */ /* 0x000fe200078e0a05 */
[----:B------:R-:W-:Y:S01]  /*1190*/  ISETP.GE.AND P6, PT, R23, RZ, PT ;  /* 0x000000ff1700720c */ /* 0x000fe20003fc6270 */
[----:B------:R-:W-:Y:S01]  /*11a0*/  IMAD.MOV R11, RZ, RZ, -R11 ;  /* 0x000000ffff0b7224 */ /* 0x000fe200078e0a0b */
[----:B------:R-:W-:Y:S01]  /*11b0*/  IABS R15, R7 ;  /* 0x00000007000f7213 */ /* 0x000fe20000000000 */
[--C-:B------:R-:W-:Y:S01]  /*11c0*/  @!P1 IMAD.IADD R14, R14, 0x1, -R5.reuse ;  /* 0x000000010e0e9824 */ /* 0x100fe200078e0a05 */
[----:B------:R-:W-:Y:S01]  /*11d0*/  ISETP.GE.AND P1, PT, R17, RZ, PT ;  /* 0x000000ff1100720c */ /* 0x000fe20003f26270 */
[----:B------:R-:W-:Y:S02]  /*11e0*/  @!P3 IMAD.IADD R8, R8, 0x1, -R5 ;  /* 0x000000010808b824 */ /* 0x000fe400078e0a05 */
[----:B------:R-:W-:Y:S01]  /*11f0*/  IMAD.HI.U32 R5, R9, R18, RZ ;  /* 0x0000001209057227 */ /* 0x000fe200078e00ff */
[----:B------:R-:W-:-:S03]  /*1200*/  ISETP.GE.AND P3, PT, R29, RZ, PT ;  /* 0x000000ff1d00720c */ /* 0x000fc60003f66270 */
[----:B------:R-:W-:Y:S02]  /*1210*/  IMAD R19, R4, R11, R19 ;  /* 0x0000000b04137224 */ /* 0x000fe400078e0213 */
[----:B------:R-:W-:Y:S01]  /*1220*/  IMAD.MOV.U32 R11, RZ, RZ, R15 ;  /* 0x000000ffff0b7224 */ /* 0x000fe200078e000f */
[----:B------:R-:W-:Y:S01]  /*1230*/  ISETP.GE.AND P0, PT, R16, RZ, PT ;  /* 0x000000ff1000720c */ /* 0x000fe20003f06270 */
[----:B------:R-:W-:Y:S02]  /*1240*/  IMAD.MOV R17, RZ, RZ, -R5 ;  /* 0x000000ffff117224 */ /* 0x000fe400078e0a05 */
[----:B------:R-:W-:Y:S02]  /*1250*/  IMAD.MOV.U32 R5, RZ, RZ, R14 ;  /* 0x000000ffff057224 */ /* 0x000fe400078e000e */
[----:B------:R-:W-:-:S04]  /*1260*/  IMAD.HI.U32 R16, R9, R11, RZ ;  /* 0x0000000b09107227 */ /* 0x000fc800078e00ff */
[----:B------:R-:W-:Y:S02]  /*1270*/  VIADD R6, R0, 0x38 ;  /* 0x0000003800067836 */ /* 0x000fe40000000000 */
[----:B------:R-:W-:Y:S01]  /*1280*/  @!P5 IMAD.MOV R5, RZ, RZ, -R5 ;  /* 0x000000ffff05d224 */ /* 0x000fe200078e0a05 */
[----:B------:R-:W-:Y:S01]  /*1290*/  ISETP.NE.AND P5, PT, R2, RZ, PT ;  /* 0x000000ff0200720c */ /* 0x000fe20003fa5270 */
[----:B------:R-:W-:Y:S01]  /*12a0*/  @!P6 IMAD.MOV R8, RZ, RZ, -R8 ;  /* 0x000000ffff08e224 */ /* 0x000fe200078e0a08 */
[C---:B------:R-:W-:Y:S01]  /*12b0*/  ISETP.GT.U32.AND P6, PT, R4.reuse, R20, PT ;  /* 0x000000140400720c */ /* 0x040fe20003fc4070 */
[----:B------:R-:W-:Y:S01]  /*12c0*/  IMAD.MOV R16, RZ, RZ, -R16 ;  /* 0x000000ffff107224 */ /* 0x000fe200078e0a10 */
[----:B------:R-:W-:Y:S01]  /*12d0*/  LOP3.LUT R2, RZ, R2, RZ, 0x33, !PT ;  /* 0x00000002ff027212 */ /* 0x000fe200078e33ff */
[C---:B------:R-:W-:Y:S01]  /*12e0*/  IMAD R18, R4.reuse, R17, R18 ;  /* 0x0000001104127224 */ /* 0x040fe200078e0212 */
[----:B------:R-:W-:Y:S01]  /*12f0*/  ISETP.GE.AND P4, PT, R13, RZ, PT ;  /* 0x000000ff0d00720c */ /* 0x000fe20003f86270 */
[----:B------:R-:W-:Y:S01]  /*1300*/  @!P1 IMAD.MOV R10, RZ, RZ, -R10 ;  /* 0x000000ffff0a9224 */ /* 0x000fe200078e0a0a */
[----:B------:R-:W-:Y:S01]  /*1310*/  IABS R13, R6 ;  /* 0x00000006000d7213 */ /* 0x000fe20000000000 */
[C---:B------:R-:W-:Y:S01]  /*1320*/  IMAD R14, R4.reuse, R16, R11 ;  /* 0x00000010040e7224 */ /* 0x040fe200078e020b */
[----:B------:R-:W-:Y:S01]  /*1330*/  ISETP.GT.U32.AND P1, PT, R4, R19, PT ;  /* 0x000000130400720c */ /* 0x000fe20003f24070 */
[----:B------:R-:W-:Y:S01]  /*1340*/  @!P3 IMAD.MOV R12, RZ, RZ, -R12 ;  /* 0x000000ffff0cb224 */ /* 0x000fe200078e0a0c */
[----:B------:R-:W-:-:S02]  /*1350*/  SEL R11, R2, R5, !P5 ;  /* 0x00000005020b7207 */ /* 0x000fc40006800000 */
[----:B------:R-:W-:Y:S01]  /*1360*/  SEL R5, R2, R8, !P5 ;  /* 0x0000000802057207 */ /* 0x000fe20006800000 */
[----:B------:R-:W-:Y:S01]  /*1370*/  IMAD.HI.U32 R15, R9, R13, RZ ;  /* 0x0000000d090f7227 */ /* 0x000fe200078e00ff */
[----:B------:R-:W-:Y:S01]  /*1380*/  ISETP.GT.U32.AND P3, PT, R4, R18, PT ;  /* 0x000000120400720c */ /* 0x000fe20003f64070 */
[----:B------:R1:W-:Y:S02]  /*1390*/  STL [R1+0x60], R11 ;  /* 0x0000600b01007387 */ /* 0x0003e40000100800 */
[----:B------:R-:W-:Y:S02]  /*13a0*/  IMAD.MOV R15, RZ, RZ, -R15 ;  /* 0x000000ffff0f7224 */ /* 0x000fe400078e0a0f */
[----:B------:R2:W-:Y:S01]  /*13b0*/  STL [R1+0x64], R5 ;  /* 0x0000640501007387 */ /* 0x0005e20000100800 */
[----:B------:R-:W-:Y:S01]  /*13c0*/  @!P6 IMAD.IADD R20, R20, 0x1, -R4 ;  /* 0x000000011414e824 */ /* 0x000fe200078e0a04 */
[----:B0-----:R-:W-:Y:S01]  /*13d0*/  SEL R3, R2, R10, !P5 ;  /* 0x0000000a02037207 */ /* 0x001fe20006800000 */
[----:B------:R-:W-:-:S02]  /*13e0*/  IMAD R13, R4, R15, R13 ;  /* 0x0000000f040d7224 */ /* 0x000fc400078e020d */
[C---:B-1----:R-:W-:Y:S02]  /*13f0*/  VIADD R11, R0.reuse, 0x32 ;  /* 0x00000032000b7836 */ /* 0x042fe40000000000 */
[----:B--2---:R-:W-:Y:S01]  /*1400*/  VIADD R5, R0, 0x34 ;  /* 0x0000003400057836 */ /* 0x004fe20000000000 */
[----:B------:R-:W-:Y:S01]  /*1410*/  SEL R2, R2, R12, !P5 ;  /* 0x0000000c02027207 */ /* 0x000fe20006800000 */
[--C-:B------:R-:W-:Y:S01]  /*1420*/  @!P1 IMAD.IADD R19, R19, 0x1, -R4.reuse ;  /* 0x0000000113139824 */ /* 0x100fe200078e0a04 */
[----:B------:R-:W-:Y:S02]  /*1430*/  IABS R16, R11 ;  /* 0x0000000b00107213 */ /* 0x000fe40000000000 */
[----:B------:R-:W-:Y:S02]  /*1440*/  IABS R15, R5 ;  /* 0x00000005000f7213 */ /* 0x000fe40000000000 */
[----:B------:R-:W-:Y:S01]  /*1450*/  ISETP.GT.U32.AND P5, PT, R4, R20, PT ;  /* 0x000000140400720c */ /* 0x000fe20003fa4070 */
[----:B------:R-:W-:Y:S01]  /*1460*/  @!P3 IMAD.IADD R18, R18, 0x1, -R4 ;  /* 0x000000011212b824 */ /* 0x000fe200078e0a04 */
[C---:B------:R-:W-:Y:S01]  /*1470*/  ISETP.GT.U32.AND P3, PT, R4.reuse, R19, PT ;  /* 0x000000130400720c */ /* 0x040fe20003f64070 */
[----:B------:R-:W-:Y:S01]  /*1480*/  IMAD.HI.U32 R21, R9, R15, RZ ;  /* 0x0000000f09157227 */ /* 0x000fe200078e00ff */
[----:B------:R-:W-:-:S03]  /*1490*/  ISETP.GT.U32.AND P6, PT, R4, R13, PT ;  /* 0x0000000d0400720c */ /* 0x000fc60003fc4070 */
[----:B------:R-:W-:-:S04]  /*14a0*/  IMAD.HI.U32 R10, R9, R16, RZ ;  /* 0x00000010090a7227 */ /* 0x000fc800078e00ff */
[----:B------:R-:W-:Y:S02]  /*14b0*/  IMAD.MOV R21, RZ, RZ, -R21 ;  /* 0x000000ffff157224 */ /* 0x000fe400078e0a15 */
[----:B------:R-:W-:Y:S02]  /*14c0*/  IMAD.MOV R10, RZ, RZ, -R10 ;  /* 0x000000ffff0a7224 */ /* 0x000fe400078e0a0a */
[----:B------:R-:W-:Y:S02]  /*14d0*/  IMAD R15, R4, R21, R15 ;  /* 0x00000015040f7224 */ /* 0x000fe400078e020f */
[----:B------:R-:W-:Y:S01]  /*14e0*/  @!P5 IMAD.IADD R20, R20, 0x1, -R4 ;  /* 0x000000011414d824 */ /* 0x000fe200078e0a04 */
[C---:B------:R-:W-:Y:S01]  /*14f0*/  ISETP.GT.U32.AND P5, PT, R4.reuse, R14, PT ;  /* 0x0000000e0400720c */ /* 0x040fe20003fa4070 */
[C---:B------:R-:W-:Y:S01]  /*1500*/  IMAD R16, R4.reuse, R10, R16 ;  /* 0x0000000a04107224 */ /* 0x040fe200078e0210 */
[C---:B------:R-:W-:Y:S01]  /*1510*/  ISETP.GT.U32.AND P1, PT, R4.reuse, R18, PT ;  /* 0x000000120400720c */ /* 0x040fe20003f24070 */
[----:B------:R-:W-:Y:S01]  /*1520*/  @!P3 IMAD.IADD R19, R19, 0x1, -R4 ;  /* 0x000000011313b824 */ /* 0x000fe200078e0a04 */
[----:B------:R-:W-:Y:S01]  /*1530*/  ISETP.GT.U32.AND P3, PT, R4, R15, PT ;  /* 0x0000000f0400720c */ /* 0x000fe20003f64070 */
[----:B------:R-:W-:-:S02]  /*1540*/  VIADD R8, R0, 0x2e ;  /* 0x0000002e00087836 */ /* 0x000fc40000000000 */
[----:B------:R-:W-:Y:S01]  /*1550*/  @!P6 IMAD.IADD R13, R13, 0x1, -R4 ;  /* 0x000000010d0de824 */ /* 0x000fe200078e0a04 */
[----:B------:R-:W-:Y:S01]  /*1560*/  ISETP.GT.U32.AND P6, PT, R4, R16, PT ;  /* 0x000000100400720c */ /* 0x000fe20003fc4070 */
[----:B------:R-:W-:Y:S01]  /*1570*/  VIADD R12, R0, 0x30 ;  /* 0x00000030000c7836 */ /* 0x000fe20000000000 */
[----:B------:R-:W-:Y:S04]  /*1580*/  STL [R1+0x58], R3 ;  /* 0x0000580301007387 */ /* 0x000fe80000100800 */
[----:B------:R0:W-:Y:S01]  /*1590*/  STL [R1+0x5c], R2 ;  /* 0x00005c0201007387 */ /* 0x0001e20000100800 */
[----:B------:R-:W-:Y:S01]  /*15a0*/  IABS R17, R12 ;  /* 0x0000000c00117213 */ /* 0x000fe20000000000 */
[----:B------:R-:W-:Y:S02]  /*15b0*/  IMAD.MOV.U32 R22, RZ, RZ, R20 ;  /* 0x000000ffff167224 */ /* 0x000fe400078e0014 */
[----:B------:R-:W-:Y:S01]  /*15c0*/  @!P5 IMAD.IADD R14, R14, 0x1, -R4 ;  /* 0x000000010e0ed824 */ /* 0x000fe200078e0a04 */
[----:B0-----:R-:W-:Y:S01]  /*15d0*/  IABS R2, R8 ;  /* 0x0000000800027213 */ /* 0x001fe20000000000 */
[----:B------:R-:W-:-:S02]  /*15e0*/  IMAD.MOV.U32 R3, RZ, RZ, R19 ;  /* 0x000000ffff037224 */ /* 0x000fc400078e0013 */
[----:B------:R-:W-:-:S04]  /*15f0*/  IMAD.HI.U32 R10, R9, R17, RZ ;  /* 0x00000011090a7227 */ /* 0x000fc800078e00ff */
[----:B------:R-:W-:-:S04]  /*1600*/  IMAD.HI.U32 R21, R9, R2, RZ ;  /* 0x0000000209157227 */ /* 0x000fc800078e00ff */
[--C-:B------:R-:W-:Y:S01]  /*1610*/  @!P1 IMAD.IADD R18, R18, 0x1, -R4.reuse ;  /* 0x0000000112129824 */ /* 0x100fe200078e0a04 */
[----:B------:R-:W-:Y:S01]  /*1620*/  ISETP.GE.AND P1, PT, R6, RZ, PT ;  /* 0x000000ff0600720c */ /* 0x000fe20003f26270 */
[----:B------:R-:W-:Y:S01]  /*1630*/  @!P3 IMAD.IADD R15, R15, 0x1, -R4 ;  /* 0x000000010f0fb824 */ /* 0x000fe200078e0a04 */
[----:B------:R-:W-:Y:S01]  /*1640*/  ISETP.GT.U32.AND P3, PT, R4, R13, PT ;  /* 0x0000000d0400720c */ /* 0x000fe20003f64070 */
[----:B------:R-:W-:Y:S02]  /*1650*/  @!P2 IMAD.MOV R22, RZ, RZ, -R22 ;  /* 0x000000ffff16a224 */ /* 0x000fe400078e0a16 */
[----:B------:R-:W-:Y:S02]  /*1660*/  IMAD.MOV R6, RZ, RZ, -R21 ;  /* 0x000000ffff067224 */ /* 0x000fe400078e0a15 */
[----:B------:R-:W-:Y:S01]  /*1670*/  @!P6 IMAD.IADD R16, R16, 0x1, -R4 ;  /* 0x000000011010e824 */ /* 0x000fe200078e0a04 */
[----:B------:R-:W-:Y:S01]  /*1680*/  ISETP.GT.U32.AND P6, PT, R4, R14, PT ;  /* 0x0000000e0400720c */ /* 0x000fe20003fc4070 */
[----:B------:R-:W-:-:S02]  /*1690*/  @!P0 IMAD.MOV R3, RZ, RZ, -R3 ;  /* 0x000000ffff038224 */ /* 0x000fc400078e0a03 */
[----:B------:R-:W-:Y:S01]  /*16a0*/  IMAD.MOV R10, RZ, RZ, -R10 ;  /* 0x000000ffff0a7224 */ /* 0x000fe200078e0a0a */
[----:B------:R-:W-:Y:S01]  /*16b0*/  STL [R1+0x8], R22 ;  /* 0x0000081601007387 */ /* 0x000fe20000100800 */
[----:B------:R-:W-:Y:S01]  /*16c0*/  IMAD R2, R4, R6, R2 ;  /* 0x0000000604027224 */ /* 0x000fe200078e0202 */
[----:B------:R-:W-:Y:S01]  /*16d0*/  ISETP.GE.AND P5, PT, R7, RZ, PT ;  /* 0x000000ff0700720c */ /* 0x000fe20003fa6270 */
[C---:B------:R-:W-:Y:S01]  /*16e0*/  VIADD R6, R0.reuse, 0x2a ;  /* 0x0000002a00067836 */ /* 0x040fe20000000000 */
[----:B------:R0:W-:Y:S01]  /*16f0*/  STL [R1+0x4], R3 ;  /* 0x0000040301007387 */ /* 0x0001e20000100800 */
[----:B------:R-:W-:Y:S02]  /*1700*/  VIADD R7, R0, 0x2c ;  /* 0x0000002c00077836 */ /* 0x000fe40000000000 */
[----:B------:R-:W-:Y:S02]  /*1710*/  IMAD R17, R4, R10, R17 ;  /* 0x0000000a04117224 */ /* 0x000fe400078e0211 */
[----:B0-----:R-:W-:Y:S01]  /*1720*/  IMAD.MOV.U32 R3, RZ, RZ, R18 ;  /* 0x000000ffff037224 */ /* 0x001fe200078e0012 */
[----:B------:R-:W-:-:S02]  /*1730*/  IABS R18, R6 ;  /* 0x0000000600127213 */ /* 0x000fc40000000000 */
[----:B------:R-:W-:Y:S01]  /*1740*/  IABS R10, R7 ;  /* 0x00000007000a7213 */ /* 0x000fe20000000000 */
[----:B------:R-:W-:Y:S01]  /*1750*/  @!P4 IMAD.MOV R3, RZ, RZ, -R3 ;  /* 0x000000ffff03c224 */ /* 0x000fe200078e0a03 */
[----:B------:R-:W-:Y:S01]  /*1760*/  ISETP.GT.U32.AND P4, PT, R4, R17, PT ;  /* 0x000000110400720c */ /* 0x000fe20003f84070 */
[--C-:B------:R-:W-:Y:S01]  /*1770*/  @!P3 IMAD.IADD R13, R13, 0x1, -R4.reuse ;  /* 0x000000010d0db824 */ /* 0x100fe200078e0a04 */
[----:B------:R-:W-:Y:S01]  /*1780*/  ISETP.GE.AND P3, PT, R5, RZ, PT ;  /* 0x000000ff0500720c */ /* 0x000fe20003f66270 */
[----:B------:R-:W-:Y:S01]  /*1790*/  @!P6 IMAD.IADD R14, R14, 0x1, -R4 ;  /* 0x000000010e0ee824 */ /* 0x000fe200078e0a04 */
[C---:B------:R-:W-:Y:S01]  /*17a0*/  ISETP.GT.U32.AND P6, PT, R4.reuse, R2, PT ;  /* 0x000000020400720c */ /* 0x040fe20003fc4070 */
[----:B------:R-:W-:Y:S02]  /*17b0*/  IMAD.MOV.U32 R5, RZ, RZ, R18 ;  /* 0x000000ffff057224 */ /* 0x000fe400078e0012 */
[----:B------:R-:W-:Y:S01]  /*17c0*/  IMAD.HI.U32 R18, R9, R10, RZ ;  /* 0x0000000a09127227 */ /* 0x000fe200078e00ff */
[----:B------:R-:W-:-:S02]  /*17d0*/  ISETP.GT.U32.AND P2, PT, R4, R15, PT ;  /* 0x0000000f0400720c */ /* 0x000fc40003f44070 */
[C---:B------:R-:W-:Y:S01]  /*17e0*/  ISETP.GT.U32.AND P0, PT, R4.reuse, R16, PT ;  /* 0x000000100400720c */ /* 0x040fe20003f04070 */
[----:B------:R-:W-:Y:S02]  /*17f0*/  IMAD.MOV R18, RZ, RZ, -R18 ;  /* 0x000000ffff127224 */ /* 0x000fe400078e0a12 */
[----:B------:R-:W-:Y:S02]  /*1800*/  @!P4 IMAD.IADD R17, R17, 0x1, -R4 ;  /* 0x000000011111c824 */ /* 0x000fe400078e0a04 */
[----:B------:R-:W-:Y:S02]  /*1810*/  IMAD R10, R4, R18, R10 ;  /* 0x00000012040a7224 */ /* 0x000fe400078e020a */
[----:B------:R-:W-:Y:S02]  /*1820*/  @!P6 IMAD.IADD R2, R2, 0x1, -R4 ;  /* 0x000000010202e824 */ /* 0x000fe400078e0a04 */
[----:B------:R-:W-:Y:S01]  /*1830*/  @!P1 IMAD.MOV R13, RZ, RZ, -R13 ;  /* 0x000000ffff0d9224 */ /* 0x000fe200078e0a0d */
[----:B------:R-:W-:-:S02]  /*1840*/  ISETP.GT.U32.AND P1, PT, R4, R17, PT ;  /* 0x000000110400720c */ /* 0x000fc40003f24070 */
[----:B------:R-:W-:Y:S01]  /*1850*/  ISETP.GT.U32.AND P6, PT, R4, R10, PT ;  /* 0x0000000a0400720c */ /* 0x000fe20003fc4070 */
[--C-:B------:R-:W-:Y:S01]  /*1860*/  @!P2 IMAD.IADD R15, R15, 0x1, -R4.reuse ;  /* 0x000000010f0fa824 */ /* 0x100fe200078e0a04 */
[----:B------:R-:W-:Y:S01]  /*1870*/  ISETP.GE.AND P2, PT, R11, RZ, PT ;  /* 0x000000ff0b00720c */ /* 0x000fe20003f46270 */
[----:B------:R-:W-:Y:S01]  /*1880*/  @!P0 IMAD.IADD R16, R16, 0x1, -R4 ;  /* 0x0000000110108824 */ /* 0x000fe200078e0a04 */
[----:B------:R-:W-:Y:S01]  /*1890*/  ISETP.GE.AND P0, PT, R12, RZ, PT ;  /* 0x000000ff0c00720c */ /* 0x000fe20003f06270 */
[----:B------:R-:W-:Y:S01]  /*18a0*/  IMAD.HI.U32 R11, R9, R5, RZ ;  /* 0x00000005090b7227 */ /* 0x000fe200078e00ff */
[----:B------:R-:W-:-:S03]  /*18b0*/  ISETP.GE.AND P4, PT, R8, RZ, PT ;  /* 0x000000ff0800720c */ /* 0x000fc60003f86270 */
[----:B------:R-:W-:Y:S02]  /*18c0*/  IMAD.MOV R11, RZ, RZ, -R11 ;  /* 0x000000ffff0b7224 */ /* 0x000fe400078e0a0b */
[----:B------:R-:W-:Y:S02]  /*18d0*/  VIADD R8, R0, 0x28 ;  /* 0x0000002800087836 */ /* 0x000fe40000000000 */
[----:B------:R-:W-:Y:S02]  /*18e0*/  IMAD R5, R4, R11, R5 ;  /* 0x0000000b04057224 */ /* 0x000fe400078e0205 */
[--C-:B------:R-:W-:Y:S01]  /*18f0*/  @!P1 IMAD.IADD R17, R17, 0x1, -R4.reuse ;  /* 0x0000000111119824 */ /* 0x100fe200078e0a04 */
[----:B------:R-:W-:Y:S01]  /*1900*/  IABS R11, R8 ;  /* 0x00000008000b7213 */ /* 0x000fe20000000000 */
[----:B------:R-:W-:Y:S01]  /*1910*/  @!P6 IMAD.IADD R10, R10, 0x1, -R4 ;  /* 0x000000010a0ae824 */ /* 0x000fe200078e0a04 */
[----:B------:R-:W-:Y:S01]  /*1920*/  ISETP.GE.AND P1, PT, R6, RZ, PT ;  /* 0x000000ff0600720c */ /* 0x000fe20003f26270 */
[----:B------:R-:W-:Y:S01]  /*1930*/  @!P3 IMAD.MOV R15, RZ, RZ, -R15 ;  /* 0x000000ffff0fb224 */ /* 0x000fe200078e0a0f */
[----:B------:R-:W-:Y:S01]  /*1940*/  ISETP.GT.U32.AND P3, PT, R4, R5, PT ;  /* 0x000000050400720c */ /* 0x000fe20003f64070 */
[----:B------:R-:W-:Y:S01]  /*1950*/  @!P2 IMAD.MOV R16, RZ, RZ, -R16 ;  /* 0x000000ffff10a224 */ /* 0x000fe200078e0a10 */
[----:B------:R-:W-:Y:S01]  /*1960*/  ISETP.GE.AND P2, PT, R7, RZ, PT ;  /* 0x000000ff0700720c */ /* 0x000fe20003f46270 */
[----:B------:R-:W-:-:S02]  /*1970*/  VIADD R6, R0, 0x26 ;  /* 0x0000002600067836 */ /* 0x000fc40000000000 */
[----:B------:R-:W-:Y:S01]  /*1980*/  @!P0 IMAD.MOV R17, RZ, RZ, -R17 ;  /* 0x000000ffff118224 */ /* 0x000fe200078e0a11 */
[----:B------:R-:W-:Y:S01]  /*1990*/  ISETP.GT.U32.AND P0, PT, R4, R10, PT ;  /* 0x0000000a0400720c */ /* 0x000fe20003f04070 */
[----:B------:R-:W-:Y:S01]  /*19a0*/  IMAD.HI.U32 R7, R9, R11, RZ ;  /* 0x0000000b09077227 */ /* 0x000fe200078e00ff */
[----:B------:R-:W-:-:S03]  /*19b0*/  IABS R19, R6 ;  /* 0x0000000600137213 */ /* 0x000fc60000000000 */
[----:B------:R-:W-:Y:S01]  /*19c0*/  IMAD.MOV R7, RZ, RZ, -R7 ;  /* 0x000000ffff077224 */ /* 0x000fe200078e0a07 */
[----:B------:R-:W-:Y:S01]  /*19d0*/  ISETP.GE.AND P6, PT, R6, RZ, PT ;  /* 0x000000ff0600720c */ /* 0x000fe20003fc6270 */
[----:B------:R-:W-:-:S04]  /*19e0*/  IMAD.HI.U32 R6, R9, R19, RZ ;  /* 0x0000001309067227 */ /* 0x000fc800078e00ff */
[C---:B------:R-:W-:Y:S02]  /*19f0*/  IMAD R18, R4.reuse, R7, R11 ;  /* 0x0000000704127224 */ /* 0x040fe400078e020b */
[----:B------:R-:W-:Y:S01]  /*1a00*/  @!P5 IMAD.MOV R14, RZ, RZ, -R14 ;  /* 0x000000ffff0ed224 */ /* 0x000fe200078e0a0e */
[----:B------:R-:W-:Y:S01]  /*1a10*/  ISETP.GT.U32.AND P5, PT, R4, R2, PT ;  /* 0x000000020400720c */ /* 0x000fe20003fa4070 */
[--C-:B------:R-:W-:Y:S02]  /*1a20*/  @!P3 IMAD.IADD R5, R5, 0x1, -R4.reuse ;  /* 0x000000010505b824 */ /* 0x100fe400078e0a04 */
[----:B------:R-:W-:Y:S01]  /*1a30*/  @!P0 IMAD.IADD R10, R10, 0x1, -R4 ;  /* 0x000000010a0a8824 */ /* 0x000fe200078e0a04 */
[C---:B------:R-:W-:Y:S01]  /*1a40*/  ISETP.GT.U32.AND P0, PT, R4.reuse, R18, PT ;  /* 0x000000120400720c */ /* 0x040fe20003f04070 */
[----:B------:R-:W-:Y:S01]  /*1a50*/  IMAD.MOV R6, RZ, RZ, -R6 ;  /* 0x000000ffff067224 */ /* 0x000fe200078e0a06 */
[----:B------:R-:W-:Y:S01]  /*1a60*/  ISETP.GT.U32.AND P3, PT, R4, R5, PT ;  /* 0x000000050400720c */ /* 0x000fe20003f64070 */
[----:B------:R-:W-:-:S02]  /*1a70*/  IMAD.MOV.U32 R11, RZ, RZ, R10 ;  /* 0x000000ffff0b7224 */ /* 0x000fc400078e000a */
[----:B------:R-:W-:Y:S02]  /*1a80*/  IMAD R19, R4, R6, R19 ;  /* 0x0000000604137224 */ /* 0x000fe400078e0213 */
[----:B------:R-:W-:-:S03]  /*1a90*/  @!P2 IMAD.MOV R11, RZ, RZ, -R11 ;  /* 0x000000ffff0ba224 */ /* 0x000fc600078e0a0b */
[----:B------:R-:W-:Y:S01]  /*1aa0*/  ISETP.GT.U32.AND P2, PT, R4, R19, PT ;  /* 0x000000130400720c */ /* 0x000fe20003f44070 */
[--C-:B------:R-:W-:Y:S02]  /*1ab0*/  @!P5 IMAD.IADD R2, R2, 0x1, -R4.reuse ;  /* 0x000000010202d824 */ /* 0x100fe400078e0a04 */
[----:B------:R-:W-:Y:S02]  /*1ac0*/  VIADD R21, R0, 0x22 ;  /* 0x0000002200157836 */ /* 0x000fe40000000000 */
[--C-:B------:R-:W-:Y:S01]  /*1ad0*/  @!P0 IMAD.IADD R18, R18, 0x1, -R4.reuse ;  /* 0x0000000112128824 */ /* 0x100fe200078e0a04 */
[----:B------:R0:W-:Y:S01]  /*1ae0*/  STL [R1], R3 ;  /* 0x0000000301007387 */ /* 0x0001e20000100800 */
[----:B------:R-:W-:Y:S01]  /*1af0*/  @!P3 IMAD.IADD R5, R5, 0x1, -R4 ;  /* 0x000000010505b824 */ /* 0x000fe200078e0a04 */
[----:B------:R-:W-:Y:S01]  /*1b00*/  ISETP.GE.AND P3, PT, R21, RZ, PT ;  /* 0x000000ff1500720c */ /* 0x000fe20003f66270 */
[C---:B------:R-:W-:Y:S01]  /*1b10*/  VIADD R7, R0.reuse, 0x20 ;  /* 0x0000002000077836 */ /* 0x040fe20000000000 */
[----:B------:R-:W-:Y:S01]  /*1b20*/  IABS R21, R21 ;  /* 0x0000001500157213 */ /* 0x000fe20000000000 */
[----:B------:R-:W-:Y:S01]  /*1b30*/  VIADD R20, R0, 0x24 ;  /* 0x0000002400147836 */ /* 0x000fe20000000000 */
[----:B------:R-:W-:Y:S01]  /*1b40*/  ISETP.GT.U32.AND P0, PT, R4, R18, PT ;  /* 0x000000120400720c */ /* 0x000fe20003f04070 */
[----:B0-----:R-:W-:Y:S01]  /*1b50*/  IMAD.MOV.U32 R3, RZ, RZ, R2 ;  /* 0x000000ffff037224 */ /* 0x001fe200078e0002 */
[----:B------:R-:W-:Y:S01]  /*1b60*/  STL [R1+0xb54], R13 ;  /* 0x000b540d01007387 */ /* 0x000fe20000100800 */
[----:B------:R-:W-:-:S02]  /*1b70*/  @!P2 IMAD.IADD R19, R19, 0x1, -R4 ;  /* 0x000000011313a824 */ /* 0x000fc400078e0a04 */
[----:B------:R-:W-:Y:S01]  /*1b80*/  @!P4 IMAD.MOV R3, RZ, RZ, -R3 ;  /* 0x000000ffff03c224 */ /* 0x000fe200078e0a03 */
[----:B------:R-:W-:Y:S01]  /*1b90*/  STL [R1+0xb58], R14 ;  /* 0x000b580e01007387 */ /* 0x000fe20000100800 */
[----:B------:R-:W-:Y:S01]  /*1ba0*/  ISETP.GE.AND P5, PT, R8, RZ, PT ;  /* 0x000000ff0800720c */ /* 0x000fe20003fa6270 */
[----:B------:R-:W-:Y:S01]  /*1bb0*/  IMAD.HI.U32 R6, R9, R21, RZ ;  /* 0x0000001509067227 */ /* 0x000fe200078e00ff */
[----:B------:R-:W-:Y:S01]  /*1bc0*/  IABS R22, R7 ;  /* 0x0000000700167213 */ /* 0x000fe20000000000 */
[----:B------:R-:W-:Y:S01]  /*1bd0*/  STL [R1+0xb5c], R15 ;  /* 0x000b5c0f01007387 */ /* 0x000fe20000100800 */
[----:B------:R-:W-:-:S03]  /*1be0*/  ISETP.GE.AND P4, PT, R20, RZ, PT ;  /* 0x000000ff1400720c */ /* 0x000fc60003f86270 */
[----:B------:R-:W-:Y:S01]  /*1bf0*/  STL [R1+0xb60], R16 ;  /* 0x000b601001007387 */ /* 0x000fe20000100800 */
[----:B------:R-:W-:-:S03]  /*1c00*/  IABS R20, R20 ;  /* 0x0000001400147213 */ /* 0x000fc60000000000 */
[----:B------:R-:W-:Y:S01]  /*1c10*/  STL [R1+0xb68], R17 ;  /* 0x000b681101007387 */ /* 0x000fe20000100800 */
[----:B------:R-:W-:Y:S01]  /*1c20*/  ISETP.GT.U32.AND P2, PT, R4, R19, PT ;  /* 0x000000130400720c */ /* 0x000fe20003f44070 */
[----:B------:R-:W-:Y:S02]  /*1c30*/  IMAD.MOV R6, RZ, RZ, -R6 ;  /* 0x000000ffff067224 */ /* 0x000fe400078e0a06 */
[----:B------:R0:W-:Y:S01]  /*1c40*/  STL [R1+0x28], R3 ;  /* 0x0000280301007387 */ /* 0x0001e20000100800 */
[----:B------:R-:W-:Y:S02]  /*1c50*/  VIADD R2, R0, 0x1e ;  /* 0x0000001e00027836 */ /* 0x000fe40000000000 */
[----:B------:R-:W-:-:S04]  /*1c60*/  IMAD.HI.U32 R8, R9, R20, RZ ;  /* 0x0000001409087227 */ /* 0x000fc800078e00ff */
[----:B0-----:R-:W-:Y:S02]  /*1c70*/  IMAD.MOV.U32 R3, RZ, RZ, R5 ;  /* 0x000000ffff037224 */ /* 0x001fe400078e0005 */
[----:B------:R-:W-:-:S04]  /*1c80*/  IMAD.HI.U32 R5, R9, R22, RZ ;  /* 0x0000001609057227 */ /* 0x000fc800078e00ff */
[----:B------:R-:W-:Y:S02]  /*1c90*/  IMAD.MOV R5, RZ, RZ, -R5 ;  /* 0x000000ffff057224 */ /* 0x000fe400078e0a05 */
[----:B------:R-:W-:Y:S02]  /*1ca0*/  IMAD R21, R4, R6, R21 ;  /* 0x0000000604157224 */ /* 0x000fe400078e0215 */
[----:B------:R-:W-:Y:S01]  /*1cb0*/  @!P0 IMAD.IADD R18, R18, 0x1, -R4 ;  /* 0x0000000112128824 */ /* 0x000fe200078e0a04 */
[----:B------:R-:W-:Y:S01]  /*1cc0*/  IABS R23, R2 ;  /* 0x0000000200177213 */ /* 0x000fe20000000000 */
[----:B------:R-:W-:Y:S02]  /*1cd0*/  IMAD.MOV R8, RZ, RZ, -R8 ;  /* 0x000000ffff087224 */ /* 0x000fe400078e0a08 */
[C---:B------:R-:W-:Y:S02]  /*1ce0*/  IMAD R22, R4.reuse, R5, R22 ;  /* 0x0000000504167224 */ /* 0x040fe400078e0216 */
[----:B------:R-:W-:Y:S01]  /*1cf0*/  @!P5 IMAD.MOV R18, RZ, RZ, -R18 ;  /* 0x000000ffff12d224 */ /* 0x000fe200078e0a12 */
[C---:B------:R-:W-:Y:S01]  /*1d00*/  ISETP.GT.U32.AND P5, PT, R4.reuse, R21, PT ;  /* 0x000000150400720c */ /* 0x040fe20003fa4070 */
[----:B------:R-:W-:Y:S01]  /*1d10*/  @!P1 IMAD.MOV R3, RZ, RZ, -R3 ;  /* 0x000000ffff039224 */ /* 0x000fe200078e0a03 */
[----:B------:R-:W-:Y:S01]  /*1d20*/  ISETP.GE.AND P1, PT, R7, RZ, PT ;  /* 0x000000ff0700720c */ /* 0x000fe20003f26270 */
[----:B------:R-:W-:-:S02]  /*1d30*/  IMAD R20, R4, R8, R20 ;  /* 0x0000000804147224 */ /* 0x000fc400078e0214 */
[----:B------:R-:W-:Y:S01]  /*1d40*/  @!P2 IMAD.IADD R19, R19, 0x1, -R4 ;  /* 0x000000011313a824 */ /* 0x000fe200078e0a04 */
[C---:B------:R-:W-:Y:S01]  /*1d50*/  ISETP.GT.U32.AND P2, PT, R4.reuse, R22, PT ;  /* 0x000000160400720c */ /* 0x040fe20003f44070 */
[----:B------:R-:W-:Y:S01]  /*1d60*/  IMAD.HI.U32 R7, R9, R23, RZ ;  /* 0x0000001709077227 */ /* 0x000fe200078e00ff */
[----:B------:R-:W-:-:S03]  /*1d70*/  ISETP.GT.U32.AND P0, PT, R4, R20, PT ;  /* 0x000000140400720c */ /* 0x000fc60003f04070 */
[----:B------:R-:W-:Y:S02]  /*1d80*/  IMAD.MOV R7, RZ, RZ, -R7 ;  /* 0x000000ffff077224 */ /* 0x000fe400078e0a07 */
[----:B------:R-:W-:Y:S02]  /*1d90*/  VIADD R6, R0, 0x1c ;  /* 0x0000001c00067836 */ /* 0x000fe40000000000 */
[----:B------:R-:W-:Y:S02]  /*1da0*/  IMAD R23, R4, R7, R23 ;  /* 0x0000000704177224 */ /* 0x000fe400078e0217 */
[----:B------:R-:W-:Y:S01]  /*1db0*/  VIADD R10, R0, 0x1a ;  /* 0x0000001a000a7836 */ /* 0x000fe20000000000 */
[----:B------:R-:W-:Y:S01]  /*1dc0*/  IABS R24, R6 ;  /* 0x0000000600187213 */ /* 0x000fe20000000000 */
[--C-:B------:R-:W-:Y:S02]  /*1dd0*/  @!P5 IMAD.IADD R21, R21, 0x1, -R4.reuse ;  /* 0x000000011515d824 */ /* 0x100fe400078e0a04 */
[----:B------:R-:W-:Y:S01]  /*1de0*/  @!P6 IMAD.MOV R19, RZ, RZ, -R19 ;  /* 0x000000ffff13e224 */ /* 0x000fe200078e0a13 */
[----:B------:R-:W-:Y:S01]  /*1df0*/  ISETP.GT.U32.AND P6, PT, R4, R23, PT ;  /* 0x000000170400720c */ /* 0x000fe20003fc4070 */
[----:B------:R-:W-:Y:S01]  /*1e00*/  @!P2 IMAD.IADD R22, R22, 0x1, -R4 ;  /* 0x000000011616a824 */ /* 0x000fe200078e0a04 */
[----:B------:R-:W-:Y:S01]  /*1e10*/  IABS R25, R10 ;  /* 0x0000000a00197213 */ /* 0x000fe20000000000 */
[----:B------:R-:W-:Y:S01]  /*1e20*/  IMAD.HI.U32 R7, R9, R24, RZ ;  /* 0x0000001809077227 */ /* 0x000fe200078e00ff */
[----:B------:R-:W-:-:S03]  /*1e30*/  ISETP.GT.U32.AND P5, PT, R4, R21, PT ;  /* 0x000000150400720c */ /* 0x000fc60003fa4070 */
[----:B------:R-:W-:Y:S01]  /*1e40*/  @!P0 IMAD.IADD R20, R20, 0x1, -R4 ;  /* 0x0000000114148824 */ /* 0x000fe200078e0a04 */
[----:B------:R-:W-:Y:S01]  /*1e50*/  ISETP.GT.U32.AND P2, PT, R4, R22, PT ;  /* 0x000000160400720c */ /* 0x000fe20003f44070 */
[----:B------:R-:W-:-:S04]  /*1e60*/  IMAD.HI.U32 R5, R9, R25, RZ ;  /* 0x0000001909057227 */ /* 0x000fc800078e00ff */
[----:B------:R-:W-:Y:S01]  /*1e70*/  IMAD.MOV R7, RZ, RZ, -R7 ;  /* 0x000000ffff077224 */ /* 0x000fe200078e0a07 */
[----:B------:R-:W-:Y:S01]  /*1e80*/  ISETP.GT.U32.AND P0, PT, R4, R20, PT ;  /* 0x000000140400720c */ /* 0x000fe20003f04070 */
[----:B------:R-:W-:Y:S02]  /*1e90*/  VIADD R12, R0, 0x18 ;  /* 0x00000018000c7836 */ /* 0x000fe40000000000 */
[----:B------:R-:W-:Y:S02]  /*1ea0*/  IMAD.MOV R5, RZ, RZ, -R5 ;  /* 0x000000ffff057224 */ /* 0x000fe400078e0a05 */
[C---:B------:R-:W-:Y:S01]  /*1eb0*/  IMAD R24, R4.reuse, R7, R24 ;  /* 0x0000000704187224 */ /* 0x040fe200078e0218 */
[----:B------:R-:W-:Y:S01]  /*1ec0*/  IABS R26, R12 ;  /* 0x0000000c001a7213 */ /* 0x000fe20000000000 */
[----:B------:R-:W-:Y:S02]  /*1ed0*/  @!P6 IMAD.IADD R23, R23, 0x1, -R4 ;  /* 0x000000011717e824 */ /* 0x000fe400078e0a04 */
[----:B------:R-:W-:-:S02]  /*1ee0*/  IMAD R25, R4, R5, R25 ;  /* 0x0000000504197224 */ /* 0x000fc400078e0219 */
[--C-:B------:R-:W-:Y:S01]  /*1ef0*/  @!P5 IMAD.IADD R21, R21, 0x1, -R4.reuse ;  /* 0x000000011515d824 */ /* 0x100fe200078e0a04 */
[----:B------:R-:W-:Y:S01]  /*1f00*/  ISETP.GT.U32.AND P5, PT, R4, R24, PT ;  /* 0x000000180400720c */ /* 0x000fe20003fa4070 */
[----:B------:R-:W-:Y:S01]  /*1f10*/  @!P2 IMAD.IADD R22, R22, 0x1, -R4 ;  /* 0x000000011616a824 */ /* 0x000fe200078e0a04 */
[C---:B------:R-:W-:Y:S01]  /*1f20*/  ISETP.GT.U32.AND P6, PT, R4.reuse, R23, PT ;  /* 0x000000170400720c */ /* 0x040fe20003fc4070 */
[----:B------:R-:W-:Y:S01]  /*1f30*/  IMAD.HI.U32 R8, R9, R26, RZ ;  /* 0x0000001a09087227 */ /* 0x000fe200078e00ff */
[----:B------:R-:W-:-:S03]  /*1f40*/  ISETP.GT.U32.AND P2, PT, R4, R25, PT ;  /* 0x000000190400720c */ /* 0x000fc60003f44070 */
[----:B------:R-:W-:Y:S01]  /*1f50*/  @!P0 IMAD.IADD R20, R20, 0x1, -R4 ;  /* 0x0000000114148824 */ /* 0x000fe200078e0a04 */
[----:B------:R-:W-:Y:S01]  /*1f60*/  ISETP.GE.AND P0, PT, R2, RZ, PT ;  /* 0x000000ff0200720c */ /* 0x000fe20003f06270 */
[----:B------:R-:W-:Y:S02]  /*1f70*/  IMAD.MOV R2, RZ, RZ, -R8 ;  /* 0x000000ffff027224 */ /* 0x000fe400078e0a08 */
[----:B------:R-:W-:Y:S02]  /*1f80*/  VIADD R13, R0, 0x16 ;  /* 0x00000016000d7836 */ /* 0x000fe40000000000 */
[----:B------:R-:W-:Y:S02]  /*1f90*/  IMAD R26, R4, R2, R26 ;  /* 0x00000002041a7224 */ /* 0x000fe400078e021a */
[--C-:B------:R-:W-:Y:S01]  /*1fa0*/  @!P5 IMAD.IADD R24, R24, 0x1, -R4.reuse ;  /* 0x000000011818d824 */ /* 0x100fe200078e0a04 */
[----:B------:R-:W-:Y:S01]  /*1fb0*/  IABS R27, R13 ;  /* 0x0000000d001b7213 */ /* 0x000fe20000000000 */
[----:B------:R-:W-:Y:S01]  /*1fc0*/  STL [R1+0x20], R11 ;  /* 0x0000200b01007387 */ /* 0x000fe20000100800 */
[--C-:B------:R-:W-:Y:S01]  /*1fd0*/  @!P6 IMAD.IADD R23, R23, 0x1, -R4.reuse ;  /* 0x000000011717e824 */ /* 0x100fe200078e0a04 */
[C---:B------:R-:W-:Y:S01]  /*1fe0*/  ISETP.GT.U32.AND P6, PT, R4.reuse, R26, PT ;  /* 0x0000001a0400720c */ /* 0x040fe20003fc4070 */
[----:B------:R-:W-:Y:S01]  /*1ff0*/  @!P2 IMAD.IADD R25, R25, 0x1, -R4 ;  /* 0x000000011919a824 */ /* 0x000fe200078e0a04 */
[----:B------:R0:W-:Y:S01]  /*2000*/  STL [R1+0x24], R3 ;  /* 0x0000240301007387 */ /* 0x0001e20000100800 */
[----:B------:R-:W-:Y:S01]  /*2010*/  ISETP.GT.U32.AND P2, PT, R4, R24, PT ;  /* 0x000000180400720c */ /* 0x000fe20003f44070 */
[----:B------:R-:W-:-:S04]  /*2020*/  IMAD.HI.U32 R7, R9, R27, RZ ;  /* 0x0000001b09077227 */ /* 0x000fc800078e00ff */
[C---:B0-----:R-:W-:Y:S02]  /*2030*/  VIADD R3, R0.reuse, 0x12 ;  /* 0x0000001200037836 */ /* 0x041fe40000000000 */
[----:B------:R-:W-:Y:S01]  /*2040*/  IMAD.MOV R7, RZ, RZ, -R7 ;  /* 0x000000ffff077224 */ /* 0x000fe200078e0a07 */
[----:B------:R-:W-:Y:S02]  /*2050*/  STL [R1+0xb6c], R18 ;  /* 0x000b6c1201007387 */ /* 0x000fe40000100800 */
[----:B------:R-:W-:Y:S01]  /*2060*/  IABS R29, R3 ;  /* 0x00000003001d7213 */ /* 0x000fe20000000000 */
[----:B------:R-:W-:Y:S01]  /*2070*/  VIADD R11, R0, 0x14 ;  /* 0x00000014000b7836 */ /* 0x000fe20000000000 */
[----:B------:R0:W-:Y:S01]  /*2080*/  STL [R1+0xb70], R19 ;  /* 0x000b701301007387 */ /* 0x0001e20000100800 */
[----:B------:R-:W-:Y:S02]  /*2090*/  IMAD R27, R4, R7, R27 ;  /* 0x00000007041b7224 */ /* 0x000fe400078e021b */
[----:B------:R-:W-:Y:S01]  /*20a0*/  IMAD.HI.U32 R2, R9, R29, RZ ;  /* 0x0000001d09027227 */ /* 0x000fe200078e00ff */
[----:B------:R-:W-:-:S03]  /*20b0*/  IABS R28, R11 ;  /* 0x0000000b001c7213 */ /* 0x000fc60000000000 */
[--C-:B------:R-:W-:Y:S02]  /*20c0*/  @!P6 IMAD.IADD R26, R26, 0x1, -R4.reuse ;  /* 0x000000011a1ae824 */ /* 0x100fe400078e0a04 */
[----:B0-----:R-:W-:Y:S02]  /*20d0*/  VIADD R19, R0, 0x10 ;  /* 0x0000001000137836 */ /* 0x001fe40000000000 */
[----:B------:R-:W-:Y:S01]  /*20e0*/  @!P2 IMAD.IADD R24, R24, 0x1, -R4 ;  /* 0x000000011818a824 */ /* 0x000fe200078e0a04 */
[C---:B------:R-:W-:Y:S01]  /*20f0*/  ISETP.GT.U32.AND P2, PT, R4.reuse, R27, PT ;  /* 0x0000001b0400720c */ /* 0x040fe20003f44070 */
[----:B------:R-:W-:Y:S01]  /*2100*/  IMAD.MOV R2, RZ, RZ, -R2 ;  /* 0x000000ffff027224 */ /* 0x000fe200078e0a02 */
[----:B------:R-:W-:Y:S01]  /*2110*/  IABS R7, R19 ;  /* 0x0000001300077213 */ /* 0x000fe20000000000 */
[----:B------:R-:W-:Y:S01]  /*2120*/  @!P4 IMAD.MOV R20, RZ, RZ, -R20 ;  /* 0x000000ffff14c224 */ /* 0x000fe200078e0a14 */
[C---:B------:R-:W-:Y:S01]  /*2130*/  ISETP.GT.U32.AND P4, PT, R4.reuse, R26, PT ;  /* 0x0000001a0400720c */ /* 0x040fe20003f84070 */
[----:B------:R-:W-:-:S02]  /*2140*/  IMAD R29, R4, R2, R29 ;  /* 0x00000002041d7224 */ /* 0x000fc400078e021d */
[C---:B------:R-:W-:Y:S02]  /*2150*/  VIADD R18, R0.reuse, 0xe ;  /* 0x0000000e00127836 */ /* 0x040fe40000000000 */
[----:B------:R-:W-:Y:S02]  /*2160*/  VIADD R13, R0, 0xc ;  /* 0x0000000c000d7836 */ /* 0x000fe40000000000 */
[----:B------:R-:W-:Y:S01]  /*2170*/  IMAD.HI.U32 R5, R9, R28, RZ ;  /* 0x0000001c09057227 */ /* 0x000fe200078e00ff */
[----:B------:R-:W-:-:S03]  /*2180*/  ISETP.GE.AND P5, PT, R6, RZ, PT ;  /* 0x000000ff0600720c */ /* 0x000fc60003fa6270 */
[----:B------:R-:W-:Y:S02]  /*2190*/  VIADD R17, R0, 0xa ;  /* 0x0000000a00117836 */ /* 0x000fe40000000000 */
[----:B------:R-:W-:Y:S01]  /*21a0*/  IMAD.HI.U32 R2, R9, R7, RZ ;  /* 0x0000000709027227 */ /* 0x000fe200078e00ff */
[----:B------:R-:W-:Y:S02]  /*21b0*/  IABS R8, R18 ;  /* 0x0000001200087213 */ /* 0x000fe40000000000 */
[----:B------:R-:W-:Y:S01]  /*21c0*/  IABS R6, R13 ;  /* 0x0000000d00067213 */ /* 0x000fe20000000000 */
[----:B------:R-:W-:Y:S01]  /*21d0*/  IMAD.MOV R5, RZ, RZ, -R5 ;  /* 0x000000ffff057224 */ /* 0x000fe200078e0a05 */
[----:B------:R-:W-:Y:S01]  /*21e0*/  IABS R11, R17 ;  /* 0x00000011000b7213 */ /* 0x000fe20000000000 */
[----:B------:R-:W-:Y:S02]  /*21f0*/  IMAD.MOV R2, RZ, RZ, -R2 ;  /* 0x000000ffff027224 */ /* 0x000fe400078e0a02 */
[----:B------:R-:W-:-:S02]  /*2200*/  IMAD R28, R4, R5, R28 ;  /* 0x00000005041c7224 */ /* 0x000fc400078e021c */
[----:B------:R-:W-:Y:S01]  /*2210*/  @!P2 IMAD.IADD R27, R27, 0x1, -R4 ;  /* 0x000000011b1ba824 */ /* 0x000fe200078e0a04 */
[----:B------:R-:W-:Y:S01]  /*2220*/  ISETP.GE.AND P2, PT, R10, RZ, PT ;  /* 0x000000ff0a00720c */ /* 0x000fe20003f46270 */
[----:B------:R-:W-:Y:S02]  /*2230*/  IMAD R2, R4, R2, R7 ;  /* 0x0000000204027224 */ /* 0x000fe400078e0207 */
[----:B------:R-:W-:-:S04]  /*2240*/  IMAD.HI.U32 R5, R9, R8, RZ ;  /* 0x0000000809057227 */ /* 0x000fc800078e00ff */
[----:B------:R-:W-:-:S04]  /*2250*/  IMAD.HI.U32 R7, R9, R6, RZ ;  /* 0x0000000609077227 */ /* 0x000fc800078e00ff */
[----:B------:R-:W-:-:S04]  /*2260*/  IMAD.HI.U32 R10, R9, R11, RZ ;  /* 0x0000000b090a7227 */ /* 0x000fc800078e00ff */
[----:B------:R-:W-:Y:S01]  /*2270*/  @!P4 IMAD.IADD R26, R26, 0x1, -R4 ;  /* 0x000000011a1ac824 */ /* 0x000fe200078e0a04 */
[----:B------:R-:W-:Y:S01]  /*2280*/  ISETP.GT.U32.AND P4, PT, R4, R29, PT ;  /* 0x0000001d0400720c */ /* 0x000fe20003f84070 */
[----:B------:R-:W-:Y:S02]  /*2290*/  IMAD.MOV R5, RZ, RZ, -R5 ;  /* 0x000000ffff057224 */ /* 0x000fe400078e0a05 */
[----:B------:R-:W-:Y:S02]  /*22a0*/  IMAD.MOV R7, RZ, RZ, -R7 ;  /* 0x000000ffff077224 */ /* 0x000fe400078e0a07 */
[C---:B------:R-:W-:Y:S02]  /*22b0*/  VIADD R3, R0.reuse, 0x8 ;  /* 0x0000000800037836 */ /* 0x040fe40000000000 */
[----:B------:R-:W-:Y:S02]  /*22c0*/  IMAD.MOV R10, RZ, RZ, -R10 ;  /* 0x000000ffff0a7224 */ /* 0x000fe400078e0a0a */
[----:B------:R-:W-:-:S02]  /*22d0*/  VIADD R16, R0, 0x6 ;  /* 0x0000000600107836 */ /* 0x000fc40000000000 */
[C---:B------:R-:W-:Y:S01]  /*22e0*/  IMAD R5, R4.reuse, R5, R8 ;  /* 0x0000000504057224 */ /* 0x040fe200078e0208 */
[----:B------:R-:W-:Y:S01]  /*22f0*/  IABS R8, R3 ;  /* 0x0000000300087213 */ /* 0x000fe20000000000 */
[C---:B------:R-:W-:Y:S02]  /*2300*/  IMAD R6, R4.reuse, R7, R6 ;  /* 0x0000000704067224 */ /* 0x040fe400078e0206 */
[----:B------:R-:W-:Y:S01]  /*2310*/  IMAD R7, R4, R10, R11 ;  /* 0x0000000a04077224 */ /* 0x000fe200078e020b */
[----:B------:R-:W-:Y:S01]  /*2320*/  IABS R10, R16 ;  /* 0x00000010000a7213 */ /* 0x000fe20000000000 */
[----:B------:R0:W-:Y:S01]  /*2330*/  STL [R1+0xb84], R23 ;  /* 0x000b841701007387 */ /* 0x0001e20000100800 */
[C---:B------:R-:W-:Y:S02]  /*2340*/  VIADD R15, R0.reuse, 0x4 ;  /* 0x00000004000f7836 */ /* 0x040fe40000000000 */
[----:B------:R-:W-:Y:S01]  /*2350*/  VIADD R14, R0, 0x2 ;  /* 0x00000002000e7836 */ /* 0x000fe20000000000 */
[----:B------:R1:W-:Y:S01]  /*2360*/  STL [R1+0xb74], R20 ;  /* 0x000b741401007387 */ /* 0x0003e20000100800 */
[----:B------:R-:W-:Y:S01]  /*2370*/  @!P4 IMAD.IADD R29, R29, 0x1, -R4 ;  /* 0x000000011d1dc824 */ /* 0x000fe200078e0a04 */
[----:B------:R-:W-:-:S02]  /*2380*/  ISETP.GE.AND P4, PT, R12, RZ, PT ;  /* 0x000000ff0c00720c */ /* 0x000fc40003f86270 */
[----:B------:R2:W-:Y:S01]  /*2390*/  STL [R1+0xb78], R19 ;  /* 0x000b781301007387 */ /* 0x0005e20000100800 */
[----:B0-----:R-:W-:-:S04]  /*23a0*/  IMAD.HI.U32 R23, R9, R10, RZ ;  /* 0x0000000a09177227 */ /* 0x001fc800078e00ff */
[C---:B-1----:R-:W-:Y:S01]  /*23b0*/  IMAD.HI.U32 R20, R9.reuse, R8, RZ ;  /* 0x0000000809147227 */ /* 0x042fe200078e00ff */
[----:B------:R-:W-:Y:S02]  /*23c0*/  IABS R11, R15 ;  /* 0x0000000f000b7213 */ /* 0x000fe40000000000 */
[----:B------:R-:W-:Y:S01]  /*23d0*/  IABS R12, R14 ;  /* 0x0000000e000c7213 */ /* 0x000fe20000000000 */
[----:B------:R-:W-:Y:S01]  /*23e0*/  IMAD.MOV R20, RZ, RZ, -R20 ;  /* 0x000000ffff147224 */ /* 0x000fe200078e0a14 */
[----:B--2---:R-:W-:Y:S01]  /*23f0*/  IABS R19, R0 ;  /* 0x0000000000137213 */ /* 0x004fe20000000000 */
[----:B------:R-:W-:Y:S01]  /*2400*/  IMAD.MOV R23, RZ, RZ, -R23 ;  /* 0x000000ffff177224 */ /* 0x000fe200078e0a17 */
[----:B------:R0:W-:Y:S01]  /*2410*/  STL [R1+0xb7c], R18 ;  /* 0x000b7c1201007387 */ /* 0x0001e20000100800 */
[----:B------:R-:W-:Y:S02]  /*2420*/  IMAD R8, R4, R20, R8 ;  /* 0x0000001404087224 */ /* 0x000fe400078e0208 */
[C---:B------:R-:W-:Y:S01]  /*2430*/  IMAD.HI.U32 R20, R9.reuse, R19, RZ ;  /* 0x0000001309147227 */ /* 0x040fe200078e00ff */
[----:B------:R1:W-:Y:S03]  /*2440*/  STL [R1+0xb80], R24 ;  /* 0x000b801801007387 */ /* 0x0003e60000100800 */
[----:B0-----:R-:W-:-:S04]  /*2450*/  IMAD.HI.U32 R18, R9, R12, RZ ;  /* 0x0000000c09127227 */ /* 0x001fc800078e00ff */
[----:B-1----:R-:W-:-:S04]  /*2460*/  IMAD.HI.U32 R24, R9, R11, RZ ;  /* 0x0000000b09187227 */ /* 0x002fc800078e00ff */
[----:B------:R-:W-:Y:S02]  /*2470*/  IMAD R9, R4, R23, R10 ;  /* 0x0000001704097224 */ /* 0x000fe400078e020a */
[----:B------:R-:W2:Y:S01]  /*2480*/  LDL.LU R23, [R1+0xb84] ;  /* 0x000b840001177983 */ /* 0x000ea20000300800 */
[----:B------:R-:W-:-:S04]  /*2490*/  IMAD.MOV R24, RZ, RZ, -R24 ;  /* 0x000000ffff187224 */ /* 0x000fc800078e0a18 */
[----:B------:R-:W-:Y:S02]  /*24a0*/  IMAD R10, R4, R24, R11 ;  /* 0x00000018040a7224 */ /* 0x000fe400078e020b */
[----:B------:R-:W3:Y:S01]  /*24b0*/  LDL.LU R24, [R1+0xb80] ;  /* 0x000b800001187983 */ /* 0x000ee20000300800 */
[----:B------:R-:W-:-:S04]  /*24c0*/  IMAD.MOV R18, RZ, RZ, -R18 ;  /* 0x000000ffff127224 */ /* 0x000fc800078e0a12 */
[C---:B------:R-:W-:Y:S02]  /*24d0*/  IMAD R11, R4.reuse, R18, R12 ;  /* 0x00000012040b7224 */ /* 0x040fe400078e020c */
[----:B------:R-:W4:Y:S01]  /*24e0*/  LDL.LU R18, [R1+0xb7c] ;  /* 0x000b7c0001127983 */ /* 0x000f220000300800 */
[----:B------:R-:W-:Y:S01]  /*24f0*/  @!P4 IMAD.MOV R26, RZ, RZ, -R26 ;  /* 0x000000ffff1ac224 */ /* 0x000fe200078e0a1a */
[----:B------:R-:W-:Y:S01]  /*2500*/  ISETP.GT.U32.AND P4, PT, R4, R7, PT ;  /* 0x000000070400720c */ /* 0x000fe20003f84070 */
[----:B------:R-:W-:-:S04]  /*2510*/  IMAD.MOV R12, RZ, RZ, -R20 ;  /* 0x000000ffff0c7224 */ /* 0x000fc800078e0a14 */
[----:B------:R-:W-:Y:S02]  /*2520*/  IMAD R12, R4, R12, R19 ;  /* 0x0000000c040c7224 */ /* 0x000fe400078e0213 */
[----:B------:R-:W-:-:S06]  /*2530*/  VIADD R19, R0, 0x14 ;  /* 0x0000001400137836 */ /* 0x000fcc0000000000 */
[----:B------:R-:W-:Y:S01]  /*2540*/  @!P4 IMAD.IADD R7, R7, 0x1, -R4 ;  /* 0x000000010707c824 */ /* 0x000fe200078e0a04 */
[----:B------:R-:W-:Y:S02]  /*2550*/  ISETP.GE.AND P4, PT, R19, RZ, PT ;  /* 0x000000ff1300720c */ /* 0x000fe40003f86270 */
[----:B------:R-:W4:Y:S01]  /*2560*/  LDL.LU R19, [R1+0xb78] ;  /* 0x000b780001137983 */ /* 0x000f220000300800 */
[----:B------:R-:W-:-:S13]  /*2570*/  ISETP.GT.U32.AND P6, PT, R4, R25, PT ;  /* 0x000000190400720c */ /* 0x000fda0003fc4070 */
[----:B------:R-:W-:Y:S01]  /*2580*/  @!P6 IMAD.IADD R25, R25, 0x1, -R4 ;  /* 0x000000011919e824 */ /* 0x000fe200078e0a04 */
[----:B------:R-:W-:-:S13]  /*2590*/  ISETP.GT.U32.AND P6, PT, R4, R28, PT ;  /* 0x0000001c0400720c */ /* 0x000fda0003fc4070 */
[----:B------:R-:W-:Y:S01]  /*25a0*/  @!P6 IMAD.IADD R28, R28, 0x1, -R4 ;  /* 0x000000011c1ce824 */ /* 0x000fe200078e0a04 */
[----:B------:R-:W-:-:S13]  /*25b0*/  ISETP.GT.U32.AND P6, PT, R4, R2, PT ;  /* 0x000000020400720c */ /* 0x000fda0003fc4070 */
[----:B------:R-:W-:Y:S01]  /*25c0*/  @!P6 IMAD.IADD R2, R2, 0x1, -R4 ;  /* 0x000000010202e824 */ /* 0x000fe200078e0a04 */
[C---:B------:R-:W-:Y:S01]  /*25d0*/  ISETP.GT.U32.AND P6, PT, R4.reuse, R5, PT ;  /* 0x000000050400720c */ /* 0x040fe20003fc4070 */
[----:B------:R-:W-:Y:S01]  /*25e0*/  @!P3 IMAD.MOV R21, RZ, RZ, -R21 ;  /* 0x000000ffff15b224 */ /* 0x000fe200078e0a15 */
[----:B------:R-:W-:Y:S01]  /*25f0*/  ISETP.GT.U32.AND P3, PT, R4, R27, PT ;  /* 0x0000001b0400720c */ /* 0x000fe20003f64070 */
[----:B------:R-:W-:-:S10]  /*2600*/  @!P2 IMAD.MOV R25, RZ, RZ, -R25 ;  /* 0x000000ffff19a224 */ /* 0x000fd400078e0a19 */
[----:B------:R-:W-:Y:S01]  /*2610*/  @!P6 IMAD.IADD R5, R5, 0x1, -R4 ;  /* 0x000000010505e824 */ /* 0x000fe200078e0a04 */
[----:B------:R-:W-:-:S04]  /*2620*/  ISETP.GT.U32.AND P6, PT, R4, R6, PT ;  /* 0x000000060400720c */ /* 0x000fc80003fc4070 */
[----:B------:R-:W-:Y:S01]  /*2630*/  ISETP.GT.U32.AND P2, PT, R4, R5, PT ;  /* 0x000000050400720c */ /* 0x000fe20003f44070 */
[----:B------:R-:W-:Y:S02]  /*2640*/  VIADD R20, R0, 0x16 ;  /* 0x0000001600147836 */ /* 0x000fe40000000000 */
[----:B------:R-:W-:Y:S01]  /*2650*/  @!P1 IMAD.MOV R22, RZ, RZ, -R22 ;  /* 0x000000ffff169224 */ /* 0x000fe200078e0a16 */
[C---:B------:R-:W-:Y:S01]  /*2660*/  ISETP.GT.U32.AND P1, PT, R4.reuse, R28, PT ;  /* 0x0000001c0400720c */ /* 0x040fe20003f24070 */
[----:B------:R-:W-:Y:S01]  /*2670*/  @!P3 IMAD.IADD R27, R27, 0x1, -R4 ;  /* 0x000000011b1bb824 */ /* 0x000fe200078e0a04 */
[----:B------:R-:W-:-:S03]  /*2680*/  ISETP.GT.U32.AND P3, PT, R4, R8, PT ;  /* 0x000000080400720c */ /* 0x000fc60003f64070 */
[----:B------:R-:W-:-:S04]  /*2690*/  @!P6 IMAD.IADD R6, R6, 0x1, -R4 ;  /* 0x000000010606e824 */ /* 0x000fc800078e0a04 */
[--C-:B------:R-:W-:Y:S01]  /*26a0*/  @!P2 IMAD.IADD R5, R5, 0x1, -R4.reuse ;  /* 0x000000010505a824 */ /* 0x100fe200078e0a04 */
[----:B------:R-:W-:Y:S02]  /*26b0*/  ISETP.GE.AND P2, PT, R20, RZ, PT ;  /* 0x000000ff1400720c */ /* 0x000fe40003f46270 */
[----:B------:R-:W-:Y:S01]  /*26c0*/  ISETP.GT.U32.AND P6, PT, R4, R6, PT ;  /* 0x000000060400720c */ /* 0x000fe20003fc4070 */
[--C-:B------:R-:W-:Y:S01]  /*26d0*/  @!P1 IMAD.IADD R28, R28, 0x1, -R4.reuse ;  /* 0x000000011c1c9824 */ /* 0x100fe200078e0a04 */
[----:B------:R-:W-:Y:S01]  /*26e0*/  ISETP.GT.U32.AND P1, PT, R4, R9, PT ;  /* 0x000000090400720c */ /* 0x000fe20003f24070 */
[----:B------:R-:W-:Y:S02]  /*26f0*/  @!P3 IMAD.IADD R8, R8, 0x1, -R4 ;  /* 0x000000010808b824 */ /* 0x000fe400078e0a04 */
[----:B------:R-:W-:-:S03]  /*2700*/  @!P4 IMAD.MOV R28, RZ, RZ, -R28 ;  /* 0x000000ffff1cc224 */ /* 0x000fc600078e0a1c */
[----:B------:R-:W-:-:S03]  /*2710*/  ISETP.GT.U32.AND P4, PT, R4, R8, PT ;  /* 0x000000080400720c */ /* 0x000fc60003f84070 */
[----:B------:R-:W-:Y:S01]  /*2720*/  @!P2 IMAD.MOV R27, RZ, RZ, -R27 ;  /* 0x000000ffff1ba224 */ /* 0x000fe200078e0a1b */
[----:B------:R-:W-:Y:S01]  /*2730*/  ISETP.GT.U32.AND P2, PT, R4, R7, PT ;  /* 0x000000070400720c */ /* 0x000fe20003f44070 */
[--C-:B------:R-:W-:Y:S02]  /*2740*/  @!P6 IMAD.IADD R6, R6, 0x1, -R4.reuse ;  /* 0x000000010606e824 */ /* 0x100fe400078e0a04 */
[----:B------:R-:W-:Y:S02]  /*2750*/  VIADD R20, R0, 0x12 ;  /* 0x0000001200147836 */ /* 0x000fe40000000000 */
[----:B------:R-:W-:-:S03]  /*2760*/  @!P1 IMAD.IADD R9, R9, 0x1, -R4 ;  /* 0x0000000109099824 */ /* 0x000fc600078e0a04 */
[----:B------:R-:W-:Y:S02]  /*2770*/  ISETP.GE.AND P3, PT, R20, RZ, PT ;  /* 0x000000ff1400720c */ /* 0x000fe40003f66270 */
[----:B------:R-:W4:Y:S01]  /*2780*/  LDL.LU R20, [R1+0xb74] ;  /* 0x000b740001147983 */ /* 0x000f220000300800 */
[--C-:B------:R-:W-:Y:S02]  /*2790*/  @!P4 IMAD.IADD R8, R8, 0x1, -R4.reuse ;  /* 0x000000010808c824 */ /* 0x100fe400078e0a04 */
[----:B------:R-:W-:Y:S01]  /*27a0*/  @!P2 IMAD.IADD R7, R7, 0x1, -R4 ;  /* 0x000000010707a824 */ /* 0x000fe200078e0a04 */
[----:B------:R-:W-:Y:S02]  /*27b0*/  ISETP.GE.AND P2, PT, R17, RZ, PT ;  /* 0x000000ff1100720c */ /* 0x000fe40003f46270 */
[----:B------:R-:W-:Y:S01]  /*27c0*/  ISETP.GE.AND P4, PT, R3, RZ, PT ;  /* 0x000000ff0300720c */ /* 0x000fe20003f86270 */
[----:B--2---:R-:W-:Y:S01]  /*27d0*/  @!P0 IMAD.MOV R23, RZ, RZ, -R23 ;  /* 0x000000ffff178224 */ /* 0x004fe200078e0a17 */
[C---:B------:R-:W-:Y:S01]  /*27e0*/  ISETP.GT.U32.AND P0, PT, R4.reuse, R29, PT ;  /* 0x0000001d0400720c */ /* 0x040fe20003f04070 */
[----:B---3--:R-:W-:Y:S01]  /*27f0*/  @!P5 IMAD.MOV R24, RZ, RZ, -R24 ;  /* 0x000000ffff18d224 */ /* 0x008fe200078e0a18 */
[----:B------:R-:W-:-:S11]  /*2800*/  ISETP.GT.U32.AND P5, PT, R4, R2, PT ;  /* 0x000000020400720c */ /* 0x000fd60003fa4070 */
[--C-:B------:R-:W-:Y:S01]  /*2810*/  @!P0 IMAD.IADD R29, R29, 0x1, -R4.reuse ;  /* 0x000000011d1d8824 */ /* 0x100fe200078e0a04 */
[----:B------:R-:W-:Y:S01]  /*2820*/  ISETP.GT.U32.AND P0, PT, R4, R10, PT ;  /* 0x0000000a0400720c */ /* 0x000fe20003f04070 */
[----:B------:R-:W-:Y:S01]  /*2830*/  @!P5 IMAD.IADD R2, R2, 0x1, -R4 ;  /* 0x000000010202d824 */ /* 0x000fe200078e0a04 */
[----:B------:R-:W-:-:S11]  /*2840*/  ISETP.GT.U32.AND P5, PT, R4, R11, PT ;  /* 0x0000000b0400720c */ /* 0x000fd60003fa4070 */
[--C-:B------:R-:W-:Y:S01]  /*2850*/  @!P0 IMAD.IADD R10, R10, 0x1, -R4.reuse ;  /* 0x000000010a0a8824 */ /* 0x100fe200078e0a04 */
[----:B----4-:R-:W-:Y:S02]  /*2860*/  ISETP.GE.AND P0, PT, R18, RZ, PT ;  /* 0x000000ff1200720c */ /* 0x010fe40003f06270 */
[----:B------:R-:W0:Y:S01]  /*2870*/  LDC R18, c[0x0][0x230] ;  /* 0x00008c00ff127b82 */ /* 0x000e220000000800 */
[----:B------:R-:W-:Y:S01]  /*2880*/  @!P5 IMAD.IADD R11, R11, 0x1, -R4 ;  /* 0x000000010b0bd824 */ /* 0x000fe200078e0a04 */
[----:B------:R-:W-:Y:S02]  /*2890*/  ISETP.GE.AND P5, PT, R13, RZ, PT ;  /* 0x000000ff0d00720c */ /* 0x000fe40003fa6270 */
[----:B------:R-:W-:Y:S02]  /*28a0*/  ISETP.GE.AND P1, PT, R19, RZ, PT ;  /* 0x000000ff1300720c */ /* 0x000fe40003f26270 */
[----:B------:R-:W2:Y:S04]  /*28b0*/  LDL.LU R19, [R1+0xb70] ;  /* 0x000b700001137983 */ /* 0x000ea80000300800 */
[----:B------:R-:W3:Y:S05]  /*28c0*/  LDL.LU R13, [R1] ;  /* 0x00000000010d7983 */ /* 0x000eea0000300800 */
[----:B------:R-:W-:Y:S01]  /*28d0*/  @!P5 IMAD.MOV R6, RZ, RZ, -R6 ;  /* 0x000000ffff06d224 */ /* 0x000fe200078e0a06 */
[----:B------:R-:W-:Y:S01]  /*28e0*/  ISETP.GE.AND P5, PT, R0, RZ, PT ;  /* 0x000000ff0000720c */ /* 0x000fe20003fa6270 */
[----:B0-----:R-:W-:-:S05]  /*28f0*/  VIADD R18, R18, 0x1f ;  /* 0x0000001f12127836 */ /* 0x001fca0000000000 */
[----:B------:R-:W-:-:S04]  /*2900*/  SHF.R.S32.HI R0, RZ, 0x1f, R18 ;  /* 0x0000001fff007819 */ /* 0x000fc80000011412 */
[----:B------:R-:W-:Y:S02]  /*2910*/  LEA.HI R0, R0, R18, RZ, 0x5 ;  /* 0x0000001200007211 */ /* 0x000fe400078f28ff */
[----:B------:R-:W4:Y:S04]  /*2920*/  LDL.LU R18, [R1+0xb6c] ;  /* 0x000b6c0001127983 */ /* 0x000f280000300800 */
[----:B------:R-:W2:Y:S04]  /*2930*/  LDL.LU R17, [R1+0xb68] ;  /* 0x000b680001117983 */ /* 0x000ea80000300800 */
[----:B------:R-:W3:Y:S01]  /*2940*/  LDL.LU R3, [R1+0xb64] ;  /* 0x000b640001037983 */ /* 0x000ee20000300800 */
[----:B------:R-:W-:Y:S01]  /*2950*/  ISETP.GT.U32.AND P6, PT, R4, R12, PT ;  /* 0x0000000c0400720c */ /* 0x000fe20003fc4070 */
[----:B------:R-:W-:-:S02]  /*2960*/  @!P0 IMAD.MOV R5, RZ, RZ, -R5 ;  /* 0x000000ffff058224 */ /* 0x000fc400078e0a05 */
[----:B------:R-:W-:Y:S01]  /*2970*/  @!P3 IMAD.MOV R29, RZ, RZ, -R29 ;  /* 0x000000ffff1db224 */ /* 0x000fe200078e0a1d */
[----:B------:R-:W-:Y:S01]  /*2980*/  ISETP.GT.U32.AND P3, PT, R4, R9, PT ;  /* 0x000000090400720c */ /* 0x000fe20003f64070 */
[----:B------:R-:W-:-:S08]  /*2990*/  @!P1 IMAD.MOV R2, RZ, RZ, -R2 ;  /* 0x000000ffff029224 */ /* 0x000fd000078e0a02 */
[----:B------:R-:W-:Y:S01]  /*29a0*/  @!P6 IMAD.IADD R12, R12, 0x1, -R4 ;  /* 0x000000010c0ce824 */ /* 0x000fe200078e0a04 */
[----:B------:R-:W-:-:S04]  /*29b0*/  ISETP.GT.U32.AND P1, PT, R4, R10, PT ;  /* 0x0000000a0400720c */ /* 0x000fc80003f24070 */
[C---:B------:R-:W-:Y:S02]  /*29c0*/  ISETP.GT.U32.AND P0, PT, R4.reuse, R12, PT ;  /* 0x0000000c0400720c */ /* 0x040fe40003f04070 */
[----:B------:R-:W-:Y:S01]  /*29d0*/  ISETP.GT.U32.AND P6, PT, R4, R11, PT ;  /* 0x0000000b0400720c */ /* 0x000fe20003fc4070 */
[--C-:B------:R-:W-:Y:S01]  /*29e0*/  @!P3 IMAD.IADD R9, R9, 0x1, -R4.reuse ;  /* 0x000000010909b824 */ /* 0x100fe200078e0a04 */
[----:B------:R-:W-:Y:S02]  /*29f0*/  ISETP.GE.AND P3, PT, R16, RZ, PT ;  /* 0x000000ff1000720c */ /* 0x000fe40003f66270 */
[----:B------:R-:W4:Y:S03]  /*2a00*/  LDL.LU R16, [R1+0xb60] ;  /* 0x000b600001107983 */ /* 0x000f260000300800 */
[----:B------:R-:W-:-:S04]  /*2a10*/  @!P1 IMAD.IADD R10, R10, 0x1, -R4 ;  /* 0x000000010a0a9824 */ /* 0x000fc800078e0a04 */
[--C-:B------:R-:W-:Y:S01]  /*2a20*/  @!P0 IMAD.IADD R12, R12, 0x1, -R4.reuse ;  /* 0x000000010c0c8824 */ /* 0x100fe200078e0a04 */
[----:B------:R-:W-:Y:S01]  /*2a30*/  ISETP.GE.AND P1, PT, R15, RZ, PT ;  /* 0x000000ff0f00720c */ /* 0x000fe20003f26270 */
[----:B------:R-:W-:Y:S01]  /*2a40*/  @!P6 IMAD.IADD R11, R11, 0x1, -R4 ;  /* 0x000000010b0be824 */ /* 0x000fe200078e0a04 */
[----:B------:R-:W2:Y:S01]  /*2a50*/  LDL.LU R15, [R1+0xb5c] ;  /* 0x000b5c00010f7983 */ /* 0x000ea20000300800 */
[----:B------:R-:W-:-:S03]  /*2a60*/  ISETP.GE.AND P6, PT, R14, RZ, PT ;  /* 0x000000ff0e00720c */ /* 0x000fc60003fc6270 */
[----:B------:R-:W4:Y:S04]  /*2a70*/  LDL.LU R14, [R1+0xb58] ;  /* 0x000b5800010e7983 */ /* 0x000f280000300800 */
[----:B------:R-:W4:Y:S01]  /*2a80*/  LDL.LU R4, [R1+0x4] ;  /* 0x0000040001047983 */ /* 0x000f220000300800 */
[----:B---3--:R-:W-:Y:S02]  /*2a90*/  ISETP.NE.AND P0, PT, R3, RZ, PT ;  /* 0x000000ff0300720c */ /* 0x008fe40003f05270 */
[----:B------:R-:W-:Y:S02]  /*2aa0*/  LOP3.LUT R0, RZ, R3, RZ, 0x33, !PT ;  /* 0x00000003ff007212 */ /* 0x000fe400078e33ff */
[----:B------:R-:W3:Y:S02]  /*2ab0*/  LDL.LU R3, [R1+0x8] ;  /* 0x0000080001037983 */ /* 0x000ee40000300800 */
[----:B------:R-:W-:-:S05]  /*2ac0*/  SEL R13, R0, R13, !P0 ;  /* 0x0000000d000d7207 */ /* 0x000fca0004000000 */
[----:B------:R0:W-:Y:S04]  /*2ad0*/  STL [R1+0x1c], R13 ;  /* 0x00001c0d01007387 */ /* 0x0001e80000100800 */
[----:B0-----:R-:W3:Y:S01]  /*2ae0*/  LDL.LU R13, [R1+0xb54] ;  /* 0x000b5400010d7983 */ /* 0x001ee20000300800 */
[C---:B--2---:R-:W-:Y:S02]  /*2af0*/  SEL R15, R0.reuse, R15, !P0 ;  /* 0x0000000f000f7207 */ /* 0x044fe40004000000 */
[C---:B----4-:R-:W-:Y:S02]  /*2b00*/  SEL R14, R0.reuse, R14, !P0 ;  /* 0x0000000e000e7207 */ /* 0x050fe40004000000 */
[----:B---3--:R-:W-:-:S05]  /*2b10*/  SEL R13, R0, R13, !P0 ;  /* 0x0000000d000d7207 */ /* 0x008fca0004000000 */
[----:B------:R0:W-:Y:S04]  /*2b20*/  STL [R1+0x18], R13 ;  /* 0x0000180d01007387 */ /* 0x0001e80000100800 */
[----:B0-----:R-:W2:Y:S04]  /*2b30*/  LDL.LU R13, [R1+0x24] ;  /* 0x00002400010d7983 */ /* 0x001ea80000300800 */
[----:B------:R0:W-:Y:S04]  /*2b40*/  STL [R1+0x14], R14 ;  /* 0x0000140e01007387 */ /* 0x0001e80000100800 */
[----:B0-----:R-:W3:Y:S04]  /*2b50*/  LDL.LU R14, [R1+0x20] ;  /* 0x00002000010e7983 */ /* 0x001ee80000300800 */
[----:B------:R0:W-:Y:S04]  /*2b60*/  STL [R1+0x10], R15 ;  /* 0x0000100f01007387 */ /* 0x0001e80000100800 */
[----:B0-----:R-:W4:Y:S01]  /*2b70*/  LDL.LU R15, [R1+0x28] ;  /* 0x00002800010f7983 */ /* 0x001f220000300800 */
[----:B------:R-:W-:-:S02]  /*2b80*/  SEL R16, R0, R16, !P0 ;  /* 0x0000001000107207 */ /* 0x000fc40004000000 */
[----:B------:R-:W-:-:S03]  /*2b90*/  SEL R17, R0, R17, !P0 ;  /* 0x0000001100117207 */ /* 0x000fc60004000000 */
[----:B------:R4:W-:Y:S04]  /*2ba0*/  STL [R1+0xc], R16 ;  /* 0x00000c1001007387 */ /* 0x0009e80000100800 */
[----:B------:R-:W-:Y:S01]  /*2bb0*/  STL [R1+0x8], R17 ;  /* 0x0000081101007387 */ /* 0x000fe20000100800 */
[C---:B------:R-:W-:Y:S02]  /*2bc0*/  SEL R25, R0.reuse, R25, !P0 ;  /* 0x0000001900197207 */ /* 0x040fe40004000000 */
[C---:B---3--:R-:W-:Y:S02]  /*2bd0*/  SEL R14, R0.reuse, R14, !P0 ;  /* 0x0000000e000e7207 */ /* 0x048fe40004000000 */
[C---:B----4-:R-:W-:Y:S02]  /*2be0*/  SEL R16, R0.reuse, R15, !P0 ;  /* 0x0000000f00107207 */ /* 0x050fe40004000000 */
[----:B--2---:R-:W-:-:S02]  /*2bf0*/  SEL R15, R0, R13, !P0 ;  /* 0x0000000d000f7207 */ /* 0x004fc40004000000 */
[C---:B------:R-:W-:Y:S01]  /*2c00*/  SEL R13, R0.reuse, R18, !P0 ;  /* 0x00000012000d7207 */ /* 0x040fe20004000000 */
[----:B------:R-:W-:Y:S04]  /*2c10*/  STL [R1+0x2c], R16 ;  /* 0x00002c1001007387 */ /* 0x000fe80000100800 */
[----:B------:R0:W-:Y:S04]  /*2c20*/  STL [R1+0x28], R14 ;  /* 0x0000280e01007387 */ /* 0x0001e80000100800 */
[----:B------:R1:W-:Y:S01]  /*2c30*/  STL [R1+0x3c], R15 ;  /* 0x00003c0f01007387 */ /* 0x0003e20000100800 */
[----:B0-----:R-:W-:-:S03]  /*2c40*/  SEL R14, R0, R19, !P0 ;  /* 0x00000013000e7207 */ /* 0x001fc60004000000 */
[----:B------:R0:W-:Y:S01]  /*2c50*/  STL [R1+0x38], R13 ;  /* 0x0000380d01007387 */ /* 0x0001e20000100800 */
[----:B-1----:R-:W-:-:S03]  /*2c60*/  SEL R15, R0, R20, !P0 ;  /* 0x00000014000f7207 */ /* 0x002fc60004000000 */
        /* <DEDUP_REMOVED lines=8> */
[----:B0-----:R-:W2:Y:S04]  /*2cf0*/  LDL.LU R14, [R1+0x1c] ;  /* 0x00001c00010e7983 */ /* 0x001ea80000300800 */
[----:B------:R0:W-:Y:S04]  /*2d00*/  STL [R1+0x4], R15 ;  /* 0x0000040f01007387 */ /* 0x0001e80000100800 */
[----:B0-----:R-:W3:Y:S04]  /*2d10*/  LDL.LU R15, [R1+0x18] ;  /* 0x00001800010f7983 */ /* 0x001ee80000300800 */
[----:B------:R-:W-:Y:S04]  /*2d20*/  STL [R1], R13 ;  /* 0x0000000d01007387 */ /* 0x000fe80000100800 */
[----:B------:R-:W4:Y:S04]  /*2d30*/  LDL.LU R16, [R1+0x14] ;  /* 0x0000140001107983 */ /* 0x000f280000300800 */
[----:B------:R-:W4:Y:S04]  /*2d40*/  LDL.LU R17, [R1+0x10] ;  /* 0x0000100001117983 */ /* 0x000f280000300800 */
[----:B------:R-:W4:Y:S04]  /*2d50*/  LDL.LU R18, [R1+0xc] ;  /* 0x00000c0001127983 */ /* 0x000f280000300800 */
[----:B------:R-:W4:Y:S04]  /*2d60*/  LDL.LU R19, [R1+0x8] ;  /* 0x0000080001137983 */ /* 0x000f280000300800 */
[----:B------:R-:W4:Y:S04]  /*2d70*/  LDL.LU R20, [R1+0x2c] ;  /* 0x00002c0001147983 */ /* 0x000f280000300800 */
[----:B------:R-:W4:Y:S04]  /*2d80*/  LDL.LU R21, [R1+0x28] ;  /* 0x0000280001157983 */ /* 0x000f280000300800 */
[----:B------:R-:W4:Y:S04]  /*2d90*/  LDL.LU R22, [R1+0x3c] ;  /* 0x00003c0001167983 */ /* 0x000f280000300800 */
[----:B------:R-:W4:Y:S04]  /*2da0*/  LDL.LU R23, [R1+0x38] ;  /* 0x0000380001177983 */ /* 0x000f280000300800 */
[----:B------:R-:W2:Y:S04]  /*2db0*/  LDL.LU R24, [R1+0x34] ;  /* 0x0000340001187983 */ /* 0x000ea80000300800 */
[----:B------:R0:W-:Y:S04]  /*2dc0*/  STL [R1+0xb44], R25 ;  /* 0x000b441901007387 */ /* 0x0001e80000100800 */
[----:B0-----:R-:W3:Y:S04]  /*2dd0*/  LDL.LU R25, [R1+0x4] ;  /* 0x0000040001197983 */ /* 0x001ee80000300800 */
[----:B---3--:R0:W-:Y:S04]  /*2de0*/  STL [R1+0xb48], R25 ;  /* 0x000b481901007387 */ /* 0x0081e80000100800 */
[----:B0-----:R-:W3:Y:S04]  /*2df0*/  LDL.LU R25, [R1+0x20] ;  /* 0x0000200001197983 */ /* 0x001ee80000300800 */
[----:B---3--:R0:W-:Y:S04]  /*2e00*/  STL [R1+0xb4c], R25 ;  /* 0x000b4c1901007387 */ /* 0x0081e80000100800 */
[----:B0-----:R-:W3:Y:S01]  /*2e10*/  LDL.LU R25, [R1+0x24] ;  /* 0x0000240001197983 */ /* 0x001ee20000300800 */
[----:B--2---:R-:W-:-:S03]  /*2e20*/  IMAD R24, R24, UR4, RZ ;  /* 0x0000000418187c24 */ /* 0x004fc6000f8e02ff */
[----:B---3--:R0:W-:Y:S04]  /*2e30*/  STL [R1+0xb50], R25 ;  /* 0x000b501901007387 */ /* 0x0081e80000100800 */
[----:B0-----:R-:W2:Y:S04]  /*2e40*/  LDL.LU R25, [R1+0x30] ;  /* 0x0000300001197983 */ /* 0x001ea80000300800 */
[----:B------:R0:W-:Y:S04]  /*2e50*/  STL [R1+0xb40], R24 ;  /* 0x000b401801007387 */ /* 0x0001e80000100800 */
[----:B0-----:R-:W3:Y:S01]  /*2e60*/  LDL.LU R24, [R1] ;  /* 0x0000000001187983 */ /* 0x001ee20000300800 */
[----:B--2---:R-:W-:-:S05]  /*2e70*/  IMAD R25, R25, UR4, RZ ;  /* 0x0000000419197c24 */ /* 0x004fca000f8e02ff */
[----:B------:R0:W-:Y:S04]  /*2e80*/  STL [R1+0x8], R25 ;  /* 0x0000081901007387 */ /* 0x0001e80000100800 */
[----:B0-----:R-:W2:Y:S02]  /*2e90*/  LDL.LU R25, [R1+0xb50] ;  /* 0x000b500001197983 */ /* 0x001ea40000300800 */
[----:B--2---:R-:W-:-:S05]  /*2ea0*/  IMAD R25, R25, UR4, RZ ;  /* 0x0000000419197c24 */ /* 0x004fca000f8e02ff */
[----:B------:R0:W-:Y:S04]  /*2eb0*/  STL [R1+0x10], R25 ;  /* 0x0000101901007387 */ /* 0x0001e80000100800 */
[----:B0-----:R-:W2:Y:S01]  /*2ec0*/  LDL.LU R25, [R1+0xb4c] ;  /* 0x000b4c0001197983 */ /* 0x001ea20000300800 */
[----:B------:R-:W-:Y:S02]  /*2ed0*/  @!P2 IMAD.MOV R7, RZ, RZ, -R7 ;  /* 0x000000ffff07a224 */ /* 0x000fe400078e0a07 */
[----:B------:R-:W-:Y:S02]  /*2ee0*/  @!P4 IMAD.MOV R8, RZ, RZ, -R8 ;  /* 0x000000ffff08c224 */ /* 0x000fe400078e0a08 */
[----:B------:R-:W-:Y:S02]  /*2ef0*/  @!P3 IMAD.MOV R9, RZ, RZ, -R9 ;  /* 0x000000ffff09b224 */ /* 0x000fe400078e0a09 */
[----:B------:R-:W-:-:S02]  /*2f00*/  @!P1 IMAD.MOV R10, RZ, RZ, -R10 ;  /* 0x000000ffff0a9224 */ /* 0x000fc400078e0a0a */
[----:B------:R-:W-:Y:S02]  /*2f10*/  @!P6 IMAD.MOV R11, RZ, RZ, -R11 ;  /* 0x000000ffff0be224 */ /* 0x000fe400078e0a0b */
[----:B------:R-:W-:Y:S01]  /*2f20*/  @!P5 IMAD.MOV R12, RZ, RZ, -R12 ;  /* 0x000000ffff0cd224 */ /* 0x000fe200078e0a0c */
[----:B------:R-:W-:Y:S01]  /*2f30*/  SEL R3, R0, R3, !P0 ;  /* 0x0000000300037207 */ /* 0x000fe20004000000 */
[----:B--2---:R-:W-:-:S05]  /*2f40*/  IMAD R25, R25, UR4, RZ ;  /* 0x0000000419197c24 */ /* 0x004fca000f8e02ff */
[----:B------:R0:W-:Y:S04]  /*2f50*/  STL [R1+0x20], R25 ;  /* 0x0000201901007387 */ /* 0x0001e80000100800 */
[----:B0-----:R-:W2:Y:S01]  /*2f60*/  LDL.LU R25, [R1+0xb48] ;  /* 0x000b480001197983 */ /* 0x001ea20000300800 */
[C---:B------:R-:W-:Y:S02]  /*2f70*/  SEL R4, R0.reuse, R4, !P0 ;  /* 0x0000000400047207 */ /* 0x040fe40004000000 */
[C---:B------:R-:W-:Y:S02]  /*2f80*/  SEL R26, R0.reuse, R26, !P0 ;  /* 0x0000001a001a7207 */ /* 0x040fe40004000000 */
[C---:B------:R-:W-:Y:S02]  /*2f90*/  SEL R27, R0.reuse, R27, !P0 ;  /* 0x0000001b001b7207 */ /* 0x040fe40004000000 */
[----:B------:R-:W-:-:S02]  /*2fa0*/  SEL R28, R0, R28, !P0 ;  /* 0x0000001c001c7207 */ /* 0x000fc40004000000 */
[C---:B------:R-:W-:Y:S02]  /*2fb0*/  SEL R29, R0.reuse, R29, !P0 ;  /* 0x0000001d001d7207 */ /* 0x040fe40004000000 */
[C---:B------:R-:W-:Y:S02]  /*2fc0*/  SEL R2, R0.reuse, R2, !P0 ;  /* 0x0000000200027207 */ /* 0x040fe40004000000 */
[C---:B------:R-:W-:Y:S02]  /*2fd0*/  SEL R5, R0.reuse, R5, !P0 ;  /* 0x0000000500057207 */ /* 0x040fe40004000000 */
[C---:B------:R-:W-:Y:S02]  /*2fe0*/  SEL R6, R0.reuse, R6, !P0 ;  /* 0x0000000600067207 */ /* 0x040fe40004000000 */
[C---:B------:R-:W-:Y:S02]  /*2ff0*/  SEL R7, R0.reuse, R7, !P0 ;  /* 0x0000000700077207 */ /* 0x040fe40004000000 */
[----:B------:R-:W-:-:S02]  /*3000*/  SEL R8, R0, R8, !P0 ;  /* 0x0000000800087207 */ /* 0x000fc40004000000 */
[C---:B------:R-:W-:Y:S02]  /*3010*/  SEL R9, R0.reuse, R9, !P0 ;  /* 0x0000000900097207 */ /* 0x040fe40004000000 */
[C---:B------:R-:W-:Y:S02]  /*3020*/  SEL R10, R0.reuse, R10, !P0 ;  /* 0x0000000a000a7207 */ /* 0x040fe40004000000 */
[C---:B------:R-:W-:Y:S02]  /*3030*/  SEL R11, R0.reuse, R11, !P0 ;  /* 0x0000000b000b7207 */ /* 0x040fe40004000000 */
[----:B------:R-:W-:Y:S02]  /*3040*/  SEL R0, R0, R12, !P0 ;  /* 0x0000000c00007207 */ /* 0x000fe40004000000 */
[----:B------:R-:W0:Y:S01]  /*3050*/  LDC.64 R12, c[0x0][0x218] ;  /* 0x00008600ff0c7b82 */ /* 0x000e220000000a00 */
[----:B---3--:R-:W-:Y:S02]  /*3060*/  IMAD R24, R24, UR4, RZ ;  /* 0x0000000418187c24 */ /* 0x008fe4000f8e02ff */
[----:B------:R-:W-:-:S02]  /*3070*/  IMAD R3, R3, UR4, RZ ;  /* 0x0000000403037c24 */ /* 0x000fc4000f8e02ff */
[----:B------:R-:W-:Y:S02]  /*3080*/  IMAD R4, R4, UR4, RZ ;  /* 0x0000000404047c24 */ /* 0x000fe4000f8e02ff */
[----:B------:R-:W-:Y:S02]  /*3090*/  IMAD R14, R14, UR4, RZ ;  /* 0x000000040e0e7c24 */ /* 0x000fe4000f8e02ff */
[----:B------:R-:W-:Y:S02]  /*30a0*/  IMAD R15, R15, UR4, RZ ;  /* 0x000000040f0f7c24 */ /* 0x000fe4000f8e02ff */
[----:B----4-:R-:W-:Y:S02]  /*30b0*/  IMAD R16, R16, UR4, RZ ;  /* 0x0000000410107c24 */ /* 0x010fe4000f8e02ff */
[----:B------:R-:W-:Y:S02]  /*30c0*/  IMAD R17, R17, UR4, RZ ;  /* 0x0000000411117c24 */ /* 0x000fe4000f8e02ff */
[----:B------:R-:W-:-:S02]  /*30d0*/  IMAD R18, R18, UR4, RZ ;  /* 0x0000000412127c24 */ /* 0x000fc4000f8e02ff */
[----:B------:R-:W-:Y:S02]  /*30e0*/  IMAD R19, R19, UR4, RZ ;  /* 0x0000000413137c24 */ /* 0x000fe4000f8e02ff */
[----:B------:R-:W-:Y:S02]  /*30f0*/  IMAD R20, R20, UR4, RZ ;  /* 0x0000000414147c24 */ /* 0x000fe4000f8e02ff */
[----:B------:R-:W-:Y:S02]  /*3100*/  IMAD R21, R21, UR4, RZ ;  /* 0x0000000415157c24 */ /* 0x000fe4000f8e02ff */
[----:B------:R-:W-:Y:S02]  /*3110*/  IMAD R22, R22, UR4, RZ ;  /* 0x0000000416167c24 */ /* 0x000fe4000f8e02ff */
[----:B------:R-:W-:Y:S02]  /*3120*/  IMAD R23, R23, UR4, RZ ;  /* 0x0000000417177c24 */ /* 0x000fe4000f8e02ff */
[----:B--2---:R-:W-:-:S05]  /*3130*/  IMAD R25, R25, UR4, RZ ;  /* 0x0000000419197c24 */ /* 0x004fca000f8e02ff */
[----:B------:R1:W-:Y:S04]  /*3140*/  STL [R1+0x4], R25 ;  /* 0x0000041901007387 */ /* 0x0003e80000100800 */
[----:B-1----:R-:W2:Y:S04]  /*3150*/  LDL.LU R25, [R1+0xb44] ;  /* 0x000b440001197983 */ /* 0x002ea80000300800 */
[----:B------:R0:W-:Y:S02]  /*3160*/  STL [R1], R24 ;  /* 0x0000001801007387 */ /* 0x0001e40000100800 */
[----:B0-----:R-:W-:-:S05]  /*3170*/  LEA R24, P4, R3, R12, 0x1 ;  /* 0x0000000c03187211 */ /* 0x001fca00078808ff */
[----:B------:R0:W-:Y:S02]  /*3180*/  STL [R1+0xb18], R24 ;  /* 0x000b181801007387 */ /* 0x0001e40000100800 */
        /* <DEDUP_REMOVED lines=12> */
[----:B0-----:R-:W-:Y:S02]  /*3250*/  LEA.HI.X.SX32 R24, R3, R13, 0x1, P4 ;  /* 0x0000000d03187211 */ /* 0x001fe400020f0eff */
[----:B------:R-:W3:Y:S04]  /*3260*/  LDL.LU R3, [R1] ;  /* 0x0000000001037983 */ /* 0x000ee80000300800 */
[----:B------:R0:W-:Y:S02]  /*3270*/  STL [R1+0xb14], R24 ;  /* 0x000b141801007387 */ /* 0x0001e40000100800 */
[----:B0-----:R-:W-:-:S05]  /*3280*/  LEA R24, P4, R19, R12, 0x1 ;  /* 0x0000000c13187211 */ /* 0x001fca00078808ff */
[----:B------:R0:W-:Y:S02]  /*3290*/  STL [R1+0xae4], R24 ;  /* 0x000ae41801007387 */ /* 0x0001e40000100800 */
[----:B0-----:R-:W-:Y:S02]  /*32a0*/  LEA.HI.X.SX32 R24, R4, R13, 0x1, P3 ;  /* 0x0000000d04187211 */ /* 0x001fe400018f0eff */
[----:B------:R-:W4:Y:S04]  /*32b0*/  LDL.LU R4, [R1+0x4] ;  /* 0x0000040001047983 */ /* 0x000f280000300800 */
[----:B------:R0:W-:Y:S02]  /*32c0*/  STL [R1+0xb0c], R24 ;  /* 0x000b0c1801007387 */ /* 0x0001e40000100800 */
[----:B0-----:R-:W-:-:S05]  /*32d0*/  LEA R24, P3, R20, R12, 0x1 ;  /* 0x0000000c14187211 */ /* 0x001fca00078608ff */
[----:B------:R0:W-:Y:S02]  /*32e0*/  STL [R1+0xadc], R24 ;  /* 0x000adc1801007387 */ /* 0x0001e40000100800 */
[----:B0-----:R-:W-:Y:S02]  /*32f0*/  LEA.HI.X.SX32 R24, R14, R13, 0x1, P2 ;  /* 0x0000000d0e187211 */ /* 0x001fe400010f0eff */
[----:B------:R-:W3:Y:S04]  /*3300*/  LDL.LU R14, [R1+0x20] ;  /* 0x00002000010e7983 */ /* 0x000ee80000300800 */
        /* <DEDUP_REMOVED lines=12> */
[----:B------:R0:W-:Y:S04]  /*33d0*/  STL [R1+0xac4], R24 ;  /* 0x000ac41801007387 */ /* 0x0001e80000100800 */
[----:B0-----:R-:W4:Y:S01]  /*33e0*/  LDL.LU R24, [R1+0xb40] ;  /* 0x000b400001187983 */ /* 0x001f220000300800 */
[----:B------:R-:W-:-:S05]  /*33f0*/  LEA.HI.X.SX32 R17, R17, R13, 0x1, P6 ;  /* 0x0000000d11117211 */ /* 0x000fca00030f0eff */
[----:B------:R4:W-:Y:S01]  /*3400*/  STL [R1+0xae8], R17 ;  /* 0x000ae81101007387 */ /* 0x0009e20000100800 */
[-C--:B------:R-:W-:Y:S02]  /*3410*/  LEA.HI.X.SX32 R18, R18, R13.reuse, 0x1, P5 ;  /* 0x0000000d12127211 */ /* 0x080fe400028f0eff */
[----:B------:R-:W-:Y:S01]  /*3420*/  LEA.HI.X.SX32 R19, R19, R13, 0x1, P4 ;  /* 0x0000000d13137211 */ /* 0x000fe200020f0eff */
[----:B------:R-:W-:Y:S02]  /*3430*/  IMAD R26, R26, UR4, RZ ;  /* 0x000000041a1a7c24 */ /* 0x000fe4000f8e02ff */
[----:B------:R-:W-:Y:S02]  /*3440*/  IMAD R27, R27, UR4, RZ ;  /* 0x000000041b1b7c24 */ /* 0x000fe4000f8e02ff */
[----:B------:R-:W-:Y:S02]  /*3450*/  IMAD R28, R28, UR4, RZ ;  /* 0x000000041c1c7c24 */ /* 0x000fe4000f8e02ff */
[----:B--2---:R-:W-:-:S02]  /*3460*/  IMAD R25, R25, UR4, RZ ;  /* 0x0000000419197c24 */ /* 0x004fc4000f8e02ff */
[----:B------:R-:W-:Y:S02]  /*3470*/  IMAD R29, R29, UR4, RZ ;  /* 0x000000041d1d7c24 */ /* 0x000fe4000f8e02ff */
[----:B------:R-:W-:Y:S02]  /*3480*/  IMAD R2, R2, UR4, RZ ;  /* 0x0000000402027c24 */ /* 0x000fe4000f8e02ff */
[----:B------:R-:W-:Y:S02]  /*3490*/  IMAD R5, R5, UR4, RZ ;  /* 0x0000000405057c24 */ /* 0x000fe4000f8e02ff */
[----:B------:R-:W-:Y:S02]  /*34a0*/  IMAD R6, R6, UR4, RZ ;  /* 0x0000000406067c24 */ /* 0x000fe4000f8e02ff */
[----:B------:R-:W-:Y:S02]  /*34b0*/  IMAD R7, R7, UR4, RZ ;  /* 0x0000000407077c24 */ /* 0x000fe4000f8e02ff */
[----:B------:R-:W-:-:S02]  /*34c0*/  IMAD R8, R8, UR4, RZ ;  /* 0x0000000408087c24 */ /* 0x000fc4000f8e02ff */
[----:B------:R-:W-:Y:S02]  /*34d0*/  IMAD R9, R9, UR4, RZ ;  /* 0x0000000409097c24 */ /* 0x000fe4000f8e02ff */
[----:B------:R-:W-:Y:S02]  /*34e0*/  IMAD R10, R10, UR4, RZ ;  /* 0x000000040a0a7c24 */ /* 0x000fe4000f8e02ff */
[----:B------:R-:W-:Y:S02]  /*34f0*/  IMAD R11, R11, UR4, RZ ;  /* 0x000000040b0b7c24 */ /* 0x000fe4000f8e02ff */
[----:B------:R-:W-:Y:S01]  /*3500*/  IMAD R0, R0, UR4, RZ ;  /* 0x0000000400007c24 */ /* 0x000fe2000f8e02ff */
[----:B----4-:R-:W-:-:S05]  /*3510*/  LEA R17, P6, R24, R12, 0x1 ;  /* 0x0000000c18117211 */ /* 0x010fca00078c08ff */
[----:B------:R3:W-:Y:S04]  /*3520*/  STL [R1+0xabc], R17 ;  /* 0x000abc1101007387 */ /* 0x0007e80000100800 */
[----:B------:R0:W-:Y:S01]  /*3530*/  STL [R1+0xae0], R18 ;  /* 0x000ae01201007387 */ /* 0x0001e20000100800 */
[-C--:B---3--:R-:W-:Y:S02]  /*3540*/  LEA R17, P5, R16, R12.reuse, 0x1 ;  /* 0x0000000c10117211 */ /* 0x088fe400078a08ff */
[----:B0-----:R-:W-:-:S03]  /*3550*/  LEA R18, P4, R15, R12, 0x1 ;  /* 0x0000000c0f127211 */ /* 0x001fc600078808ff */
[----:B------:R0:W-:Y:S04]  /*3560*/  STL [R1+0xab4], R17 ;  /* 0x000ab41101007387 */ /* 0x0001e80000100800 */
[----:B------:R1:W-:Y:S01]  /*3570*/  STL [R1+0xad8], R19 ;  /* 0x000ad81301007387 */ /* 0x0003e20000100800 */
[----:B0-----:R-:W-:-:S03]  /*3580*/  LEA.HI.X.SX32 R17, R20, R13, 0x1, P3 ;  /* 0x0000000d14117211 */ /* 0x001fc600018f0eff */
[----:B------:R0:W-:Y:S01]  /*3590*/  STL [R1+0xaac], R18 ;  /* 0x000aac1201007387 */ /* 0x0001e20000100800 */
[----:B-1----:R-:W-:-:S03]  /*35a0*/  LEA R19, P3, R14, R12, 0x1 ;  /* 0x0000000c0e137211 */ /* 0x002fc600078608ff */
[----:B------:R1:W-:Y:S01]  /*35b0*/  STL [R1+0xad0], R17 ;  /* 0x000ad01101007387 */ /* 0x0003e20000100800 */
[----:B0-----:R-:W-:-:S03]  /*35c0*/  LEA.HI.X.SX32 R18, R21, R13, 0x1, P2 ;  /* 0x0000000d15127211 */ /* 0x001fc600010f0eff */
[----:B------:R0:W-:Y:S01]  /*35d0*/  STL [R1+0x18], R19 ;  /* 0x0000181301007387 */ /* 0x0001e20000100800 */
[----:B-1----:R-:W-:-:S03]  /*35e0*/  LEA R17, P2, R4, R12, 0x1 ;  /* 0x0000000c04117211 */ /* 0x002fc600078408ff */
[----:B------:R1:W-:Y:S04]  /*35f0*/  STL [R1+0xac8], R18 ;  /* 0x000ac81201007387 */ /* 0x0003e80000100800 */
[----:B------:R2:W-:Y:S01]  /*3600*/  STL [R1+0x14], R17 ;  /* 0x0000141101007387 */ /* 0x0005e20000100800 */
[----:B0-----:R-:W-:Y:S02]  /*3610*/  LEA.HI.X.SX32 R19, R22, R13, 0x1, P1 ;  /* 0x0000000d16137211 */ /* 0x001fe400008f0eff */
[----:B-1----:R-:W-:-:S03]  /*3620*/  LEA R18, P1, R3, R12, 0x1 ;  /* 0x0000000c03127211 */ /* 0x002fc600078208ff */
[----:B------:R0:W-:Y:S01]  /*3630*/  STL [R1+0xac0], R19 ;  /* 0x000ac01301007387 */ /* 0x0001e20000100800 */
[----:B--2---:R-:W-:-:S03]  /*3640*/  LEA.HI.X.SX32 R17, R23, R13, 0x1, P0 ;  /* 0x0000000d17117211 */ /* 0x004fc600000f0eff */
[----:B------:R1:W-:Y:S01]  /*3650*/  STL [R1+0xc], R18 ;  /* 0x00000c1201007387 */ /* 0x0003e20000100800 */
[----:B------:R-:W-:-:S03]  /*3660*/  LEA.HI.X.SX32 R16, R16, R13, 0x1, P5 ;  /* 0x0000000d10107211 */ /* 0x000fc600028f0eff */
[----:B------:R2:W-:Y:S01]  /*3670*/  STL [R1+0xab8], R17 ;  /* 0x000ab81101007387 */ /* 0x0005e20000100800 */
[----:B0-----:R-:W-:Y:S02]  /*3680*/  LEA R19, P0, R25, R12, 0x1 ;  /* 0x0000000c19137211 */ /* 0x001fe400078008ff */
[----:B-1----:R-:W-:-:S03]  /*3690*/  LEA.HI.X.SX32 R18, R24, R13, 0x1, P6 ;  /* 0x0000000d18127211 */ /* 0x002fc600030f0eff */
[----:B------:R-:W-:Y:S01]  /*36a0*/  STL [R1+0x1c], R19 ;  /* 0x00001c1301007387 */ /* 0x000fe20000100800 */
[----:B--2---:R-:W-:-:S03]  /*36b0*/  LEA R17, P6, R26, R12, 0x1 ;  /* 0x0000000c1a117211 */ /* 0x004fc600078c08ff */
[----:B------:R0:W-:Y:S04]  /*36c0*/  STL [R1+0xab0], R18 ;  /* 0x000ab01201007387 */ /* 0x0001e80000100800 */
[----:B------:R1:W-:Y:S04]  /*36d0*/  STL [R1+0x4c8], R17 ;  /* 0x0004c81101007387 */ /* 0x0003e80000100800 */
[----:B------:R2:W-:Y:S01]  /*36e0*/  STL [R1+0xaa8], R16 ;  /* 0x000aa81001007387 */ /* 0x0005e20000100800 */
[----:B0-----:R-:W-:Y:S02]  /*36f0*/  LEA R18, P5, R27, R12, 0x1 ;  /* 0x0000000c1b127211 */ /* 0x001fe400078a08ff */
[----:B-1----:R-:W-:-:S02]  /*3700*/  LEA.HI.X.SX32 R17, R15, R13, 0x1, P4 ;  /* 0x0000000d0f117211 */ /* 0x002fc400020f0eff */
[-C--:B------:R-:W-:Y:S02]  /*3710*/  LEA.HI.X.SX32 R15, R14, R13.reuse, 0x1, P3 ;  /* 0x0000000d0e0f7211 */ /* 0x080fe400018f0eff */
[-C--:B--2---:R-:W-:Y:S01]  /*3720*/  LEA R16, P4, R28, R12.reuse, 0x1 ;  /* 0x0000000c1c107211 */ /* 0x084fe200078808ff */
[----:B------:R-:W-:Y:S01]  /*3730*/  STL [R1+0x4d0], R18 ;  /* 0x0004d01201007387 */ /* 0x000fe20000100800 */
[-C--:B------:R-:W-:Y:S02]  /*3740*/  LEA R14, P3, R29, R12.reuse, 0x1 ;  /* 0x0000000c1d0e7211 */ /* 0x080fe400078608ff */
[----:B------:R-:W-:Y:S01]  /*3750*/  LEA.HI.X.SX32 R4, R4, R13, 0x1, P2 ;  /* 0x0000000d04047211 */ /* 0x000fe200010f0eff */
[----:B------:R-:W-:Y:S04]  /*3760*/  STL [R1+0xaa4], R17 ;  /* 0x000aa41101007387 */ /* 0x000fe80000100800 */
[----:B------:R-:W-:Y:S04]  /*3770*/  STL [R1+0x4d8], R16 ;  /* 0x0004d81001007387 */ /* 0x000fe80000100800 */
[----:B------:R0:W-:Y:S04]  /*3780*/  STL [R1+0x10], R15 ;  /* 0x0000100f01007387 */ /* 0x0001e80000100800 */
[----:B------:R1:W-:Y:S04]  /*3790*/  STL [R1+0x4e0], R14 ;  /* 0x0004e00e01007387 */ /* 0x0003e80000100800 */
[----:B------:R2:W-:Y:S01]  /*37a0*/  STL [R1+0x8], R4 ;  /* 0x0000080401007387 */ /* 0x0005e20000100800 */
[----:B0-----:R-:W-:-:S02]  /*37b0*/  LEA R15, P2, R2, R12, 0x1 ;  /* 0x0000000c020f7211 */ /* 0x001fc400078408ff */
[-C--:B-1----:R-:W-:Y:S02]  /*37c0*/  LEA.HI.X.SX32 R14, R3, R13.reuse, 0x1, P1 ;  /* 0x0000000d030e7211 */ /* 0x082fe400008f0eff */
[----:B------:R-:W-:Y:S02]  /*37d0*/  LEA.HI.X.SX32 R3, R25, R13, 0x1, P0 ;  /* 0x0000000d19037211 */ /* 0x000fe400000f0eff */
[-C--:B--2---:R-:W-:Y:S01]  /*37e0*/  LEA R4, P1, R5, R12.reuse, 0x1 ;  /* 0x0000000c05047211 */ /* 0x084fe200078208ff */
[----:B------:R-:W-:Y:S04]  /*37f0*/  STL [R1+0x4e8], R15 ;  /* 0x0004e80f01007387 */ /* 0x000fe80000100800 */
[----:B------:R0:W-:Y:S04]  /*3800*/  STL [R1], R14 ;  /* 0x0000000e01007387 */ /* 0x0001e80000100800 */
[----:B------:R1:W-:Y:S04]  /*3810*/  STL [R1+0x4f0], R4 ;  /* 0x0004f00401007387 */ /* 0x0003e80000100800 */
[----:B------:R2:W-:Y:S01]  /*3820*/  STL [R1+0x4], R3 ;  /* 0x0000040301007387 */ /* 0x0005e20000100800 */
[----:B0-----:R-:W-:-:S02]  /*3830*/  LEA R14, P0, R6, R12, 0x1 ;  /* 0x0000000c060e7211 */ /* 0x001fc400078008ff */
[----:B-1----:R-:W-:-:S03]  /*3840*/  LEA.HI.X.SX32 R4, R26, R13, 0x1, P6 ;  /* 0x0000000d1a047211 */ /* 0x002fc600030f0eff */
[----:B------:R0:W-:Y:S01]  /*3850*/  STL [R1+0x4f8], R14 ;  /* 0x0004f80e01007387 */ /* 0x0001e20000100800 */
[----:B--2---:R-:W-:-:S03]  /*3860*/  LEA R3, P6, R7, R12, 0x1 ;  /* 0x0000000c07037211 */ /* 0x004fc600078c08ff */
        /* <DEDUP_REMOVED lines=17> */
[----:B-1----:R-:W-:-:S03]  /*3980*/  LEA.HI.X.SX32 R3, R5, R13, 0x1, P1 ;  /* 0x0000000d05037211 */ /* 0x002fc600008f0eff */
[----:B------:R0:W-:Y:S01]  /*3990*/  STL [R1+0x524], R4 ;  /* 0x0005240401007387 */ /* 0x0001e20000100800 */
[----:B--2---:R-:W-:-:S03]  /*39a0*/  LEA R2, P1, R0, R12, 0x1 ;  /* 0x0000000c00027211 */ /* 0x004fc600078208ff */
[----:B------:R1:W-:Y:S04]  /*39b0*/  STL [R1+0x4ec], R3 ;  /* 0x0004ec0301007387 */ /* 0x0003e80000100800 */
[----:B------:R2:W-:Y:S01]  /*39c0*/  STL [R1+0xa94], R2 ;  /* 0x000a940201007387 */ /* 0x0005e20000100800 */
[-C--:B0-----:R-:W-:Y:S02]  /*39d0*/  LEA.HI.X.SX32 R4, R6, R13.reuse, 0x1, P0 ;  /* 0x0000000d06047211 */ /* 0x081fe400000f0eff */
[-C--:B------:R-:W-:Y:S01]  /*39e0*/  LEA.HI.X.SX32 R0, R0, R13.reuse, 0x1, P1 ;  /* 0x0000000d00007211 */ /* 0x080fe200008f0eff */
[----:B------:R-:W0:Y:S01]  /*39f0*/  LDC R6, c[0x0][0x238] ;  /* 0x00008e00ff067b82 */ /* 0x000e220000000800 */
[-C--:B-1----:R-:W-:Y:S01]  /*3a00*/  LEA.HI.X.SX32 R3, R7, R13.reuse, 0x1, P6 ;  /* 0x0000000d07037211 */ /* 0x082fe200030f0eff */
[----:B------:R1:W-:Y:S01]  /*3a10*/  STL [R1+0x4f4], R4 ;  /* 0x0004f40401007387 */ /* 0x0003e20000100800 */
[----:B--2---:R-:W-:-:S03]  /*3a20*/  LEA.HI.X.SX32 R2, R8, R13, 0x1, P5 ;  /* 0x0000000d08027211 */ /* 0x004fc600028f0eff */
[----:B------:R2:W-:Y:S04]  /*3a30*/  STL [R1+0x4fc], R3 ;  /* 0x0004fc0301007387 */ /* 0x0005e80000100800 */
[----:B------:R3:W-:Y:S01]  /*3a40*/  STL [R1+0x504], R2 ;  /* 0x0005040201007387 */ /* 0x0007e20000100800 */
[-C--:B-1----:R-:W-:Y:S02]  /*3a50*/  LEA.HI.X.SX32 R4, R9, R13.reuse, 0x1, P4 ;  /* 0x0000000d09047211 */ /* 0x082fe400020f0eff */
[----:B--2---:R-:W-:-:S03]  /*3a60*/  LEA.HI.X.SX32 R3, R10, R13, 0x1, P3 ;  /* 0x0000000d0a037211 */ /* 0x004fc600018f0eff */
[----:B------:R-:W-:Y:S01]  /*3a70*/  STL [R1+0x50c], R4 ;  /* 0x00050c0401007387 */ /* 0x000fe20000100800 */
[----:B---3--:R-:W-:-:S03]  /*3a80*/  LEA.HI.X.SX32 R2, R11, R13, 0x1, P2 ;  /* 0x0000000d0b027211 */ /* 0x008fc600010f0eff */
[----:B------:R-:W-:Y:S04]  /*3a90*/  STL [R1+0x514], R3 ;  /* 0x0005140301007387 */ /* 0x000fe80000100800 */
[----:B------:R1:W-:Y:S04]  /*3aa0*/  STL [R1+0x51c], R2 ;  /* 0x00051c0201007387 */ /* 0x0003e80000100800 */
[----:B------:R-:W-:Y:S04]  /*3ab0*/  STL [R1+0x520], R0 ;  /* 0x0005200001007387 */ /* 0x000fe80000100800 */
        /* <DEDUP_REMOVED lines=256> */
[----:B-1----:R-:W2:Y:S04]  /*4ac0*/  LDL.LU R2, [R1+0x58] ;  /* 0x0000580001027983 */ /* 0x002ea80000300800 */
[----:B------:R-:W3:Y:S04]  /*4ad0*/  LDL.LU R3, [R1+0x5c] ;  /* 0x00005c0001037983 */ /* 0x000ee80000300800 */
[----:B------:R-:W4:Y:S04]  /*4ae0*/  LDL.LU R4, [R1+0x60] ;  /* 0x0000600001047983 */ /* 0x000f280000300800 */
[----:B------:R-:W3:Y:S01]  /*4af0*/  LDL.LU R5, [R1+0x64] ;  /* 0x0000640001057983 */ /* 0x000ee20000300800 */
[----:B0-----:R-:W-:-:S02]  /*4b00*/  IMAD R8, R6, 0x1d, RZ ;  /* 0x0000001d06087824 */ /* 0x001fc400078e02ff */
[C---:B------:R-:W-:Y:S02]  /*4b10*/  IMAD R9, R6.reuse, 0x1c, RZ ;  /* 0x0000001c06097824 */ /* 0x040fe400078e02ff */
[C---:B------:R-:W-:Y:S02]  /*4b20*/  IMAD R10, R6.reuse, 0x1b, RZ ;  /* 0x0000001b060a7824 */ /* 0x040fe400078e02ff */
[C---:B------:R-:W-:Y:S01]  /*4b30*/  IMAD R11, R6.reuse, 0x1a, RZ ;  /* 0x0000001a060b7824 */ /* 0x040fe200078e02ff */
[----:B------:R0:W-:Y:S01]  /*4b40*/  STL.64 [R1+0xb38], R8 ;  /* 0x000b380801007387 */ /* 0x0001e20000100a00 */
[C---:B------:R-:W-:Y:S02]  /*4b50*/  IMAD R12, R6.reuse, 0x19, RZ ;  /* 0x00000019060c7824 */ /* 0x040fe400078e02ff */
[C---:B------:R-:W-:Y:S01]  /*4b60*/  IMAD R13, R6.reuse, 0x18, RZ ;  /* 0x00000018060d7824 */ /* 0x040fe200078e02ff */
[----:B------:R1:W-:Y:S01]  /*4b70*/  STL.64 [R1+0xb30], R10 ;  /* 0x000b300a01007387 */ /* 0x0003e20000100a00 */
[----:B------:R-:W-:-:S02]  /*4b80*/  IMAD R14, R6, 0x17, RZ ;  /* 0x00000017060e7824 */ /* 0x000fc400078e02ff */
[----:B------:R-:W-:Y:S01]  /*4b90*/  IMAD R15, R6, 0x16, RZ ;  /* 0x00000016060f7824 */ /* 0x000fe200078e02ff */
[----:B------:R-:W-:Y:S04]  /*4ba0*/  STL.64 [R1+0xb28], R12 ;  /* 0x000b280c01007387 */ /* 0x000fe80000100a00 */
[----:B------:R3:W-:Y:S01]  /*4bb0*/  STL.64 [R1+0xb20], R14 ;  /* 0x000b200e01007387 */ /* 0x0007e20000100a00 */
[----:B0-----:R-:W0:Y:S01]  /*4bc0*/  LDC R8, c[0x0][0x230] ;  /* 0x00008c00ff087b82 */ /* 0x001e220000000800 */
[----:B--2---:R-:W-:-:S04]  /*4bd0*/  IMAD R2, R2, UR6, RZ ;  /* 0x0000000602027c24 */ /* 0x004fc8000f8e02ff */
[----:B-1----:R-:W-:-:S04]  /*4be0*/  IMAD.WIDE R10, R2, 0x2, RZ ;  /* 0x00000002020a7825 */ /* 0x002fc800078e02ff */
[----:B----4-:R-:W-:Y:S02]  /*4bf0*/  IMAD R4, R4, UR6, RZ ;  /* 0x0000000604047c24 */ /* 0x010fe4000f8e02ff */
[----:B---3--:R-:W-:Y:S01]  /*4c00*/  IMAD R5, R5, UR6, RZ ;  /* 0x0000000605057c24 */ /* 0x008fe2000f8e02ff */
[----:B------:R1:W-:Y:S01]  /*4c10*/  STL.64 [R1+0x4a8], R10 ;  /* 0x0004a80a01007387 */ /* 0x0003e20000100a00 */
[----:B------:R-:W-:-:S04]  /*4c20*/  IMAD.WIDE R14, R4, 0x2, RZ ;  /* 0x00000002040e7825 */ /* 0x000fc800078e02ff */
[----:B------:R-:W-:Y:S02]  /*4c30*/  IMAD.WIDE R12, R5, 0x2, RZ ;  /* 0x00000002050c7825 */ /* 0x000fe400078e02ff */
[----:B------:R-:W2:Y:S01]  /*4c40*/  LDL.64 R4, [R1+0x4a8] ;  /* 0x0004a80001047983 */ /* 0x000ea20000100a00 */
[----:B-1----:R-:W1:Y:S01]  /*4c50*/  LDC R11, c[0x0][0x238] ;  /* 0x00008e00ff0b7b82 */ /* 0x002e620000000800 */
[----:B0-----:R-:W-:-:S05]  /*4c60*/  VIADD R8, R8, 0x1f ;  /* 0x0000001f08087836 */ /* 0x001fca0000000000 */
[----:B------:R-:W-:Y:S01]  /*4c70*/  SHF.R.S32.HI R9, RZ, 0x1f, R8 ;  /* 0x0000001fff097819 */ /* 0x000fe20000011408 */
[----:B------:R-:W-:-:S03]  /*4c80*/  IMAD R3, R3, UR6, RZ ;  /* 0x0000000603037c24 */ /* 0x000fc6000f8e02ff */
[----:B------:R-:W-:Y:S01]  /*4c90*/  LEA.HI R9, R9, R8, RZ, 0x5 ;  /* 0x0000000809097211 */ /* 0x000fe200078f28ff */
[----:B------:R-:W-:-:S03]  /*4ca0*/  IMAD.WIDE R2, R3, 0x2, RZ ;  /* 0x0000000203027825 */ /* 0x000fc600078e02ff */
[----:B------:R-:W-:Y:S01]  /*4cb0*/  SHF.R.S32.HI R10, RZ, 0x5, R9 ;  /* 0x00000005ff0a7819 */ /* 0x000fe20000011409 */
[----:B------:R-:W-:Y:S01]  /*4cc0*/  STL.64 [R1+0x498], R14 ;  /* 0x0004980e01007387 */ /* 0x000fe20000100a00 */
[----:B-1----:R-:W-:-:S03]  /*4cd0*/  IMAD R11, R11, 0x1f, RZ ;  /* 0x0000001f0b0b7824 */ /* 0x002fc600078e02ff */
[----:B------:R-:W-:Y:S04]  /*4ce0*/  STL.64 [R1+0x490], R12 ;  /* 0x0004900c01007387 */ /* 0x000fe80000100a00 */
[----:B------:R-:W-:Y:S01]  /*4cf0*/  STL.64 [R1+0x4a0], R2 ;  /* 0x0004a00201007387 */ /* 0x000fe20000100a00 */
[----:B--2---:R-:W-:-:S05]  /*4d00*/  IMAD.WIDE R8, R11, 0x2, R4 ;  /* 0x000000020b087825 */ /* 0x004fca00078e0204 */
[----:B------:R0:W-:Y:S04]  /*4d10*/  STL.64 [R1+0xa80], R8 ;  /* 0x000a800801007387 */ /* 0x0001e80000100a00 */
[----:B------:R1:W-:Y:S04]  /*4d20*/  STL [R1+0xa9c], R10 ;  /* 0x000a9c0a01007387 */ /* 0x0003e80000100800 */
[----:B0-----:R-:W2:Y:S01]  /*4d30*/  LDL.LU.64 R8, [R1+0xb38] ;  /* 0x000b380001087983 */ /* 0x001ea20000300a00 */
[----:B-1----:R-:W-:-:S04]  /*4d40*/  IMAD.WIDE R10, R11, 0x2, R2 ;  /* 0x000000020b0a7825 */ /* 0x002fc800078e0202 */
[----:B------:R-:W-:Y:S01]  /*4d50*/  IMAD R7, R6, 0x1e, RZ ;  /* 0x0000001e06077824 */ /* 0x000fe200078e02ff */
[----:B------:R0:W-:Y:S03]  /*4d60*/  STL.64 [R1+0xa78], R10 ;  /* 0x000a780a01007387 */ /* 0x0001e60000100a00 */
[----:B0-----:R-:W-:-:S05]  /*4d70*/  IMAD.WIDE R10, R7, 0x2, R14 ;  /* 0x00000002070a7825 */ /* 0x001fca00078e020e */
[----:B------:R0:W-:Y:S02]  /*4d80*/  STL.64 [R1+0xa70], R10 ;  /* 0x000a700a01007387 */ /* 0x0001e40000100a00 */
[----:B0-----:R-:W-:-:S05]  /*4d90*/  IMAD.WIDE R10, R7, 0x2, R12 ;  /* 0x00000002070a7825 */ /* 0x001fca00078e020c */
[----:B------:R0:W-:Y:S02]  /*4da0*/  STL.64 [R1+0xa68], R10 ;  /* 0x000a680a01007387 */ /* 0x0001e40000100a00 */
[----:B0-----:R-:W-:-:S05]  /*4db0*/  IMAD.WIDE R10, R7, 0x2, R4 ;  /* 0x00000002070a7825 */ /* 0x001fca00078e0204 */
[----:B------:R0:W-:Y:S02]  /*4dc0*/  STL.64 [R1+0xa60], R10 ;  /* 0x000a600a01007387 */ /* 0x0001e40000100a00 */
[----:B0-----:R-:W-:Y:S02]  /*4dd0*/  IMAD.WIDE R10, R7, 0x2, R2 ;  /* 0x00000002070a7825 */ /* 0x001fe400078e0202 */
[----:B------:R-:W0:Y:S03]  /*4de0*/  LDC R7, c[0x0][0x238] ;  /* 0x00008e00ff077b82 */ /* 0x000e260000000800 */
[----:B------:R2:W-:Y:S02]  /*4df0*/  STL.64 [R1+0xa58], R10 ;  /* 0x000a580a01007387 */ /* 0x0005e40000100a00 */
[----:B--2---:R-:W-:-:S05]  /*4e00*/  IMAD.WIDE R10, R8, 0x2, R14 ;  /* 0x00000002080a7825 */ /* 0x004fca00078e020e */
[----:B------:R1:W-:Y:S02]  /*4e10*/  STL.64 [R1+0xa50], R10 ;  /* 0x000a500a01007387 */ /* 0x0003e40000100a00 */
[----:B-1----:R-:W-:-:S05]  /*4e20*/  IMAD.WIDE R10, R8, 0x2, R12 ;  /* 0x00000002080a7825 */ /* 0x002fca00078e020c */
[----:B------:R1:W-:Y:S02]  /*4e30*/  STL.64 [R1+0xa48], R10 ;  /* 0x000a480a01007387 */ /* 0x0003e40000100a00 */
[----:B-1----:R-:W-:-:S05]  /*4e40*/  IMAD.WIDE R10, R8, 0x2, R4 ;  /* 0x00000002080a7825 */ /* 0x002fca00078e0204 */
[----:B------:R1:W-:Y:S01]  /*4e50*/  STL.64 [R1+0xa40], R10 ;  /* 0x000a400a01007387 */ /* 0x0003e20000100a00 */
[----:B------:R-:W-:-:S04]  /*4e60*/  IMAD.WIDE R12, R9, 0x2, R12 ;  /* 0x00000002090c7825 */ /* 0x000fc800078e020c */
[----:B-1----:R-:W-:-:S05]  /*4e70*/  IMAD.WIDE R10, R8, 0x2, R2 ;  /* 0x00000002080a7825 */ /* 0x002fca00078e0202 */
[----:B------:R1:W-:Y:S02]  /*4e80*/  STL.64 [R1+0xa38], R10 ;  /* 0x000a380a01007387 */ /* 0x0003e40000100a00 */
[----:B-1----:R-:W-:-:S05]  /*4e90*/  IMAD.WIDE R10, R9, 0x2, R14 ;  /* 0x00000002090a7825 */ /* 0x002fca00078e020e */
[----:B------:R1:W-:Y:S04]  /*4ea0*/  STL.64 [R1+0xa30], R10 ;  /* 0x000a300a01007387 */ /* 0x0003e80000100a00 */
[----:B-1----:R-:W2:Y:S04]  /*4eb0*/  LDL.LU.64 R10, [R1+0xb30] ;  /* 0x000b3000010a7983 */ /* 0x002ea80000300a00 */
[----:B------:R1:W-:Y:S02]  /*4ec0*/  STL.64 [R1+0xa28], R12 ;  /* 0x000a280c01007387 */ /* 0x0003e40000100a00 */
[----:B-1----:R-:W-:-:S05]  /*4ed0*/  IMAD.WIDE R12, R9, 0x2, R4 ;  /* 0x00000002090c7825 */ /* 0x002fca00078e0204 */
[----:B------:R1:W-:Y:S02]  /*4ee0*/  STL.64 [R1+0xa20], R12 ;  /* 0x000a200c01007387 */ /* 0x0003e40000100a00 */
[----:B-1----:R-:W-:Y:S02]  /*4ef0*/  IMAD.WIDE R12, R9, 0x2, R2 ;  /* 0x00000002090c7825 */ /* 0x002fe400078e0202 */
[----:B------:R-:W3:Y:S04]  /*4f00*/  LDL.64 R8, [R1+0x490] ;  /* 0x0004900001087983 */ /* 0x000ee80000100a00 */
[----:B------:R2:W-:Y:S02]  /*4f10*/  STL.64 [R1+0xa18], R12 ;  /* 0x000a180c01007387 */ /* 0x0005e40000100a00 */
[----:B--2---:R-:W-:-:S05]  /*4f20*/  IMAD.WIDE R12, R10, 0x2, R14 ;  /* 0x000000020a0c7825 */ /* 0x004fca00078e020e */
[----:B------:R3:W-:Y:S01]  /*4f30*/  STL.64 [R1+0xa10], R12 ;  /* 0x000a100c01007387 */ /* 0x0007e20000100a00 */
[----:B------:R-:W-:-:S04]  /*4f40*/  IMAD.WIDE R14, R11, 0x2, R14 ;  /* 0x000000020b0e7825 */ /* 0x000fc800078e020e */
[----:B---3--:R-:W-:-:S05]  /*4f50*/  IMAD.WIDE R12, R10, 0x2, R8 ;  /* 0x000000020a0c7825 */ /* 0x008fca00078e0208 */
[----:B------:R1:W-:Y:S02]  /*4f60*/  STL.64 [R1+0xa08], R12 ;  /* 0x000a080c01007387 */ /* 0x0003e40000100a00 */
        /* <DEDUP_REMOVED lines=8> */
[----:B-1----:R-:W-:-:S05]  /*4ff0*/  IMAD.WIDE R14, R11, 0x2, R4 ;  /* 0x000000020b0e7825 */ /* 0x002fca00078e0204 */
[----:B------:R1:W-:Y:S02]  /*5000*/  STL.64 [R1+0x9e0], R14 ;  /* 0x0009e00e01007387 */ /* 0x0003e40000100a00 */
[----:B-1----:R-:W-:Y:S02]  /*5010*/  IMAD.WIDE R14, R11, 0x2, R2 ;  /* 0x000000020b0e7825 */ /* 0x002fe400078e0202 */
[----:B------:R-:W2:Y:S04]  /*5020*/  LDL.64 R10, [R1+0x498] ;  /* 0x00049800010a7983 */ /* 0x000ea80000100a00 */
[----:B------:R2:W-:Y:S02]  /*5030*/  STL.64 [R1+0x9d8], R14 ;  /* 0x0009d80e01007387 */ /* 0x0005e40000100a00 */
[----:B--2---:R-:W-:-:S05]  /*5040*/  IMAD.WIDE R14, R12, 0x2, R10 ;  /* 0x000000020c0e7825 */ /* 0x004fca00078e020a */
[----:B------:R1:W-:Y:S02]  /*5050*/  STL.64 [R1+0x9d0], R14 ;  /* 0x0009d00e01007387 */ /* 0x0003e40000100a00 */
[----:B-1----:R-:W-:-:S05]  /*5060*/  IMAD.WIDE R14, R12, 0x2, R8 ;  /* 0x000000020c0e7825 */ /* 0x002fca00078e0208 */
        /* <DEDUP_REMOVED lines=10> */
[----:B------:R1:W-:Y:S04]  /*5110*/  STL.64 [R1+0x9a0], R14 ;  /* 0x0009a00e01007387 */ /* 0x0003e80000100a00 */
[----:B-1----:R-:W2:Y:S01]  /*5120*/  LDL.LU.64 R14, [R1+0xb20] ;  /* 0x000b2000010e7983 */ /* 0x002ea20000300a00 */
[----:B------:R-:W-:-:S05]  /*5130*/  IMAD.WIDE R12, R13, 0x2, R2 ;  /* 0x000000020d0c7825 */ /* 0x000fca00078e0202 */
[----:B------:R2:W-:Y:S01]  /*5140*/  STL.64 [R1+0x998], R12 ;  /* 0x0009980c01007387 */ /* 0x0005e20000100a00 */
[C---:B------:R-:W-:Y:S02]  /*5150*/  IMAD R16, R6.reuse, 0x15, RZ ;  /* 0x0000001506107824 */ /* 0x040fe400078e02ff */
[C---:B------:R-:W-:Y:S02]  /*5160*/  IMAD R17, R6.reuse, 0x14, RZ ;  /* 0x0000001406117824 */ /* 0x040fe400078e02ff */
[C---:B------:R-:W-:Y:S02]  /*5170*/  IMAD R18, R6.reuse, 0x13, RZ ;  /* 0x0000001306127824 */ /* 0x040fe400078e02ff */
[C---:B------:R-:W-:Y:S02]  /*5180*/  IMAD R19, R6.reuse, 0x12, RZ ;  /* 0x0000001206137824 */ /* 0x040fe400078e02ff */
[C---:B------:R-:W-:Y:S02]  /*5190*/  IMAD R20, R6.reuse, 0x11, RZ ;  /* 0x0000001106147824 */ /* 0x040fe400078e02ff */
[----:B------:R-:W-:-:S02]  /*51a0*/  IMAD.SHL.U32 R21, R6, 0x10, RZ ;  /* 0x0000001006157824 */ /* 0x000fc400078e00ff */
[C---:B------:R-:W-:Y:S02]  /*51b0*/  IMAD R22, R6.reuse, 0xf, RZ ;  /* 0x0000000f06167824 */ /* 0x040fe400078e02ff */
[C---:B------:R-:W-:Y:S02]  /*51c0*/  IMAD R23, R6.reuse, 0xe, RZ ;  /* 0x0000000e06177824 */ /* 0x040fe400078e02ff */
[C---:B------:R-:W-:Y:S02]  /*51d0*/  IMAD R24, R6.reuse, 0xd, RZ ;  /* 0x0000000d06187824 */ /* 0x040fe400078e02ff */
[C---:B------:R-:W-:Y:S02]  /*51e0*/  IMAD R25, R6.reuse, 0xc, RZ ;  /* 0x0000000c06197824 */ /* 0x040fe400078e02ff */
[C---:B------:R-:W-:Y:S02]  /*51f0*/  IMAD R26, R6.reuse, 0xb, RZ ;  /* 0x0000000b061a7824 */ /* 0x040fe400078e02ff */
[----:B------:R-:W-:-:S02]  /*5200*/  IMAD R27, R6, 0xa, RZ ;  /* 0x0000000a061b7824 */ /* 0x000fc400078e02ff */
[C---:B------:R-:W-:Y:S02]  /*5210*/  IMAD R28, R6.reuse, 0x9, RZ ;  /* 0x00000009061c7824 */ /* 0x040fe400078e02ff */
[C---:B------:R-:W-:Y:S02]  /*5220*/  IMAD.SHL.U32 R29, R6.reuse, 0x8, RZ ;  /* 0x00000008061d7824 */ /* 0x040fe400078e00ff */
[----:B0-----:R-:W-:Y:S02]  /*5230*/  IMAD R7, R7, 0x7, RZ ;  /* 0x0000000707077824 */ /* 0x001fe400078e02ff */
[----:B------:R-:W-:Y:S02]  /*5240*/  IMAD.SHL.U32 R6, R6, 0x2, RZ ;  /* 0x0000000206067824 */ /* 0x000fe400078e00ff */
[----:B--2---:R-:W-:-:S05]  /*5250*/  IMAD.WIDE R12, R14, 0x2, R10 ;  /* 0x000000020e0c7825 */ /* 0x004fca00078e020a */
[----:B------:R0:W-:Y:S02]  /*5260*/  STL.64 [R1+0x990], R12 ;  /* 0x0009900c01007387 */ /* 0x0001e40000100a00 */
[----:B0-----:R-:W-:-:S05]  /*5270*/  IMAD.WIDE R12, R14, 0x2, R8 ;  /* 0x000000020e0c7825 */ /* 0x001fca00078e0208 */
        /* <DEDUP_REMOVED lines=11> */
[----:B0-----:R-:W-:-:S04]  /*5330*/  IMAD.WIDE R12, R15, 0x2, R2 ;  /* 0x000000020f0c7825 */ /* 0x001fc800078e0202 */
[C---:B------:R-:W-:Y:S01]  /*5340*/  IMAD.WIDE R14, R16.reuse, 0x2, R10 ;  /* 0x00000002100e7825 */ /* 0x040fe200078e020a */
[----:B------:R0:W-:Y:S04]  /*5350*/  STL.64 [R1+0x958], R12 ;  /* 0x0009580c01007387 */ /* 0x0001e80000100a00 */
[----:B------:R1:W-:Y:S01]  /*5360*/  STL.64 [R1+0x950], R14 ;  /* 0x0009500e01007387 */ /* 0x0003e20000100a00 */
[----:B0-----:R-:W-:-:S04]  /*5370*/  IMAD.WIDE R12, R16, 0x2, R8 ;  /* 0x00000002100c7825 */ /* 0x001fc800078e0208 */
[C---:B-1----:R-:W-:Y:S01]  /*5380*/  IMAD.WIDE R14, R16.reuse, 0x2, R4 ;  /* 0x00000002100e7825 */ /* 0x042fe200078e0204 */
        /* <DEDUP_REMOVED lines=11> */
[C---:B------:R-:W-:Y:S01]  /*5440*/  IMAD.WIDE R16, R18.reuse, 0x2, R10 ;  /* 0x0000000212107825 */ /* 0x040fe200078e020a */
[----:B------:R0:W-:Y:S03]  /*5450*/  STL.64 [R1+0x918], R12 ;  /* 0x0009180c01007387 */ /* 0x0001e60000100a00 */
[C---:B-1----:R-:W-:Y:S01]  /*5460*/  IMAD.WIDE R14, R18.reuse, 0x2, R8 ;  /* 0x00000002120e7825 */ /* 0x042fe200078e0208 */
[----:B------:R1:W-:Y:S04]  /*5470*/  STL.64 [R1+0x910], R16 ;  /* 0x0009101001007387 */ /* 0x0003e80000100a00 */
[----:B------:R2:W-:Y:S01]  /*5480*/  STL.64 [R1+0x908], R14 ;  /* 0x0009080e01007387 */ /* 0x0005e20000100a00 */
[----:B0-----:R-:W-:-:S04]  /*5490*/  IMAD.WIDE R12, R18, 0x2, R4 ;  /* 0x00000002120c7825 */ /* 0x001fc800078e0204 */
[----:B-1----:R-:W-:Y:S01]  /*54a0*/  IMAD.WIDE R16, R18, 0x2, R2 ;  /* 0x0000000212107825 */ /* 0x002fe200078e0202 */
[----:B------:R0:W-:Y:S03]  /*54b0*/  STL.64 [R1+0x900], R12 ;  /* 0x0009000c01007387 */ /* 0x0001e60000100a00 */
[C---:B--2---:R-:W-:Y:S01]  /*54c0*/  IMAD.WIDE R14, R19.reuse, 0x2, R10 ;  /* 0x00000002130e7825 */ /* 0x044fe200078e020a */
[----:B------:R1:W-:Y:S04]  /*54d0*/  STL.64 [R1+0x8f8], R16 ;  /* 0x0008f81001007387 */ /* 0x0003e80000100a00 */
[----:B------:R2:W-:Y:S01]  /*54e0*/  STL.64 [R1+0x8f0], R14 ;  /* 0x0008f00e01007387 */ /* 0x0005e20000100a00 */
[----:B0-----:R-:W-:-:S04]  /*54f0*/  IMAD.WIDE R12, R19, 0x2, R8 ;  /* 0x00000002130c7825 */ /* 0x001fc800078e0208 */
[C---:B-1----:R-:W-:Y:S01]  /*5500*/  IMAD.WIDE R16, R19.reuse, 0x2, R4 ;  /* 0x0000000213107825 */ /* 0x042fe200078e0204 */
[----:B------:R0:W-:Y:S03]  /*5510*/  STL.64 [R1+0x8e8], R12 ;  /* 0x0008e80c01007387 */ /* 0x0001e60000100a00 */
[----:B--2---:R-:W-:Y:S01]  /*5520*/  IMAD.WIDE R14, R19, 0x2, R2 ;  /* 0x00000002130e7825 */ /* 0x004fe200078e0202 */
[----:B------:R1:W-:Y:S04]  /*5530*/  STL.64 [R1+0x8e0], R16 ;  /* 0x0008e01001007387 */ /* 0x0003e80000100a00 */
[----:B------:R2:W-:Y:S01]  /*5540*/  STL.64 [R1+0x8d8], R14 ;  /* 0x0008d80e01007387 */ /* 0x0005e20000100a00 */
[----:B0-----:R-:W-:-:S04]  /*5550*/  IMAD.WIDE R12, R20, 0x2, R10 ;  /* 0x00000002140c7825 */ /* 0x001fc800078e020a */
[C---:B-1----:R-:W-:Y:S01]  /*5560*/  IMAD.WIDE R16, R20.reuse, 0x2, R8 ;  /* 0x0000000214107825 */ /* 0x042fe200078e0208 */
[----:B------:R0:W-:Y:S03]  /*5570*/  STL.64 [R1+0x8d0], R12 ;  /* 0x0008d00c01007387 */ /* 0x0001e60000100a00 */
[C---:B--2---:R-:W-:Y:S01]  /*5580*/  IMAD.WIDE R14, R20.reuse, 0x2, R4 ;  /* 0x00000002140e7825 */ /* 0x044fe200078e0204 */
        /* <DEDUP_REMOVED lines=66> */
[----:B------:R-:W-:Y:S04]  /*59b0*/  STL.64 [R1+0x7c0], R16 ;  /* 0x0007c01001007387 */ /* 0x000fe80000100a00 */
[----:B------:R1:W-:Y:S01]  /*59c0*/  STL.64 [R1+0x7b8], R14 ;  /* 0x0007b80e01007387 */ /* 0x0003e20000100a00 */
[----:B0-----:R-:W-:-:S05]  /*59d0*/  IMAD.WIDE R12, R29, 0x2, R10 ;  /* 0x000000021d0c7825 */ /* 0x001fca00078e020a */
[----:B------:R0:W-:Y:S01]  /*59e0*/  STL.64 [R1+0x7b0], R12 ;  /* 0x0007b00c01007387 */ /* 0x0001e20000100a00 */
[----:B-1----:R-:W-:-:S05]  /*59f0*/  IMAD.WIDE R14, R29, 0x2, R8 ;  /* 0x000000021d0e7825 */ /* 0x002fca00078e0208 */
[----:B------:R1:W-:Y:S01]  /*5a00*/  STL.64 [R1+0x7a8], R14 ;  /* 0x0007a80e01007387 */ /* 0x0003e20000100a00 */
[----:B0-----:R-:W-:-:S05]  /*5a10*/  IMAD.WIDE R12, R29, 0x2, R4 ;  /* 0x000000021d0c7825 */ /* 0x001fca00078e0204 */
[----:B------:R0:W-:Y:S01]  /*5a20*/  STL.64 [R1+0x7a0], R12 ;  /* 0x0007a00c01007387 */ /* 0x0001e20000100a00 */
[----:B------:R-:W-:-:S04]  /*5a30*/  IMAD.WIDE R16, R29, 0x2, R2 ;  /* 0x000000021d107825 */ /* 0x000fc800078e0202 */
[C---:B-1----:R-:W-:Y:S01]  /*5a40*/  IMAD.WIDE R14, R7.reuse, 0x2, R10 ;  /* 0x00000002070e7825 */ /* 0x042fe200078e020a */
[----:B0-----:R-:W0:Y:S01]  /*5a50*/  LDC R12, c[0x0][0x238] ;  /* 0x00008e00ff0c7b82 */ /* 0x001e220000000800 */
[----:B------:R1:W-:Y:S02]  /*5a60*/  STL.64 [R1+0x798], R16 ;  /* 0x0007981001007387 */ /* 0x0003e40000100a00 */
[C---:B------:R-:W-:Y:S02]  /*5a70*/  IMAD.WIDE R18, R7.reuse, 0x2, R4 ;  /* 0x0000000207127825 */ /* 0x040fe400078e0204 */
[----:B------:R2:W-:Y:S02]  /*5a80*/  STL.64 [R1+0x790], R14 ;  /* 0x0007900e01007387 */ /* 0x0005e40000100a00 */
[----:B-1----:R-:W-:-:S04]  /*5a90*/  IMAD.WIDE R16, R7, 0x2, R2 ;  /* 0x0000000207107825 */ /* 0x002fc800078e0202 */
[----:B--2---:R-:W-:Y:S02]  /*5aa0*/  IMAD.WIDE R14, R7, 0x2, R8 ;  /* 0x00000002070e7825 */ /* 0x004fe400078e0208 */
[----:B------:R-:W1:Y:S02]  /*5ab0*/  LDC R7, c[0x0][0x238] ;  /* 0x00008e00ff077b82 */ /* 0x000e640000000800 */
[----:B0-----:R-:W-:Y:S01]  /*5ac0*/  IMAD R12, R12, 0x6, RZ ;  /* 0x000000060c0c7824 */ /* 0x001fe200078e02ff */
[----:B------:R0:W-:Y:S04]  /*5ad0*/  STL.64 [R1+0x788], R14 ;  /* 0x0007880e01007387 */ /* 0x0001e80000100a00 */
[----:B------:R2:W-:Y:S04]  /*5ae0*/  STL.64 [R1+0x780], R18 ;  /* 0x0007801201007387 */ /* 0x0005e80000100a00 */
[----:B------:R3:W-:Y:S01]  /*5af0*/  STL.64 [R1+0x778], R16 ;  /* 0x0007781001007387 */ /* 0x0007e20000100a00 */
[----:B0-----:R-:W-:-:S05]  /*5b00*/  IMAD.WIDE R14, R12, 0x2, R10 ;  /* 0x000000020c0e7825 */ /* 0x001fca00078e020a */
[----:B------:R0:W-:Y:S01]  /*5b10*/  STL.64 [R1+0x770], R14 ;  /* 0x0007700e01007387 */ /* 0x0001e20000100a00 */
[----:B-1----:R-:W-:Y:S02]  /*5b20*/  IMAD R7, R7, 0x5, RZ ;  /* 0x0000000507077824 */ /* 0x002fe400078e02ff */
[----:B--2---:R-:W-:-:S04]  /*5b30*/  IMAD.WIDE R18, R12, 0x2, R4 ;  /* 0x000000020c127825 */ /* 0x004fc800078e0204 */
[----:B---3--:R-:W-:-:S04]  /*5b40*/  IMAD.WIDE R16, R12, 0x2, R2 ;  /* 0x000000020c107825 */ /* 0x008fc800078e0202 */
[----:B0-----:R-:W-:Y:S02]  /*5b50*/  IMAD.WIDE R14, R12, 0x2, R8 ;  /* 0x000000020c0e7825 */ /* 0x001fe400078e0208 */
[----:B------:R-:W0:Y:S03]  /*5b60*/  LDC R12, c[0x0][0x238] ;  /* 0x00008e00ff0c7b82 */ /* 0x000e260000000800 */
[----:B------:R1:W-:Y:S04]  /*5b70*/  STL.64 [R1+0x768], R14 ;  /* 0x0007680e01007387 */ /* 0x0003e80000100a00 */
[----:B------:R2:W-:Y:S04]  /*5b80*/  STL.64 [R1+0x760], R18 ;  /* 0x0007601201007387 */ /* 0x0005e80000100a00 */
[----:B------:R3:W-:Y:S01]  /*5b90*/  STL.64 [R1+0x758], R16 ;  /* 0x0007581001007387 */ /* 0x0007e20000100a00 */
[----:B-1----:R-:W-:-:S04]  /*5ba0*/  IMAD.WIDE R14, R7, 0x2, R10 ;  /* 0x00000002070e7825 */ /* 0x002fc800078e020a */
[C---:B--2---:R-:W-:Y:S01]  /*5bb0*/  IMAD.WIDE R18, R7.reuse, 0x2, R4 ;  /* 0x0000000207127825 */ /* 0x044fe200078e0204 */
[----:B------:R1:W-:Y:S03]  /*5bc0*/  STL.64 [R1+0x750], R14 ;  /* 0x0007500e01007387 */ /* 0x0003e60000100a00 */
[----:B---3--:R-:W-:-:S04]  /*5bd0*/  IMAD.WIDE R16, R7, 0x2, R2 ;  /* 0x0000000207107825 */ /* 0x008fc800078e0202 */
[----:B-1----:R-:W-:Y:S02]  /*5be0*/  IMAD.WIDE R14, R7, 0x2, R8 ;  /* 0x00000002070e7825 */ /* 0x002fe400078e0208 */
[----:B------:R-:W1:Y:S02]  /*5bf0*/  LDC R7, c[0x0][0x238] ;  /* 0x00008e00ff077b82 */ /* 0x000e640000000800 */
[----:B0-----:R-:W-:Y:S01]  /*5c00*/  IMAD.SHL.U32 R12, R12, 0x4, RZ ;  /* 0x000000040c0c7824 */ /* 0x001fe200078e00ff */
[----:B------:R0:W-:Y:S04]  /*5c10*/  STL.64 [R1+0x748], R14 ;  /* 0x0007480e01007387 */ /* 0x0001e80000100a00 */
[----:B------:R2:W-:Y:S04]  /*5c20*/  STL.64 [R1+0x740], R18 ;  /* 0x0007401201007387 */ /* 0x0005e80000100a00 */
[----:B------:R3:W-:Y:S01]  /*5c30*/  STL.64 [R1+0x738], R16 ;  /* 0x0007381001007387 */ /* 0x0007e20000100a00 */
[----:B0-----:R-:W-:-:S04]  /*5c40*/  IMAD.WIDE R14, R12, 0x2, R10 ;  /* 0x000000020c0e7825 */ /* 0x001fc800078e020a */
[C---:B--2---:R-:W-:Y:S01]  /*5c50*/  IMAD.WIDE R18, R12.reuse, 0x2, R8 ;  /* 0x000000020c127825 */ /* 0x044fe200078e0208 */
[----:B------:R0:W-:Y:S03]  /*5c60*/  STL.64 [R1+0x730], R14 ;  /* 0x0007300e01007387 */ /* 0x0001e60000100a00 */
[----:B-1----:R-:W-:Y:S02]  /*5c70*/  IMAD R7, R7, 0x3, RZ ;  /* 0x0000000307077824 */ /* 0x002fe400078e02ff */
[C---:B---3--:R-:W-:Y:S01]  /*5c80*/  IMAD.WIDE R16, R12.reuse, 0x2, R4 ;  /* 0x000000020c107825 */ /* 0x048fe200078e0204 */
[----:B------:R-:W-:Y:S03]  /*5c90*/  STL.64 [R1+0x728], R18 ;  /* 0x0007281201007387 */ /* 0x000fe60000100a00 */
[----:B0-----:R-:W-:Y:S01]  /*5ca0*/  IMAD.WIDE R14, R12, 0x2, R2 ;  /* 0x000000020c0e7825 */ /* 0x001fe200078e0202 */
[----:B------:R0:W-:Y:S03]  /*5cb0*/  STL.64 [R1+0x720], R16 ;  /* 0x0007201001007387 */ /* 0x0001e60000100a00 */
[--C-:B------:R-:W-:Y:S01]  /*5cc0*/  IMAD.WIDE R12, R7, 0x2, R10.reuse ;  /* 0x00000002070c7825 */ /* 0x100fe200078e020a */
[----:B------:R1:W-:Y:S04]  /*5cd0*/  STL.64 [R1+0x718], R14 ;  /* 0x0007180e01007387 */ /* 0x0003e80000100a00 */
[----:B------:R2:W-:Y:S01]  /*5ce0*/  STL.64 [R1+0x710], R12 ;  /* 0x0007100c01007387 */ /* 0x0005e20000100a00 */
[----:B------:R-:W-:-:S04]  /*5cf0*/  IMAD.WIDE R10, R6, 0x2, R10 ;  /* 0x00000002060a7825 */ /* 0x000fc800078e020a */
[----:B0-----:R-:W-:-:S04]  /*5d00*/  IMAD.WIDE R16, R7, 0x2, R8 ;  /* 0x0000000207107825 */ /* 0x001fc800078e0208 */
[C---:B-1----:R-:W-:Y:S01]  /*5d10*/  IMAD.WIDE R14, R7.reuse, 0x2, R4 ;  /* 0x00000002070e7825 */ /* 0x042fe200078e0204 */
[----:B------:R0:W-:Y:S03]  /*5d20*/  STL.64 [R1+0x708], R16 ;  /* 0x0007081001007387 */ /* 0x0001e60000100a00 */
[----:B--2---:R-:W-:Y:S01]  /*5d30*/  IMAD.WIDE R12, R7, 0x2, R2 ;  /* 0x00000002070c7825 */ /* 0x004fe200078e0202 */
[----:B------:R0:W-:Y:S03]  /*5d40*/  STL.64 [R1+0x700], R14 ;  /* 0x0007000e01007387 */ /* 0x0001e60000100a00 */
[C---:B------:R-:W-:Y:S01]  /*5d50*/  IMAD.WIDE R8, R6.reuse, 0x2, R8 ;  /* 0x0000000206087825 */ /* 0x040fe200078e0208 */
[----:B------:R0:W-:Y:S03]  /*5d60*/  STL.64 [R1+0x6f8], R12 ;  /* 0x0006f80c01007387 */ /* 0x0001e60000100a00 */
[C---:B------:R-:W-:Y:S01]  /*5d70*/  IMAD.WIDE R4, R6.reuse, 0x2, R4 ;  /* 0x0000000206047825 */ /* 0x040fe200078e0204 */
[----:B------:R0:W-:Y:S03]  /*5d80*/  STL.64 [R1+0x6f0], R10 ;  /* 0x0006f00a01007387 */ /* 0x0001e60000100a00 */
[----:B------:R-:W-:Y:S01]  /*5d90*/  IMAD.WIDE R2, R6, 0x2, R2 ;  /* 0x0000000206027825 */ /* 0x000fe200078e0202 */
[----:B------:R0:W-:Y:S04]  /*5da0*/  STL.64 [R1+0x6e8], R8 ;  /* 0x0006e80801007387 */ /* 0x0001e80000100a00 */
[----:B------:R0:W-:Y:S04]  /*5db0*/  STL.64 [R1+0x6e0], R4 ;  /* 0x0006e00401007387 */ /* 0x0001e80000100a00 */
[----:B------:R0:W-:Y:S01]  /*5dc0*/  STL.64 [R1+0x6d8], R2 ;  /* 0x0006d80201007387 */ /* 0x0001e20000100a00 */
[----:B------:R-:W-:Y:S01]  /*5dd0*/  IMAD.U32 R0, RZ, RZ, UR7 ;  /* 0x00000007ff007e24 */ /* 0x000fe2000f8e00ff */
[----:B------:R-:W-:-:S06]  /*5de0*/  ULDC.64 UR4, c[0x0][0x210] ;  /* 0x0000840000047ab9 */ /* 0x000fcc0000000a00 */
.L_x_1:
[----:B0-----:R-:W2:Y:S01]  /*5df0*/  LDL.64 R2, [R1+0x490] ;  /* 0x0004900001027983 */ /* 0x001ea20000100a00 */
[----:B------:R-:W-:Y:S02]  /*5e00*/  ISETP.GT.AND P1, PT, R0, RZ, PT ;  /* 0x000000ff0000720c */ /* 0x000fe40003f24270 */
[----:B------:R-:W-:Y:S01]  /*5e10*/  PRMT R26, RZ, 0x7610, R26 ;  /* 0x00007610ff1a7816 */ /* 0x000fe2000000001a */
[----:B------:R-:W-:Y:S04]  /*5e20*/  STL.64 [R1+0x15c0], R20 ;  /* 0x0015c01401007387 */ /* 0x000fe80000100a00 */
[----:B------:R0:W-:Y:S04]  /*5e30*/  STL.64 [R1+0x15d8], R20 ;  /* 0x0015d81401007387 */ /* 0x0001e80000100a00 */
[----:B0-----:R-:W3:Y:S04]  /*5e40*/  LDL.64 R20, [R1+0x4a0] ;  /* 0x0004a00001147983 */ /* 0x001ee80000100a00 */
[----:B------:R-:W-:Y:S04]  /*5e50*/  STL.64 [R1+0x15b8], R18 ;  /* 0x0015b81201007387 */ /* 0x000fe80000100a00 */
[----:B------:R-:W-:Y:S04]  /*5e60*/  STL.64 [R1+0x15d0], R18 ;  /* 0x0015d01201007387 */ /* 0x000fe80000100a00 */
[----:B------:R-:W-:Y:S04]  /*5e70*/  STL.64 [R1+0x15e8], R18 ;  /* 0x0015e81201007387 */ /* 0x000fe80000100a00 */
[----:B------:R-:W-:Y:S04]  /*5e80*/  STL.64 [R1+0x1560], R16 ;  /* 0x0015601001007387 */ /* 0x000fe80000100a00 */
[----:B------:R-:W-:Y:S04]  /*5e90*/  STL.64 [R1+0x1598], R16 ;  /* 0x0015981001007387 */ /* 0x000fe80000100a00 */
[----:B------:R-:W-:Y:S04]  /*5ea0*/  STL.64 [R1+0x15c8], R16 ;  /* 0x0015c81001007387 */ /* 0x000fe80000100a00 */
[----:B------:R-:W-:Y:S04]  /*5eb0*/  STL.64 [R1+0x1558], R28 ;  /* 0x0015581c01007387 */ /* 0x000fe80000100a00 */
[----:B------:R-:W-:Y:S04]  /*5ec0*/  STL [R1+0x1578], R28 ;  /* 0x0015781c01007387 */ /* 0x000fe80000100800 */
[----:B------:R-:W-:Y:S04]  /*5ed0*/  STL.64 [R1+0x1590], R28 ;  /* 0x0015901c01007387 */ /* 0x000fe80000100a00 */
[----:B------:R-:W-:Y:S04]  /*5ee0*/  STL.64 [R1+0x15a8], R28 ;  /* 0x0015a81c01007387 */ /* 0x000fe80000100a00 */
[----:B------:R0:W-:Y:S04]  /*5ef0*/  STL.64 [R1+0x15e0], R28 ;  /* 0x0015e01c01007387 */ /* 0x0001e80000100a00 */
[----:B0-----:R-:W4:Y:S04]  /*5f00*/  LDL.64 R28, [R1+0x4a8] ;  /* 0x0004a800011c7983 */ /* 0x001f280000100a00 */
[----:B------:R-:W-:Y:S04]  /*5f10*/  STL [R1+0x1504], R10 ;  /* 0x0015040a01007387 */ /* 0x000fe80000100800 */
[----:B------:R-:W-:Y:S04]  /*5f20*/  STL.64 [R1+0x1568], R10 ;  /* 0x0015680a01007387 */ /* 0x000fe80000100a00 */
[----:B------:R-:W-:Y:S04]  /*5f30*/  STL.64 [R1+0x1588], R10 ;  /* 0x0015880a01007387 */ /* 0x000fe80000100a00 */
[----:B------:R-:W-:Y:S04]  /*5f40*/  STL.64 [R1+0x15f0], R10 ;  /* 0x0015f00a01007387 */ /* 0x000fe80000100a00 */
[----:B------:R-:W-:Y:S04]  /*5f50*/  STL [R1+0x1500], R14 ;  /* 0x0015000e01007387 */ /* 0x000fe80000100800 */
[----:B------:R-:W-:Y:S04]  /*5f60*/  STL.64 [R1+0x1510], R14 ;  /* 0x0015100e01007387 */ /* 0x000fe80000100a00 */
[----:B------:R-:W-:Y:S04]  /*5f70*/  STL [R1+0x1528], R14 ;  /* 0x0015280e01007387 */ /* 0x000fe80000100800 */
[----:B------:R-:W-:Y:S04]  /*5f80*/  STL [R1+0x1550], R14 ;  /* 0x0015500e01007387 */ /* 0x000fe80000100800 */
[----:B------:R-:W-:Y:S04]  /*5f90*/  STL.64 [R1+0x1580], R14 ;  /* 0x0015800e01007387 */ /* 0x000fe80000100a00 */
[----:B------:R-:W-:Y:S04]  /*5fa0*/  STL.64 [R1+0x15b0], R14 ;  /* 0x0015b00e01007387 */ /* 0x000fe80000100a00 */
[----:B------:R-:W-:Y:S04]  /*5fb0*/  STL [R1+0x14c0], R12 ;  /* 0x0014c00c01007387 */ /* 0x000fe80000100800 */
[----:B------:R-:W-:Y:S04]  /*5fc0*/  STL.64 [R1+0x1508], R12 ;  /* 0x0015080c01007387 */ /* 0x000fe80000100a00 */
[----:B------:R-:W-:Y:S04]  /*5fd0*/  STL.64 [R1+0x1570], R12 ;  /* 0x0015700c01007387 */ /* 0x000fe80000100a00 */
[----:B------:R-:W-:Y:S04]  /*5fe0*/  STL.64 [R1+0x14b0], R8 ;  /* 0x0014b00801007387 */ /* 0x000fe80000100a00 */
[----:B------:R-:W-:Y:S04]  /*5ff0*/  STL.64 [R1+0x14d0], R8 ;  /* 0x0014d00801007387 */ /* 0x000fe80000100a00 */
[----:B------:R-:W-:Y:S04]  /*6000*/  STL [R1+0x14e0], R8 ;  /* 0x0014e00801007387 */ /* 0x000fe80000100800 */
[----:B------:R-:W-:Y:S04]  /*6010*/  STL [R1+0x14f0], R8 ;  /* 0x0014f00801007387 */ /* 0x000fe80000100800 */
[----:B------:R-:W-:Y:S04]  /*6020*/  STL.64 [R1+0x1530], R8 ;  /* 0x0015300801007387 */ /* 0x000fe80000100a00 */
[----:B------:R0:W-:Y:S04]  /*6030*/  STL.64 [R1+0x15a0], R8 ;  /* 0x0015a00801007387 */ /* 0x0001e80000100a00 */
[----:B------:R-:W-:Y:S04]  /*6040*/  STL [R1+0x1464], R27 ;  /* 0x0014641b01007387 */ /* 0x000fe80000100800 */
[----:B------:R-:W-:Y:S04]  /*6050*/  STL [R1+0x1468], R27 ;  /* 0x0014681b01007387 */ /* 0x000fe80000100800 */
[----:B------:R-:W-:Y:S04]  /*6060*/  STL [R1+0x146c], R27 ;  /* 0x00146c1b01007387 */ /* 0x000fe80000100800 */
[----:B0-----:R-:W5:Y:S04]  /*6070*/  LDL.64 R8, [R1+0x6e8] ;  /* 0x0006e80001087983 */ /* 0x001f680000100a00 */
[----:B------:R-:W3:Y:S01]  /*6080*/  LDL.64 R10, [R1+0x6e0] ;  /* 0x0006e000010a7983 */ /* 0x000ee20000100a00 */
[----:B--2---:R-:W-:-:S04]  /*6090*/  IADD3 R4, P0, R2, UR4, RZ ;  /* 0x0000000402047c10 */ /* 0x004fc8000ff1e0ff */
[----:B------:R-:W-:-:S05]  /*60a0*/  IADD3.X R5, R3, UR5, RZ, P0, !PT ;  /* 0x0000000503057c10 */ /* 0x000fca00087fe4ff */
[----:B------:R-:W2:Y:S01]  /*60b0*/  @P1 LDG.E.U16 R26, desc[UR10][R4.64] ;  /* 0x0000000a041a1981 */ /* 0x000ea2000c1e1500 */
[----:B------:R-:W-:Y:S02]  /*60c0*/  PRMT R24, RZ, 0x7610, R24 ;  /* 0x00007610ff187816 */ /* 0x000fe40000000018 */
[----:B------:R-:W-:Y:S02]  /*60d0*/  PRMT R25, RZ, 0x7610, R25 ;  /* 0x00007610ff197816 */ /* 0x000fe40000000019 */
[----:B------:R-:W-:Y:S02]  /*60e0*/  PRMT R23, RZ, 0x7610, R23 ;  /* 0x00007610ff177816 */ /* 0x000fe40000000017 */
[----:B------:R-:W-:Y:S02]  /*60f0*/  PRMT R18, RZ, 0x7610, R18 ;  /* 0x00007610ff127816 */ /* 0x000fe40000000012 */
[----:B------:R-:W-:Y:S02]  /*6100*/  PRMT R19, RZ, 0x7610, R19 ;  /* 0x00007610ff137816 */ /* 0x000fe40000000013 */
[----:B----4-:R-:W-:Y:S01]  /*6110*/  IADD3 R6, P2, R28, UR4, RZ ;  /* 0x000000041c067c10 */ /* 0x010fe2000ff5e0ff */
[----:B--2---:R0:W-:Y:S04]  /*6120*/  STL.64 [R1+0x1470], R26 ;  /* 0x0014701a01007387 */ /* 0x0041e80000100a00 */
[----:B0-----:R-:W2:Y:S01]  /*6130*/  LDL.64 R26, [R1+0x498] ;  /* 0x00049800011a7983 */ /* 0x001ea20000100a00 */
[----:B------:R-:W-:-:S03]  /*6140*/  IADD3.X R7, R29, UR5, RZ, P2, !PT ;  /* 0x000000051d077c10 */ /* 0x000fc600097fe4ff */
[----:B------:R-:W4:Y:S04]  /*6150*/  LDL.64 R28, [R1+0x6d8] ;  /* 0x0006d800011c7983 */ /* 0x000f280000100a00 */
[----:B------:R5:W4:Y:S02]  /*6160*/  @P1 LDG.E.U16 R24, desc[UR10][R6.64] ;  /* 0x0000000a06181981 */ /* 0x000b24000c1e1500 */
[----:B-----5:R-:W-:-:S04]  /*6170*/  IADD3 R6, P2, R8, UR4, RZ ;  /* 0x0000000408067c10 */ /* 0x020fc8000ff5e0ff */
[----:B------:R-:W-:Y:S02]  /*6180*/  IADD3.X R7, R9, UR5, RZ, P2, !PT ;  /* 0x0000000509077c10 */ /* 0x000fe400097fe4ff */
[----:B---3--:R-:W-:-:S04]  /*6190*/  IADD3 R2, P0, R20, UR4, RZ ;  /* 0x0000000414027c10 */ /* 0x008fc8000ff1e0ff */
[----:B------:R-:W-:Y:S02]  /*61a0*/  IADD3.X R3, R21, UR5, RZ, P0, !PT ;  /* 0x0000000515037c10 */ /* 0x000fe400087fe4ff */
[----:B------:R-:W-:-:S03]  /*61b0*/  ISETP.GT.AND P0, PT, R0, 0x2, PT ;  /* 0x000000020000780c */ /* 0x000fc60003f04270 */
[----:B------:R0:W3:Y:S10]  /*61c0*/  @P1 LDG.E.U16 R23, desc[UR10][R2.64] ;  /* 0x0000000a02171981 */ /* 0x0000f4000c1e1500 */
[----:B------:R1:W5:Y:S01]  /*61d0*/  @P0 LDG.E.U16 R19, desc[UR10][R6.64] ;  /* 0x0000000a06130981 */ /* 0x000362000c1e1500 */
[----:B--2---:R-:W-:-:S03]  /*61e0*/  IADD3 R4, P3, R26, UR4, RZ ;  /* 0x000000041a047c10 */ /* 0x004fc6000ff7e0ff */
[----:B------:R-:W-:Y:S04]  /*61f0*/  STL.64 [R1+0x14b8], R26 ;  /* 0x0014b81a01007387 */ /* 0x000fe80000100a00 */
[----:B------:R-:W-:Y:S01]  /*6200*/  STL [R1+0x14ec], R26 ;  /* 0x0014ec1a01007387 */ /* 0x000fe20000100800 */
[----:B------:R-:W-:-:S03]  /*6210*/  IADD3.X R5, R27, UR5, RZ, P3, !PT ;  /* 0x000000051b057c10 */ /* 0x000fc60009ffe4ff */
[----:B------:R-:W-:Y:S04]  /*6220*/  STL [R1+0x14fc], R26 ;  /* 0x0014fc1a01007387 */ /* 0x000fe80000100800 */
[----:B------:R-:W-:Y:S04]  /*6230*/  STL.64 [R1+0x1540], R26 ;  /* 0x0015401a01007387 */ /* 0x000fe80000100a00 */
[----:B------:R-:W2:Y:S04]  /*6240*/  LDL.64 R8, [R1+0x6f0] ;  /* 0x0006f00001087983 */ /* 0x000ea80000100a00 */
[----:B------:R4:W3:Y:S01]  /*6250*/  @P1 LDG.E.U16 R25, desc[UR10][R4.64] ;  /* 0x0000000a04191981 */ /* 0x0008e2000c1e1500 */
[----:B0-----:R-:W-:-:S02]  /*6260*/  IADD3 R2, P3, R10, UR4, RZ ;  /* 0x000000040a027c10 */ /* 0x001fc4000ff7e0ff */
[----:B-1----:R-:W-:Y:S01]  /*6270*/  PRMT R6, RZ, 0x7610, R6 ;  /* 0x00007610ff067816 */ /* 0x002fe20000000006 */
[----:B------:R-:W5:Y:S01]  /*6280*/  LDL.64 R20, [R1+0x708] ;  /* 0x0007080001147983 */ /* 0x000f620000100a00 */
[----:B------:R-:W-:-:S05]  /*6290*/  IADD3.X R3, R11, UR5, RZ, P3, !PT ;  /* 0x000000050b037c10 */ /* 0x000fca0009ffe4ff */
[----:B------:R2:W5:Y:S01]  /*62a0*/  @P0 LDG.E.U16 R18, desc[UR10][R2.64] ;  /* 0x0000000a02120981 */ /* 0x000562000c1e1500 */
[----:B----4-:R-:W-:Y:S02]  /*62b0*/  IADD3 R4, P1, R28, UR4, RZ ;  /* 0x000000041c047c10 */ /* 0x010fe4000ff3e0ff */
[----:B------:R-:W-:Y:S02]  /*62c0*/  PRMT R7, RZ, 0x7610, R7 ;  /* 0x00007610ff077816 */ /* 0x000fe40000000007 */
[----:B------:R-:W-:-:S05]  /*62d0*/  IADD3.X R5, R29, UR5, RZ, P1, !PT ;  /* 0x000000051d057c10 */ /* 0x000fca0008ffe4ff */
[----:B------:R0:W4:Y:S01]  /*62e0*/  @P0 LDG.E.U16 R7, desc[UR10][R4.64] ;  /* 0x0000000a04070981 */ /* 0x000122000c1e1500 */
[----:B--2---:R-:W-:-:S03]  /*62f0*/  IADD3 R2, P2, R8, UR4, RZ ;  /* 0x0000000408027c10 */ /* 0x004fc6000ff5e0ff */
[----:B---3--:R-:W-:Y:S01]  /*6300*/  STL.64 [R1+0x1478], R24 ;  /* 0x0014781801007387 */ /* 0x008fe20000100a00 */
[----:B------:R-:W-:-:S03]  /*6310*/  IADD3.X R3, R9, UR5, RZ, P2, !PT ;  /* 0x0000000509037c10 */ /* 0x000fc600097fe4ff */
[----:B------:R-:W-:Y:S04]  /*6320*/  STL.64 [R1+0x14d8], R24 ;  /* 0x0014d81801007387 */ /* 0x000fe80000100a00 */
[----:B------:R-:W-:Y:S04]  /*6330*/  STL [R1+0x14e8], R24 ;  /* 0x0014e81801007387 */ /* 0x000fe80000100800 */
[----:B------:R-:W-:Y:S04]  /*6340*/  STL [R1+0x14f8], R24 ;  /* 0x0014f81801007387 */ /* 0x000fe80000100800 */
[----:B------:R-:W-:Y:S04]  /*6350*/  STL.64 [R1+0x1520], R24 ;  /* 0x0015201801007387 */ /* 0x000fe80000100a00 */
[----:B------:R-:W-:Y:S04]  /*6360*/  STL.64 [R1+0x1538], R24 ;  /* 0x0015381801007387 */ /* 0x000fe80000100a00 */
[----:B------:R-:W2:Y:S04]  /*6370*/  @P0 LDG.E.U16 R6, desc[UR10][R2.64] ;  /* 0x0000000a02060981 */ /* 0x000ea8000c1e1500 */
[----:B------:R-:W3:Y:S04]  /*6380*/  LDL.64 R10, [R1+0x700] ;  /* 0x00070000010a7983 */ /* 0x000ee80000100a00 */
[----:B-----5:R-:W-:Y:S04]  /*6390*/  STL [R1+0x6d0], R18 ;  /* 0x0006d01201007387 */ /* 0x020fe80000100800 */
[----:B------:R1:W-:Y:S01]  /*63a0*/  STL [R1+0x6d4], R19 ;  /* 0x0006d41301007387 */ /* 0x0003e20000100800 */
[----:B------:R-:W-:-:S03]  /*63b0*/  ISETP.GT.AND P1, PT, R0, 0x3, PT ;  /* 0x000000030000780c */ /* 0x000fc60003f24270 */
[----:B------:R-:W5:Y:S01]  /*63c0*/  LDL.64 R8, [R1+0x710] ;  /* 0x0007100001087983 */ /* 0x000f620000100a00 */
[----:B0-----:R-:W-:-:S03]  /*63d0*/  IADD3 R4, P2, R20, UR4, RZ ;  /* 0x0000000414047c10 */ /* 0x001fc6000ff5e0ff */
[----:B------:R-:W5:Y:S04]  /*63e0*/  LDL.64 R28, [R1+0x728] ;  /* 0x00072800011c7983 */ /* 0x000f680000100a00 */
[----:B-1----:R-:W5:Y:S01]  /*63f0*/  LDL.64 R18, [R1+0x6f8] ;  /* 0x0006f80001127983 */ /* 0x002f620000100a00 */
[----:B------:R-:W-:Y:S02]  /*6400*/  PRMT R16, RZ, 0x7610, R16 ;  /* 0x00007610ff107816 */ /* 0x000fe40000000010 */
[----:B------:R-:W-:Y:S02]  /*6410*/  PRMT R17, RZ, 0x7610, R17 ;  /* 0x00007610ff117816 */ /* 0x000fe40000000011 */
[----:B------:R-:W-:-:S05]  /*6420*/  IADD3.X R5, R21, UR5, RZ, P2, !PT ;  /* 0x0000000515057c10 */ /* 0x000fca00097fe4ff */
[----:B------:R0:W5:Y:S04]  /*6430*/  @P1 LDG.E.U16 R17, desc[UR10][R4.64] ;  /* 0x0000000a04111981 */ /* 0x000168000c1e1500 */
[----:B--2---:R3:W-:Y:S04]  /*6440*/  STL [R1+0x6c0], R6 ;  /* 0x0006c00601007387 */ /* 0x0047e80000100800 */
[----:B----4-:R1:W-:Y:S04]  /*6450*/  STL [R1+0x6c4], R7 ;  /* 0x0006c40701007387 */ /* 0x0103e80000100800 */
[----:B------:R-:W2:Y:S01]  /*6460*/  LDL.64 R20, [R1+0x720] ;  /* 0x0007200001147983 */ /* 0x000ea20000100a00 */
[----:B---3--:R-:W-:-:S04]  /*6470*/  IADD3 R6, P0, R10, UR4, RZ ;  /* 0x000000040a067c10 */ /* 0x008fc8000ff1e0ff */
[----:B-1----:R-:W-:Y:S02]  /*6480*/  IADD3.X R7, R11, UR5, RZ, P0, !PT ;  /* 0x000000050b077c10 */ /* 0x002fe400087fe4ff */
[----:B------:R-:W3:Y:S04]  /*6490*/  LDL.LU.64 R10, [R1+0x15f0] ;  /* 0x0015f000010a7983 */ /* 0x000ee80000300a00 */
[----:B------:R-:W4:Y:S01]  /*64a0*/  @P1 LDG.E.U16 R16, desc[UR10][R6.64] ;  /* 0x0000000a06101981 */ /* 0x000f22000c1e1500 */
[----:B-----5:R-:W-:Y:S01]  /*64b0*/  IADD3 R2, P2, R18, UR4, RZ ;  /* 0x0000000412027c10 */ /* 0x020fe2000ff5e0ff */
[----:B0-----:R-:W-:Y:S02]  /*64c0*/  IMAD.MOV.U32 R4, RZ, RZ, R18 ;  /* 0x000000ffff047224 */ /* 0x001fe400078e0012 */
[----:B------:R-:W-:-:S02]  /*64d0*/  IMAD.MOV.U32 R5, RZ, RZ, R19 ;  /* 0x000000ffff057224 */ /* 0x000fc400078e0013 */
[----:B------:R-:W5:Y:S01]  /*64e0*/  LDL.LU.64 R18, [R1+0x15e8] ;  /* 0x0015e80001127983 */ /* 0x000f620000300a00 */
[----:B------:R-:W-:Y:S02]  /*64f0*/  PRMT R15, RZ, 0x7610, R15 ;  /* 0x00007610ff0f7816 */ /* 0x000fe4000000000f */
[----:B------:R-:W-:Y:S02]  /*6500*/  IADD3.X R3, R5, UR5, RZ, P2, !PT ;  /* 0x0000000505037c10 */ /* 0x000fe400097fe4ff */
[----:B------:R-:W-:-:S03]  /*6510*/  IADD3 R4, P3, R8, UR4, RZ ;  /* 0x0000000408047c10 */ /* 0x000fc6000ff7e0ff */
[----:B------:R0:W3:Y:S01]  /*6520*/  @P1 LDG.E.U16 R15, desc[UR10][R2.64] ;  /* 0x0000000a020f1981 */ /* 0x0000e2000c1e1500 */
[----:B------:R-:W-:Y:S01]  /*6530*/  PRMT R14, RZ, 0x7610, R14 ;  /* 0x00007610ff0e7816 */ /* 0x000fe2000000000e */
[----:B0-----:R-:W-:Y:S02]  /*6540*/  IMAD.MOV.U32 R3, RZ, RZ, R9 ;  /* 0x000000ffff037224 */ /* 0x001fe400078e0009 */
[----:B------:R-:W-:-:S03]  /*6550*/  IMAD.MOV.U32 R2, RZ, RZ, R8 ;  /* 0x000000ffff027224 */ /* 0x000fc600078e0008 */
[----:B------:R-:W-:-:S05]  /*6560*/  IADD3.X R5, R3, UR5, RZ, P3, !PT ;  /* 0x0000000503057c10 */ /* 0x000fca0009ffe4ff */
[----:B------:R-:W3:Y:S01]  /*6570*/  @P1 LDG.E.U16 R14, desc[UR10][R4.64] ;  /* 0x0000000a040e1981 */ /* 0x000ee2000c1e1500 */
[----:B------:R-:W-:Y:S02]  /*6580*/  ISETP.GT.AND P0, PT, R0, 0x4, PT ;  /* 0x000000040000780c */ /* 0x000fe40003f04270 */
[----:B------:R-:W-:-:S04]  /*6590*/  IADD3 R6, P2, R28, UR4, RZ ;  /* 0x000000041c067c10 */ /* 0x000fc8000ff5e0ff */
[----:B------:R-:W-:Y:S01]  /*65a0*/  IADD3.X R7, R29, UR5, RZ, P2, !PT ;  /* 0x000000051d077c10 */ /* 0x000fe200097fe4ff */
[----:B----4-:R-:W-:Y:S04]  /*65b0*/  STL [R1+0x6cc], R16 ;  /* 0x0006cc1001007387 */ /* 0x010fe80000100800 */
[----:B------:R0:W-:Y:S04]  /*65c0*/  STL [R1+0x6c8], R17 ;  /* 0x0006c81101007387 */ /* 0x0001e80000100800 */
[----:B------:R-:W4:Y:S04]  /*65d0*/  LDL.64 R8, [R1+0x730] ;  /* 0x0007300001087983 */ /* 0x000f280000100a00 */
[----:B0-----:R-:W4:Y:S01]  /*65e0*/  LDL.64 R16, [R1+0x718] ;  /* 0x0007180001107983 */ /* 0x001f220000100a00 */
[----:B--2---:R-:W-:-:S02]  /*65f0*/  IADD3 R2, P3, R20, UR4, RZ ;  /* 0x0000000414027c10 */ /* 0x004fc4000ff7e0ff */
[----:B-----5:R-:W-:Y:S01]  /*6600*/  PRMT R18, RZ, 0x7610, R18 ;  /* 0x00007610ff127816 */ /* 0x020fe20000000012 */
[----:B------:R-:W2:Y:S01]  /*6610*/  LDL.LU.64 R28, [R1+0x15e0] ;  /* 0x0015e000011c7983 */ /* 0x000ea20000300a00 */
[----:B------:R-:W-:Y:S02]  /*6620*/  PRMT R19, RZ, 0x7610, R19 ;  /* 0x00007610ff137816 */ /* 0x000fe40000000013 */
[----:B------:R-:W-:-:S04]  /*6630*/  IADD3.X R3, R21, UR5, RZ, P3, !PT ;  /* 0x0000000515037c10 */ /* 0x000fc80009ffe4ff */
[----:B------:R0:W5:Y:S04]  /*6640*/  @P0 LDG.E.U16 R19, desc[UR10][R6.64] ;  /* 0x0000000a06130981 */ /* 0x000168000c1e1500 */
[----:B------:R4:W2:Y:S01]  /*6650*/  @P0 LDG.E.U16 R18, desc[UR10][R2.64] ;  /* 0x0000000a02120981 */ /* 0x0008a2000c1e1500 */
[----:B0-----:R-:W-:-:S03]  /*6660*/  PRMT R6, RZ, 0x7610, R6 ;  /* 0x00007610ff067816 */ /* 0x001fc60000000006 */
[----:B---3--:R-:W-:Y:S01]  /*6670*/  STL [R1+0x6b4], R14 ;  /* 0x0006b40e01007387 */ /* 0x008fe20000100800 */
[----:B------:R-:W-:-:S03]  /*6680*/  PRMT R7, RZ, 0x7610, R7 ;  /* 0x00007610ff077816 */ /* 0x000fc60000000007 */
[----:B------:R0:W-:Y:S04]  /*6690*/  STL [R1+0x6bc], R15 ;  /* 0x0006bc0f01007387 */ /* 0x0001e80000100800 */
[----:B------:R-:W3:Y:S04]  /*66a0*/  LDL.64 R20, [R1+0x740] ;  /* 0x0007400001147983 */ /* 0x000ee80000100a00 */
[----:B0-----:R-:W3:Y:S01]  /*66b0*/  LDL.64 R14, [R1+0x748] ;  /* 0x00074800010e7983 */ /* 0x001ee20000100a00 */
[----:B----4-:R-:W-:-:S04]  /*66c0*/  IADD3 R2, P2, R8, UR4, RZ ;  /* 0x0000000408027c10 */ /* 0x010fc8000ff5e0ff */
[----:B------:R-:W-:Y:S02]  /*66d0*/  IADD3.X R3, R9, UR5, RZ, P2, !PT ;  /* 0x0000000509037c10 */ /* 0x000fe400097fe4ff */
[----:B------:R-:W-:-:S03]  /*66e0*/  IADD3 R4, P1, R16, UR4, RZ ;  /* 0x0000000410047c10 */ /* 0x000fc6000ff3e0ff */
[----:B------:R-:W4:Y:S01]  /*66f0*/  @P0 LDG.E.U16 R6, desc[UR10][R2.64] ;  /* 0x0000000a02060981 */ /* 0x000f22000c1e1500 */
[----:B------:R-:W-:-:S05]  /*6700*/  IADD3.X R5, R17, UR5, RZ, P1, !PT ;  /* 0x0000000511057c10 */ /* 0x000fca0008ffe4ff */
[----:B------:R3:W4:Y:S04]  /*6710*/  @P0 LDG.E.U16 R7, desc[UR10][R4.64] ;  /* 0x0000000a04070981 */ /* 0x000728000c1e1500 */
[----:B--2---:R-:W-:Y:S04]  /*6720*/  STL [R1+0x6b0], R18 ;  /* 0x0006b01201007387 */ /* 0x004fe80000100800 */
[----:B-----5:R0:W-:Y:S04]  /*6730*/  STL [R1+0x6b8], R19 ;  /* 0x0006b81301007387 */ /* 0x0201e80000100800 */
[----:B------:R-:W2:Y:S04]  /*6740*/  LDL.64 R8, [R1+0x750] ;  /* 0x0007500001087983 */ /* 0x000ea80000100a00 */
[----:B------:R-:W5:Y:S04]  /*6750*/  LDL.64 R16, [R1+0x768] ;  /* 0x0007680001107983 */ /* 0x000f680000100a00 */
[----:B0-----:R-:W2:Y:S01]  /*6760*/  LDL.64 R18, [R1+0x738] ;  /* 0x0007380001127983 */ /* 0x001ea20000100a00 */
[----:B---3--:R-:W-:-:S04]  /*6770*/  IADD3 R4, P2, R14, UR4, RZ ;  /* 0x000000040e047c10 */ /* 0x008fc8000ff5e0ff */
[----:B------:R-:W-:Y:S02]  /*6780*/  IADD3.X R5, R15, UR5, RZ, P2, !PT ;  /* 0x000000050f057c10 */ /* 0x000fe400097fe4ff */
[----:B------:R-:W-:Y:S02]  /*6790*/  ISETP.GT.AND P1, PT, R0, 0x5, PT ;  /* 0x000000050000780c */ /* 0x000fe40003f24270 */
[----:B------:R-:W-:Y:S02]  /*67a0*/  PRMT R29, RZ, 0x7610, R29 ;  /* 0x00007610ff1d7816 */ /* 0x000fe4000000001d */
[----:B------:R-:W-:-:S09]  /*67b0*/  PRMT R28, RZ, 0x7610, R28 ;  /* 0x00007610ff1c7816 */ /* 0x000fd2000000001c */
[----:B------:R0:W3:Y:S04]  /*67c0*/  @P1 LDG.E.U16 R29, desc[UR10][R4.64] ;  /* 0x0000000a041d1981 */ /* 0x0000e8000c1e1500 */
[----:B----4-:R1:W-:Y:S04]  /*67d0*/  STL [R1+0x6a8], R6 ;  /* 0x0006a80601007387 */ /* 0x0103e80000100800 */
[----:B------:R4:W-:Y:S01]  /*67e0*/  STL [R1+0x6ac], R7 ;  /* 0x0006ac0701007387 */ /* 0x0009e20000100800 */
[----:B-1----:R-:W-:-:S03]  /*67f0*/  IADD3 R6, P0, R20, UR4, RZ ;  /* 0x0000000414067c10 */ /* 0x002fc6000ff1e0ff */
[----:B------:R-:W3:Y:S01]  /*6800*/  LDL.64 R14, [R1+0x760] ;  /* 0x00076000010e7983 */ /* 0x000ee20000100a00 */
[----:B----4-:R-:W-:-:S03]  /*6810*/  IADD3.X R7, R21, UR5, RZ, P0, !PT ;  /* 0x0000000515077c10 */ /* 0x010fc600087fe4ff */
[----:B------:R-:W4:Y:S04]  /*6820*/  LDL.LU.64 R20, [R1+0x15d8] ;  /* 0x0015d80001147983 */ /* 0x000f280000300a00 */
[----:B------:R5:W3:Y:S01]  /*6830*/  @P1 LDG.E.U16 R28, desc[UR10][R6.64] ;  /* 0x0000000a061c1981 */ /* 0x000ae2000c1e1500 */
[----:B--2---:R-:W-:Y:S01]  /*6840*/  IADD3 R2, P2, R18, UR4, RZ ;  /* 0x0000000412027c10 */ /* 0x004fe2000ff5e0ff */
[----:B0-----:R-:W-:Y:S02]  /*6850*/  IMAD.MOV.U32 R4, RZ, RZ, R18 ;  /* 0x000000ffff047224 */ /* 0x001fe400078e0012 */
[----:B------:R-:W-:Y:S02]  /*6860*/  IMAD.MOV.U32 R5, RZ, RZ, R19 ;  /* 0x000000ffff057224 */ /* 0x000fe400078e0013 */
[----:B------:R-:W2:Y:S03]  /*6870*/  LDL.LU.64 R18, [R1+0x15d0] ;  /* 0x0015d00001127983 */ /* 0x000ea60000300a00 */
[----:B------:R-:W-:-:S02]  /*6880*/  IADD3.X R3, R5, UR5, RZ, P2, !PT ;  /* 0x0000000505037c10 */ /* 0x000fc400097fe4ff */
[----:B------:R-:W-:Y:S02]  /*6890*/  IADD3 R4, P3, R8, UR4, RZ ;  /* 0x0000000408047c10 */ /* 0x000fe4000ff7e0ff */
[----:B------:R-:W-:Y:S02]  /*68a0*/  ISETP.GT.AND P0, PT, R0, 0x6, PT ;  /* 0x000000060000780c */ /* 0x000fe40003f04270 */
[----:B-----5:R-:W-:-:S04]  /*68b0*/  IADD3 R6, P2, R16, UR4, RZ ;  /* 0x0000000410067c10 */ /* 0x020fc8000ff5e0ff */
[----:B------:R-:W-:Y:S02]  /*68c0*/  IADD3.X R7, R17, UR5, RZ, P2, !PT ;  /* 0x0000000511077c10 */ /* 0x000fe400097fe4ff */
[----:B----4-:R-:W-:-:S06]  /*68d0*/  PRMT R21, RZ, 0x7610, R21 ;  /* 0x00007610ff157816 */ /* 0x010fcc0000000015 */
[----:B------:R0:W4:Y:S01]  /*68e0*/  @P1 LDG.E.U16 R21, desc[UR10][R2.64] ;  /* 0x0000000a02151981 */ /* 0x000122000c1e1500 */
[----:B------:R-:W-:Y:S01]  /*68f0*/  PRMT R20, RZ, 0x7610, R20 ;  /* 0x00007610ff147816 */ /* 0x000fe20000000014 */
[----:B0-----:R-:W-:Y:S02]  /*6900*/  IMAD.MOV.U32 R3, RZ, RZ, R9 ;  /* 0x000000ffff037224 */ /* 0x001fe400078e0009 */
[----:B------:R-:W-:Y:S01]  /*6910*/  IMAD.MOV.U32 R2, RZ, RZ, R8 ;  /* 0x000000ffff027224 */ /* 0x000fe200078e0008 */
[----:B---3--:R-:W-:Y:S02]  /*6920*/  STL [R1+0x6a4], R28 ;  /* 0x0006a41c01007387 */ /* 0x008fe40000100800 */
[----:B------:R-:W-:Y:S02]  /*6930*/  IADD3.X R5, R3, UR5, RZ, P3, !PT ;  /* 0x0000000503057c10 */ /* 0x000fe40009ffe4ff */
[----:B------:R-:W-:Y:S01]  /*6940*/  IADD3 R2, P3, R14, UR4, RZ ;  /* 0x000000040e027c10 */ /* 0x000fe2000ff7e0ff */
[----:B------:R0:W-:Y:S01]  /*6950*/  STL [R1+0x6a0], R29 ;  /* 0x0006a01d01007387 */ /* 0x0001e20000100800 */
[----:B--2---:R-:W-:-:S02]  /*6960*/  PRMT R18, RZ, 0x7610, R18 ;  /* 0x00007610ff127816 */ /* 0x004fc40000000012 */
[----:B------:R-:W-:Y:S01]  /*6970*/  PRMT R19, RZ, 0x7610, R19 ;  /* 0x00007610ff137816 */ /* 0x000fe20000000013 */
[----:B------:R-:W2:Y:S01]  /*6980*/  LDL.64 R8, [R1+0x770] ;  /* 0x0007700001087983 */ /* 0x000ea20000100a00 */
[----:B------:R-:W-:-:S03]  /*6990*/  IADD3.X R3, R15, UR5, RZ, P3, !PT ;  /* 0x000000050f037c10 */ /* 0x000fc60009ffe4ff */
[----:B------:R-:W3:Y:S04]  /*69a0*/  @P1 LDG.E.U16 R20, desc[UR10][R4.64] ;  /* 0x0000000a04141981 */ /* 0x000ee8000c1e1500 */
[----:B0-----:R-:W5:Y:S04]  /*69b0*/  LDL.64 R28, [R1+0x758] ;  /* 0x00075800011c7983 */ /* 0x001f680000100a00 */
[----:B------:R-:W5:Y:S04]  /*69c0*/  @P0 LDG.E.U16 R18, desc[UR10][R2.64] ;  /* 0x0000000a02120981 */ /* 0x000f68000c1e1500 */
[----:B------:R0:W5:Y:S04]  /*69d0*/  @P0 LDG.E.U16 R19, desc[UR10][R6.64] ;  /* 0x0000000a06130981 */ /* 0x000168000c1e1500 */
[----:B------:R-:W5:Y:S04]  /*69e0*/  LDL.LU.64 R16, [R1+0x15c8] ;  /* 0x0015c80001107983 */ /* 0x000f680000300a00 */
[----:B------:R-:W5:Y:S01]  /*69f0*/  LDL.64 R14, [R1+0x788] ;  /* 0x00078800010e7983 */ /* 0x000f620000100a00 */
[----:B0-----:R-:W-:-:S02]  /*6a00*/  PRMT R6, RZ, 0x7610, R6 ;  /* 0x00007610ff067816 */ /* 0x001fc40000000006 */
[----:B------:R-:W-:Y:S02]  /*6a10*/  PRMT R7, RZ, 0x7610, R7 ;  /* 0x00007610ff077816 */ /* 0x000fe40000000007 */
[----:B--2---:R-:W-:Y:S01]  /*6a20*/  IADD3 R2, P2, R8, UR4, RZ ;  /* 0x0000000408027c10 */ /* 0x004fe2000ff5e0ff */
[----:B---3--:R-:W-:Y:S03]  /*6a30*/  STL [R1+0x698], R20 ;  /* 0x0006981401007387 */ /* 0x008fe60000100800 */
[----:B------:R-:W-:Y:S01]  /*6a40*/  IADD3.X R3, R9, UR5, RZ, P2, !PT ;  /* 0x0000000509037c10 */ /* 0x000fe200097fe4ff */
[----:B----4-:R0:W-:Y:S01]  /*6a50*/  STL [R1+0x69c], R21 ;  /* 0x00069c1501007387 */ /* 0x0101e20000100800 */
[----:B-----5:R-:W-:-:S03]  /*6a60*/  IADD3 R4, P1, R28, UR4, RZ ;  /* 0x000000041c047c10 */ /* 0x020fc6000ff3e0ff */
[----:B------:R-:W2:Y:S01]  /*6a70*/  @P0 LDG.E.U16 R6, desc[UR10][R2.64] ;  /* 0x0000000a02060981 */ /* 0x000ea2000c1e1500 */
[----:B------:R-:W-:-:S03]  /*6a80*/  IADD3.X R5, R29, UR5, RZ, P1, !PT ;  /* 0x000000051d057c10 */ /* 0x000fc60008ffe4ff */
[----:B0-----:R-:W3:Y:S04]  /*6a90*/  LDL.64 R20, [R1+0x780] ;  /* 0x0007800001147983 */ /* 0x001ee80000100a00 */
[----:B------:R-:W-:Y:S04]  /*6aa0*/  STL [R1+0x690], R18 ;  /* 0x0006901201007387 */ /* 0x000fe80000100800 */
[----:B------:R0:W-:Y:S04]  /*6ab0*/  STL [R1+0x694], R19 ;  /* 0x0006941301007387 */ /* 0x0001e80000100800 */
[----:B------:R1:W4:Y:S01]  /*6ac0*/  @P0 LDG.E.U16 R7, desc[UR10][R4.64] ;  /* 0x0000000a04070981 */ /* 0x000322000c1e1500 */
[----:B------:R-:W-:-:S02]  /*6ad0*/  ISETP.GT.AND P1, PT, R0, 0x7, PT ;  /* 0x000000070000780c */ /* 0x000fc40003f24270 */
[----:B------:R-:W-:Y:S01]  /*6ae0*/  PRMT R17, RZ, 0x7610, R17 ;  /* 0x00007610ff117816 */ /* 0x000fe20000000011 */
[----:B------:R-:W5:Y:S04]  /*6af0*/  LDL.64 R8, [R1+0x790] ;  /* 0x0007900001087983 */ /* 0x000f680000100a00 */
[----:B0-----:R-:W5:Y:S01]  /*6b00*/  LDL.64 R18, [R1+0x778] ;  /* 0x0007780001127983 */ /* 0x001f620000100a00 */
[----:B-1----:R-:W-:-:S03]  /*6b10*/  IADD3 R4, P2, R14, UR4, RZ ;  /* 0x000000040e047c10 */ /* 0x002fc6000ff5e0ff */
[----:B------:R-:W5:Y:S01]  /*6b20*/  LDL.64 R28, [R1+0x7a8] ;  /* 0x0007a800011c7983 */ /* 0x000f620000100a00 */
[----:B------:R-:W-:-:S05]  /*6b30*/  IADD3.X R5, R15, UR5, RZ, P2, !PT ;  /* 0x000000050f057c10 */ /* 0x000fca00097fe4ff */
[----:B------:R5:W5:Y:S01]  /*6b40*/  @P1 LDG.E.U16 R17, desc[UR10][R4.64] ;  /* 0x0000000a04111981 */ /* 0x000b62000c1e1500 */
[----:B------:R-:W-:Y:S02]  /*6b50*/  PRMT R10, RZ, 0x7610, R10 ;  /* 0x00007610ff0a7816 */ /* 0x000fe4000000000a */
[----:B------:R-:W-:Y:S01]  /*6b60*/  PRMT R11, RZ, 0x7610, R11 ;  /* 0x00007610ff0b7816 */ /* 0x000fe2000000000b */
[----:B--2---:R3:W-:Y:S02]  /*6b70*/  STL [R1+0x688], R6 ;  /* 0x0006880601007387 */ /* 0x0047e40000100800 */
[----:B---3--:R-:W-:Y:S02]  /*6b80*/  IADD3 R6, P0, R20, UR4, RZ ;  /* 0x0000000414067c10 */ /* 0x008fe4000ff1e0ff */
[----:B----4-:R0:W-:Y:S04]  /*6b90*/  STL [R1+0x68c], R7 ;  /* 0x00068c0701007387 */ /* 0x0101e80000100800 */
[----:B------:R-:W2:Y:S01]  /*6ba0*/  LDL.64 R14, [R1+0x7a0] ;  /* 0x0007a000010e7983 */ /* 0x000ea20000100a00 */
[----:B-----5:R-:W-:Y:S01]  /*6bb0*/  IMAD.MOV.U32 R5, RZ, RZ, R19 ;  /* 0x000000ffff057224 */ /* 0x020fe200078e0013 */
[----:B------:R-:W-:-:S02]  /*6bc0*/  IADD3 R2, P2, R18, UR4, RZ ;  /* 0x0000000412027c10 */ /* 0x000fc4000ff5e0ff */
[----:B0-----:R-:W-:Y:S02]  /*6bd0*/  IADD3.X R7, R21, UR5, RZ, P0, !PT ;  /* 0x0000000515077c10 */ /* 0x001fe400087fe4ff */
[----:B------:R-:W-:Y:S01]  /*6be0*/  IADD3.X R3, R5, UR5, RZ, P2, !PT ;  /* 0x0000000505037c10 */ /* 0x000fe200097fe4ff */
[----:B------:R-:W3:Y:S04]  /*6bf0*/  LDL.LU.64 R20, [R1+0x15c0] ;  /* 0x0015c00001147983 */ /* 0x000ee80000300a00 */
[----:B------:R-:W4:Y:S04]  /*6c00*/  @P1 LDG.E.U16 R10, desc[UR10][R2.64] ;  /* 0x0000000a020a1981 */ /* 0x000f28000c1e1500 */
[----:B------:R-:W5:Y:S01]  /*6c10*/  @P1 LDG.E.U16 R11, desc[UR10][R6.64] ;  /* 0x0000000a060b1981 */ /* 0x000f62000c1e1500 */
[----:B------:R-:W-:Y:S01]  /*6c20*/  IMAD.MOV.U32 R4, RZ, RZ, R18 ;  /* 0x000000ffff047224 */ /* 0x000fe200078e0012 */
[----:B------:R-:W-:-:S02]  /*6c30*/  IADD3 R4, P3, R8, UR4, RZ ;  /* 0x0000000408047c10 */ /* 0x000fc4000ff7e0ff */
[----:B------:R-:W3:Y:S01]  /*6c40*/  LDL.LU.64 R18, [R1+0x15b8] ;  /* 0x0015b80001127983 */ /* 0x000ee20000300a00 */
[----:B------:R-:W-:Y:S02]  /*6c50*/  PRMT R16, RZ, 0x7610, R16 ;  /* 0x00007610ff107816 */ /* 0x000fe40000000010 */
[----:B------:R-:W-:-:S05]  /*6c60*/  IADD3.X R5, R9, UR5, RZ, P3, !PT ;  /* 0x0000000509057c10 */ /* 0x000fca0009ffe4ff */
[----:B------:R-:W3:Y:S04]  /*6c70*/  @P1 LDG.E.U16 R16, desc[UR10][R4.64] ;  /* 0x0000000a04101981 */ /* 0x000ee8000c1e1500 */
[----:B----4-:R-:W-:Y:S04]  /*6c80*/  STL [R1+0x67c], R10 ;  /* 0x00067c0a01007387 */ /* 0x010fe80000100800 */
[----:B-----5:R0:W-:Y:S04]  /*6c90*/  STL [R1+0x684], R11 ;  /* 0x0006840b01007387 */ /* 0x0201e80000100800 */
[----:B------:R-:W4:Y:S04]  /*6ca0*/  LDL.64 R8, [R1+0x7b0] ;  /* 0x0007b00001087983 */ /* 0x000f280000100a00 */
[----:B0-----:R-:W5:Y:S01]  /*6cb0*/  LDL.64 R10, [R1+0x798] ;  /* 0x00079800010a7983 */ /* 0x001f620000100a00 */
[----:B------:R-:W-:-:S02]  /*6cc0*/  ISETP.GT.AND P0, PT, R0, 0x8, PT ;  /* 0x000000080000780c */ /* 0x000fc40003f04270 */
[----:B--2---:R-:W-:Y:S02]  /*6cd0*/  IADD3 R2, P3, R14, UR4, RZ ;  /* 0x000000040e027c10 */ /* 0x004fe4000ff7e0ff */
[----:B------:R-:W-:Y:S02]  /*6ce0*/  IADD3 R6, P2, R28, UR4, RZ ;  /* 0x000000041c067c10 */ /* 0x000fe4000ff5e0ff */
[----:B---3--:R-:W-:Y:S02]  /*6cf0*/  PRMT R20, RZ, 0x7610, R20 ;  /* 0x00007610ff147816 */ /* 0x008fe40000000014 */
[----:B------:R-:W-:Y:S02]  /*6d00*/  IADD3.X R3, R15, UR5, RZ, P3, !PT ;  /* 0x000000050f037c10 */ /* 0x000fe40009ffe4ff */
[----:B------:R-:W-:Y:S02]  /*6d10*/  PRMT R22, RZ, 0x7610, R22 ;  /* 0x00007610ff167816 */ /* 0x000fe40000000016 */
[----:B------:R-:W-:Y:S01]  /*6d20*/  IADD3.X R7, R29, UR5, RZ, P2, !PT ;  /* 0x000000051d077c10 */ /* 0x000fe200097fe4ff */
[----:B------:R4:W2:Y:S01]  /*6d30*/  @P0 LDG.E.U16 R20, desc[UR10][R2.64] ;  /* 0x0000000a02140981 */ /* 0x0008a2000c1e1500 */
[----:B------:R-:W-:-:S02]  /*6d40*/  PRMT R19, RZ, 0x7610, R19 ;  /* 0x00007610ff137816 */ /* 0x000fc40000000013 */
[----:B------:R-:W-:Y:S01]  /*6d50*/  PRMT R21, RZ, 0x7610, R21 ;  /* 0x00007610ff157816 */ /* 0x000fe20000000015 */
[----:B------:R-:W3:Y:S04]  /*6d60*/  @P0 LDG.E.U16 R22, desc[UR10][R6.64] ;  /* 0x0000000a06160981 */ /* 0x000ee8000c1e1500 */
[----:B------:R-:W-:Y:S04]  /*6d70*/  STL [R1+0x678], R16 ;  /* 0x0006781001007387 */ /* 0x000fe80000100800 */
[----:B------:R0:W-:Y:S04]  /*6d80*/  STL [R1+0x680], R17 ;  /* 0x0006801101007387 */ /* 0x0001e80000100800 */
[----:B------:R-:W2:Y:S04]  /*6d90*/  LDL.64 R14, [R1+0x7c0] ;  /* 0x0007c000010e7983 */ /* 0x000ea80000100a00 */
[----:B0-----:R-:W2:Y:S01]  /*6da0*/  LDL.64 R16, [R1+0x7c8] ;  /* 0x0007c80001107983 */ /* 0x001ea20000100a00 */
[----:B----4-:R-:W-:-:S02]  /*6db0*/  IADD3 R2, P2, R8, UR4, RZ ;  /* 0x0000000408027c10 */ /* 0x010fc4000ff5e0ff */
[----:B-----5:R-:W-:Y:S02]  /*6dc0*/  IADD3 R4, P1, R10, UR4, RZ ;  /* 0x000000040a047c10 */ /* 0x020fe4000ff3e0ff */
[----:B------:R-:W-:Y:S02]  /*6dd0*/  IADD3.X R3, R9, UR5, RZ, P2, !PT ;  /* 0x0000000509037c10 */ /* 0x000fe400097fe4ff */
[----:B------:R-:W-:-:S03]  /*6de0*/  IADD3.X R5, R11, UR5, RZ, P1, !PT ;  /* 0x000000050b057c10 */ /* 0x000fc60008ffe4ff */
[----:B------:R-:W4:Y:S04]  /*6df0*/  @P0 LDG.E.U16 R21, desc[UR10][R2.64] ;  /* 0x0000000a02150981 */ /* 0x000f28000c1e1500 */
[----:B------:R0:W5:Y:S01]  /*6e00*/  @P0 LDG.E.U16 R19, desc[UR10][R4.64] ;  /* 0x0000000a04130981 */ /* 0x000162000c1e1500 */
[----:B------:R-:W-:-:S03]  /*6e10*/  ISETP.GT.AND P1, PT, R0, 0x9, PT ;  /* 0x000000090000780c */ /* 0x000fc60003f24270 */
[----:B---3--:R-:W-:Y:S04]  /*6e20*/  STL.64 [R1+0x1480], R22 ;  /* 0x0014801601007387 */ /* 0x008fe80000100a00 */
[----:B------:R-:W-:Y:S04]  /*6e30*/  STL [R1+0x14e4], R22 ;  /* 0x0014e41601007387 */ /* 0x000fe80000100800 */
[----:B------:R-:W-:Y:S04]  /*6e40*/  STL [R1+0x14f4], R22 ;  /* 0x0014f41601007387 */ /* 0x000fe80000100800 */
[----:B------:R-:W-:Y:S01]  /*6e50*/  STL.64 [R1+0x1518], R22 ;  /* 0x0015181601007387 */ /* 0x000fe20000100a00 */
[----:B--2---:R-:W-:-:S03]  /*6e60*/  IADD3 R6, P0, R14, UR4, RZ ;  /* 0x000000040e067c10 */ /* 0x004fc6000ff1e0ff */
[----:B------:R-:W-:Y:S01]  /*6e70*/  STL.64 [R1+0x1548], R22 ;  /* 0x0015481601007387 */ /* 0x000fe20000100a00 */
[----:B0-----:R-:W-:-:S03]  /*6e80*/  IADD3 R4, P2, R16, UR4, RZ ;  /* 0x0000000410047c10 */ /* 0x001fc6000ff5e0ff */
[----:B------:R-:W2:Y:S01]  /*6e90*/  LDL.64 R28, [R1+0x7b8] ;  /* 0x0007b800011c7983 */ /* 0x000ea20000100a00 */
[----:B------:R-:W-:-:S03]  /*6ea0*/  IADD3.X R7, R15, UR5, RZ, P0, !PT ;  /* 0x000000050f077c10 */ /* 0x000fc600087fe4ff */
[----:B------:R-:W3:Y:S01]  /*6eb0*/  LDL.64 R10, [R1+0x7d0] ;  /* 0x0007d000010a7983 */ /* 0x000ee20000100a00 */
[----:B------:R-:W-:-:S03]  /*6ec0*/  IADD3.X R5, R17, UR5, RZ, P2, !PT ;  /* 0x0000000511057c10 */ /* 0x000fc600097fe4ff */
[----:B------:R-:W3:Y:S01]  /*6ed0*/  LDL.64 R8, [R1+0x7e8] ;  /* 0x0007e80001087983 */ /* 0x000ee20000100a00 */
[----:B------:R-:W-:Y:S02]  /*6ee0*/  PRMT R12, RZ, 0x7610, R12 ;  /* 0x00007610ff0c7816 */ /* 0x000fe4000000000c */
[----:B------:R-:W-:-:S04]  /*6ef0*/  PRMT R13, RZ, 0x7610, R13 ;  /* 0x00007610ff0d7816 */ /* 0x000fc8000000000d */
[----:B------:R-:W3:Y:S04]  /*6f00*/  @P1 LDG.E.U16 R12, desc[UR10][R6.64] ;  /* 0x0000000a060c1981 */ /* 0x000ee8000c1e1500 */
[----:B------:R2:W3:Y:S04]  /*6f10*/  @P1 LDG.E.U16 R13, desc[UR10][R4.64] ;  /* 0x0000000a040d1981 */ /* 0x0004e8000c1e1500 */
[----:B-----5:R-:W-:Y:S04]  /*6f20*/  STL [R1+0x1490], R19 ;  /* 0x0014901301007387 */ /* 0x020fe80000100800 */
[----:B----4-:R-:W-:Y:S04]  /*6f30*/  STL.64 [R1+0x1488], R20 ;  /* 0x0014881401007387 */ /* 0x010fe80000100a00 */
[----:B------:R-:W4:Y:S04]  /*6f40*/  LDL.64 R16, [R1+0x7e0] ;  /* 0x0007e00001107983 */ /* 0x000f280000100a00 */
[----:B------:R-:W5:Y:S01]  /*6f50*/  LDL.LU.64 R14, [R1+0x15b0] ;  /* 0x0015b000010e7983 */ /* 0x000f620000300a00 */
[----:B--2---:R-:W-:Y:S01]  /*6f60*/  IMAD.MOV.U32 R5, RZ, RZ, R29 ;  /* 0x000000ffff057224 */ /* 0x004fe200078e001d */
[----:B------:R-:W-:Y:S01]  /*6f70*/  IADD3 R2, P2, R28, UR4, RZ ;  /* 0x000000041c027c10 */ /* 0x000fe2000ff5e0ff */
[----:B------:R-:W-:-:S02]  /*6f80*/  IMAD.MOV.U32 R4, RZ, RZ, R28 ;  /* 0x000000ffff047224 */ /* 0x000fc400078e001c */
[----:B------:R-:W2:Y:S01]  /*6f90*/  LDL.LU.64 R28, [R1+0x15a8] ;  /* 0x0015a800011c7983 */ /* 0x000ea20000300a00 */
[----:B------:R-:W-:Y:S02]  /*6fa0*/  IADD3.X R3, R5, UR5, RZ, P2, !PT ;  /* 0x0000000505037c10 */ /* 0x000fe400097fe4ff */
[----:B---3--:R-:W-:Y:S01]  /*6fb0*/  IADD3 R4, P3, R10, UR4, RZ ;  /* 0x000000040a047c10 */ /* 0x008fe2000ff7e0ff */
[----:B------:R-:W-:Y:S04]  /*6fc0*/  STL [R1+0x4b8], R12 ;  /* 0x0004b80c01007387 */ /* 0x000fe80000100800 */
[----:B------:R0:W-:Y:S04]  /*6fd0*/  STL [R1+0x4c0], R13 ;  /* 0x0004c00d01007387 */ /* 0x0001e80000100800 */
[----:B0-----:R-:W3:Y:S01]  /*6fe0*/  LDL.64 R12, [R1+0x7d8] ;  /* 0x0007d800010c7983 */ /* 0x001ee20000100a00 */
[----:B-----5:R-:W-:-:S06]  /*6ff0*/  PRMT R15, RZ, 0x7610, R15 ;  /* 0x00007610ff0f7816 */ /* 0x020fcc000000000f */
[----:B------:R0:W5:Y:S01]  /*7000*/  @P1 LDG.E.U16 R15, desc[UR10][R2.64] ;  /* 0x0000000a020f1981 */ /* 0x000162000c1e1500 */
[----:B------:R-:W-:Y:S01]  /*7010*/  PRMT R14, RZ, 0x7610, R14 ;  /* 0x00007610ff0e7816 */ /* 0x000fe2000000000e */
[----:B0-----:R-:W-:Y:S02]  /*7020*/  IMAD.MOV.U32 R3, RZ, RZ, R11 ;  /* 0x000000ffff037224 */ /* 0x001fe400078e000b */
[----:B------:R-:W-:Y:S02]  /*7030*/  IMAD.MOV.U32 R2, RZ, RZ, R10 ;  /* 0x000000ffff027224 */ /* 0x000fe400078e000a */
[----:B------:R-:W5:Y:S01]  /*7040*/  LDL.64 R10, [R1+0x7f0] ;  /* 0x0007f000010a7983 */ /* 0x000f620000100a00 */
[----:B------:R-:W-:-:S05]  /*7050*/  IADD3.X R5, R3, UR5, RZ, P3, !PT ;  /* 0x0000000503057c10 */ /* 0x000fca0009ffe4ff */
[----:B------:R3:W5:Y:S01]  /*7060*/  @P1 LDG.E.U16 R14, desc[UR10][R4.64] ;  /* 0x0000000a040e1981 */ /* 0x000762000c1e1500 */
[----:B------:R-:W-:Y:S02]  /*7070*/  ISETP.GT.AND P0, PT, R0, 0xa, PT ;  /* 0x0000000a0000780c */ /* 0x000fe40003f04270 */
[----:B----4-:R-:W-:Y:S02]  /*7080*/  IADD3 R2, P3, R16, UR4, RZ ;  /* 0x0000000410027c10 */ /* 0x010fe4000ff7e0ff */
[----:B------:R-:W-:Y:S02]  /*7090*/  IADD3 R6, P2, R8, UR4, RZ ;  /* 0x0000000408067c10 */ /* 0x000fe4000ff5e0ff */
[----:B--2---:R-:W-:Y:S02]  /*70a0*/  PRMT R28, RZ, 0x7610, R28 ;  /* 0x00007610ff1c7816 */ /* 0x004fe4000000001c */
[----:B------:R-:W-:Y:S02]  /*70b0*/  IADD3.X R3, R17, UR5, RZ, P3, !PT ;  /* 0x0000000511037c10 */ /* 0x000fe40009ffe4ff */
[----:B------:R-:W-:-:S02]  /*70c0*/  PRMT R29, RZ, 0x7610, R29 ;  /* 0x00007610ff1d7816 */ /* 0x000fc4000000001d */
[----:B------:R-:W-:Y:S01]  /*70d0*/  IADD3.X R7, R9, UR5, RZ, P2, !PT ;  /* 0x0000000509077c10 */ /* 0x000fe200097fe4ff */
[----:B------:R-:W2:Y:S04]  /*70e0*/  @P0 LDG.E.U16 R28, desc[UR10][R2.64] ;  /* 0x0000000a021c0981 */ /* 0x000ea8000c1e1500 */
[----:B------:R0:W4:Y:S01]  /*70f0*/  @P0 LDG.E.U16 R29, desc[UR10][R6.64] ;  /* 0x0000000a061d0981 */ /* 0x000122000c1e1500 */
[----:B---3--:R-:W-:-:S03]  /*7100*/  IADD3 R4, P1, R12, UR4, RZ ;  /* 0x000000040c047c10 */ /* 0x008fc6000ff3e0ff */
[----:B------:R-:W3:Y:S01]  /*7110*/  LDL.LU.64 R8, [R1+0x15a0] ;  /* 0x0015a00001087983 */ /* 0x000ee20000300a00 */
[----:B------:R-:W-:Y:S02]  /*7120*/  IADD3.X R5, R13, UR5, RZ, P1, !PT ;  /* 0x000000050d057c10 */ /* 0x000fe40008ffe4ff */
[----:B0-----:R-:W-:Y:S02]  /*7130*/  PRMT R6, RZ, 0x7610, R6 ;  /* 0x00007610ff067816 */ /* 0x001fe40000000006 */
[----:B------:R-:W-:-:S06]  /*7140*/  PRMT R7, RZ, 0x7610, R7 ;  /* 0x00007610ff077816 */ /* 0x000fcc0000000007 */
[----:B------:R-:W3:Y:S01]  /*7150*/  @P0 LDG.E.U16 R7, desc[UR10][R4.64] ;  /* 0x0000000a04070981 */ /* 0x000ee2000c1e1500 */
[----:B-----5:R-:W-:-:S04]  /*7160*/  IADD3 R2, P2, R10, UR4, RZ ;  /* 0x000000040a027c10 */ /* 0x020fc8000ff5e0ff */
[----:B------:R-:W-:Y:S01]  /*7170*/  IADD3.X R3, R11, UR5, RZ, P2, !PT ;  /* 0x000000050b037c10 */ /* 0x000fe200097fe4ff */
[----:B------:R-:W-:Y:S04]  /*7180*/  STL [R1+0x4bc], R14 ;  /* 0x0004bc0e01007387 */ /* 0x000fe80000100800 */
[----:B------:R0:W-:Y:S04]  /*7190*/  STL [R1+0x4b4], R15 ;  /* 0x0004b40f01007387 */ /* 0x0001e80000100800 */
[----:B------:R-:W5:Y:S04]  /*71a0*/  @P0 LDG.E.U16 R6, desc[UR10][R2.64] ;  /* 0x0000000a02060981 */ /* 0x000f68000c1e1500 */
[----:B------:R-:W3:Y:S04]  /*71b0*/  LDL.64 R16, [R1+0x800] ;  /* 0x0008000001107983 */ /* 0x000ee80000100a00 */
[----:B0-----:R-:W3:Y:S04]  /*71c0*/  LDL.64 R14, [R1+0x808] ;  /* 0x00080800010e7983 */ /* 0x001ee80000100a00 */
[----:B--2---:R-:W-:Y:S01]  /*71d0*/  STL [R1+0x670], R28 ;  /* 0x0006701c01007387 */ /* 0x004fe20000100800 */
[----:B------:R-:W-:-:S03]  /*71e0*/  ISETP.GT.AND P1, PT, R0, 0xb, PT ;  /* 0x0000000b0000780c */ /* 0x000fc60003f24270 */
[----:B----4-:R0:W-:Y:S04]  /*71f0*/  STL [R1+0x674], R29 ;  /* 0x0006741d01007387 */ /* 0x0101e80000100800 */
[----:B------:R-:W2:Y:S04]  /*7200*/  LDL.64 R12, [R1+0x810] ;  /* 0x00081000010c7983 */ /* 0x000ea80000100a00 */
[----:B------:R-:W4:Y:S04]  /*7210*/  LDL.64 R10, [R1+0x828] ;  /* 0x00082800010a7983 */ /* 0x000f280000100a00 */
[----:B0-----:R-:W2:Y:S01]  /*7220*/  LDL.64 R28, [R1+0x7f8] ;  /* 0x0007f800011c7983 */ /* 0x001ea20000100a00 */
[----:B------:R-:W-:-:S02]  /*7230*/  PRMT R26, RZ, 0x7610, R26 ;  /* 0x00007610ff1a7816 */ /* 0x000fc4000000001a */
[----:B------:R-:W-:Y:S01]  /*7240*/  PRMT R27, RZ, 0x7610, R27 ;  /* 0x00007610ff1b7816 */ /* 0x000fe2000000001b */
[----:B-----5:R0:W-:Y:S04]  /*7250*/  STL [R1+0x660], R6 ;  /* 0x0006600601007387 */ /* 0x0201e80000100800 */
[----:B---3--:R1:W-:Y:S01]  /*7260*/  STL [R1+0x664], R7 ;  /* 0x0006640701007387 */ /* 0x0083e20000100800 */
[----:B------:R-:W-:Y:S02]  /*7270*/  IADD3 R4, P2, R14, UR4, RZ ;  /* 0x000000040e047c10 */ /* 0x000fe4000ff5e0ff */
[----:B0-----:R-:W-:Y:S02]  /*7280*/  IADD3 R6, P0, R16, UR4, RZ ;  /* 0x0000000410067c10 */ /* 0x001fe4000ff1e0ff */
[----:B------:R-:W-:-:S02]  /*7290*/  IADD3.X R5, R15, UR5, RZ, P2, !PT ;  /* 0x000000050f057c10 */ /* 0x000fc400097fe4ff */
[----:B------:R-:W3:Y:S01]  /*72a0*/  LDL.64 R14, [R1+0x820] ;  /* 0x00082000010e7983 */ /* 0x000ee20000100a00 */
[----:B-1----:R-:W-:-:S03]  /*72b0*/  IADD3.X R7, R17, UR5, RZ, P0, !PT ;  /* 0x0000000511077c10 */ /* 0x002fc600087fe4ff */
[----:B------:R-:W5:Y:S04]  /*72c0*/  LDL.LU.64 R16, [R1+0x1598] ;  /* 0x0015980001107983 */ /* 0x000f680000300a00 */
[----:B------:R-:W4:Y:S04]  /*72d0*/  @P1 LDG.E.U16 R26, desc[UR10][R6.64] ;  /* 0x0000000a061a1981 */ /* 0x000f28000c1e1500 */
[----:B------:R0:W3:Y:S01]  /*72e0*/  @P1 LDG.E.U16 R27, desc[UR10][R4.64] ;  /* 0x0000000a041b1981 */ /* 0x0000e2000c1e1500 */
[----:B--2---:R-:W-:Y:S01]  /*72f0*/  IADD3 R2, P2, R28, UR4, RZ ;  /* 0x000000041c027c10 */ /* 0x004fe2000ff5e0ff */
[----:B0-----:R-:W-:-:S02]  /*7300*/  IMAD.MOV.U32 R5, RZ, RZ, R29 ;  /* 0x000000ffff057224 */ /* 0x001fc400078e001d */
[----:B------:R-:W-:Y:S02]  /*7310*/  IMAD.MOV.U32 R4, RZ, RZ, R28 ;  /* 0x000000ffff047224 */ /* 0x000fe400078e001c */
[----:B------:R-:W2:Y:S01]  /*7320*/  LDL.LU.64 R28, [R1+0x1590] ;  /* 0x00159000011c7983 */ /* 0x000ea20000300a00 */
[----:B------:R-:W-:Y:S02]  /*7330*/  IADD3.X R3, R5, UR5, RZ, P2, !PT ;  /* 0x0000000505037c10 */ /* 0x000fe400097fe4ff */
[----:B------:R-:W-:Y:S02]  /*7340*/  IADD3 R4, P3, R12, UR4, RZ ;  /* 0x000000040c047c10 */ /* 0x000fe4000ff7e0ff */
[----:B-----5:R-:W-:Y:S01]  /*7350*/  PRMT R17, RZ, 0x7610, R17 ;  /* 0x00007610ff117816 */ /* 0x020fe20000000011 */
[----:B----4-:R-:W-:Y:S05]  /*7360*/  STL [R1+0x66c], R26 ;  /* 0x00066c1a01007387 */ /* 0x010fea0000100800 */
[----:B------:R0:W4:Y:S01]  /*7370*/  @P1 LDG.E.U16 R17, desc[UR10][R2.64] ;  /* 0x0000000a02111981 */ /* 0x000122000c1e1500 */
[----:B------:R-:W-:-:S03]  /*7380*/  PRMT R16, RZ, 0x7610, R16 ;  /* 0x00007610ff107816 */ /* 0x000fc60000000010 */
[----:B---3--:R1:W-:Y:S01]  /*7390*/  STL [R1+0x668], R27 ;  /* 0x0006681b01007387 */ /* 0x0083e20000100800 */
[----:B0-----:R-:W-:Y:S02]  /*73a0*/  IMAD.MOV.U32 R3, RZ, RZ, R13 ;  /* 0x000000ffff037224 */ /* 0x001fe400078e000d */
[----:B------:R-:W-:Y:S02]  /*73b0*/  IMAD.MOV.U32 R2, RZ, RZ, R12 ;  /* 0x000000ffff027224 */ /* 0x000fe400078e000c */
[----:B------:R-:W3:Y:S01]  /*73c0*/  LDL.64 R12, [R1+0x830] ;  /* 0x00083000010c7983 */ /* 0x000ee20000100a00 */
[----:B------:R-:W-:-:S03]  /*73d0*/  IADD3.X R5, R3, UR5, RZ, P3, !PT ;  /* 0x0000000503057c10 */ /* 0x000fc60009ffe4ff */
[----:B-1----:R-:W5:Y:S04]  /*73e0*/  LDL.64 R26, [R1+0x818] ;  /* 0x00081800011a7983 */ /* 0x002f680000100a00 */
[----:B------:R-:W4:Y:S01]  /*73f0*/  @P1 LDG.E.U16 R16, desc[UR10][R4.64] ;  /* 0x0000000a04101981 */ /* 0x000f22000c1e1500 */
[----:B------:R-:W-:Y:S02]  /*7400*/  ISETP.GT.AND P0, PT, R0, 0xc, PT ;  /* 0x0000000c0000780c */ /* 0x000fe40003f04270 */
[----:B------:R-:W-:Y:S02]  /*7410*/  IADD3 R2, P3, R14, UR4, RZ ;  /* 0x000000040e027c10 */ /* 0x000fe4000ff7e0ff */
[----:B------:R-:W-:Y:S02]  /*7420*/  IADD3 R6, P2, R10, UR4, RZ ;  /* 0x000000040a067c10 */ /* 0x000fe4000ff5e0ff */
[----:B--2---:R-:W-:-:S02]  /*7430*/  PRMT R28, RZ, 0x7610, R28 ;  /* 0x00007610ff1c7816 */ /* 0x004fc4000000001c */
[----:B------:R-:W-:Y:S02]  /*7440*/  IADD3.X R3, R15, UR5, RZ, P3, !PT ;  /* 0x000000050f037c10 */ /* 0x000fe40009ffe4ff */
[----:B------:R-:W-:Y:S02]  /*7450*/  PRMT R29, RZ, 0x7610, R29 ;  /* 0x00007610ff1d7816 */ /* 0x000fe4000000001d */
[----:B------:R-:W-:Y:S01]  /*7460*/  IADD3.X R7, R11, UR5, RZ, P2, !PT ;  /* 0x000000050b077c10 */ /* 0x000fe200097fe4ff */
[----:B------:R-:W2:Y:S04]  /*7470*/  @P0 LDG.E.U16 R28, desc[UR10][R2.64] ;  /* 0x0000000a021c0981 */ /* 0x000ea8000c1e1500 */
[----:B------:R0:W2:Y:S04]  /*7480*/  @P0 LDG.E.U16 R29, desc[UR10][R6.64] ;  /* 0x0000000a061d0981 */ /* 0x0000a8000c1e1500 */
[----:B------:R-:W2:Y:S01]  /*7490*/  LDL.LU.64 R10, [R1+0x1588] ;  /* 0x00158800010a7983 */ /* 0x000ea20000300a00 */
[----:B0-----:R-:W-:-:S02]  /*74a0*/  PRMT R6, RZ, 0x7610, R6 ;  /* 0x00007610ff067816 */ /* 0x001fc40000000006 */
[----:B------:R-:W-:Y:S02]  /*74b0*/  PRMT R7, RZ, 0x7610, R7 ;  /* 0x00007610ff077816 */ /* 0x000fe40000000007 */
[----:B---3--:R-:W-:Y:S02]  /*74c0*/  IADD3 R2, P2, R12, UR4, RZ ;  /* 0x000000040c027c10 */ /* 0x008fe4000ff5e0ff */
[----:B-----5:R-:W-:Y:S02]  /*74d0*/  IADD3 R4, P1, R26, UR4, RZ ;  /* 0x000000041a047c10 */ /* 0x020fe4000ff3e0ff */
[----:B------:R-:W-:Y:S01]  /*74e0*/  IADD3.X R3, R13, UR5, RZ, P2, !PT ;  /* 0x000000050d037c10 */ /* 0x000fe200097fe4ff */
[----:B----4-:R-:W-:Y:S01]  /*74f0*/  STL [R1+0x654], R16 ;  /* 0x0006541001007387 */ /* 0x010fe20000100800 */
[----:B------:R-:W-:-:S03]  /*7500*/  IADD3.X R5, R27, UR5, RZ, P1, !PT ;  /* 0x000000051b057c10 */ /* 0x000fc60008ffe4ff */
[----:B------:R0:W-:Y:S04]  /*7510*/  STL [R1+0x65c], R17 ;  /* 0x00065c1101007387 */ /* 0x0001e80000100800 */
[----:B------:R-:W3:Y:S04]  /*7520*/  @P0 LDG.E.U16 R6, desc[UR10][R2.64] ;  /* 0x0000000a02060981 */ /* 0x000ee8000c1e1500 */
[----:B------:R-:W4:Y:S04]  /*7530*/  LDL.64 R14, [R1+0x840] ;  /* 0x00084000010e7983 */ /* 0x000f280000100a00 */
[----:B0-----:R-:W5:Y:S04]  /*7540*/  LDL.64 R16, [R1+0x848] ;  /* 0x0008480001107983 */ /* 0x001f680000100a00 */
[----:B------:R5:W4:Y:S04]  /*7550*/  @P0 LDG.E.U16 R7, desc[UR10][R4.64] ;  /* 0x0000000a04070981 */ /* 0x000b28000c1e1500 */
[----:B--2---:R-:W-:Y:S04]  /*7560*/  STL [R1+0x650], R28 ;  /* 0x0006501c01007387 */ /* 0x004fe80000100800 */
[----:B------:R0:W-:Y:S04]  /*7570*/  STL [R1+0x658], R29 ;  /* 0x0006581d01007387 */ /* 0x0001e80000100800 */
[----:B------:R-:W2:Y:S04]  /*7580*/  LDL.64 R26, [R1+0x850] ;  /* 0x00085000011a7983 */ /* 0x000ea80000100a00 */
[----:B------:R-:W2:Y:S04]  /*7590*/  LDL.64 R12, [R1+0x868] ;  /* 0x00086800010c7983 */ /* 0x000ea80000100a00 */
[----:B0-----:R-:W2:Y:S04]  /*75a0*/  LDL.64 R28, [R1+0x838] ;  /* 0x00083800011c7983 */ /* 0x001ea80000100a00 */
[----:B---3--:R4:W-:Y:S01]  /*75b0*/  STL [R1+0x64c], R6 ;  /* 0x00064c0601007387 */ /* 0x0089e20000100800 */
[----:B-----5:R-:W-:-:S02]  /*75c0*/  IADD3 R4, P2, R16, UR4, RZ ;  /* 0x0000000410047c10 */ /* 0x020fc4000ff5e0ff */
[----:B----4-:R-:W-:Y:S01]  /*75d0*/  IADD3 R6, P0, R14, UR4, RZ ;  /* 0x000000040e067c10 */ /* 0x010fe2000ff1e0ff */
[----:B------:R0:W-:Y:S01]  /*75e0*/  STL [R1+0x648], R7 ;  /* 0x0006480701007387 */ /* 0x0001e20000100800 */
[----:B------:R-:W-:-:S03]  /*75f0*/  IADD3.X R5, R17, UR5, RZ, P2, !PT ;  /* 0x0000000511057c10 */ /* 0x000fc600097fe4ff */
[----:B------:R-:W3:Y:S01]  /*7600*/  LDL.64 R16, [R1+0x860] ;  /* 0x0008600001107983 */ /* 0x000ee20000100a00 */
[----:B0-----:R-:W-:-:S03]  /*7610*/  IADD3.X R7, R15, UR5, RZ, P0, !PT ;  /* 0x000000050f077c10 */ /* 0x001fc600087fe4ff */
[----:B------:R-:W4:Y:S01]  /*7620*/  LDL.LU.64 R14, [R1+0x1580] ;  /* 0x00158000010e7983 */ /* 0x000f220000300a00 */
[----:B------:R-:W-:Y:S02]  /*7630*/  ISETP.GT.AND P1, PT, R0, 0xd, PT ;  /* 0x0000000d0000780c */ /* 0x000fe40003f24270 */
[----:B------:R-:W-:Y:S02]  /*7640*/  PRMT R11, RZ, 0x7610, R11 ;  /* 0x00007610ff0b7816 */ /* 0x000fe4000000000b */
[----:B------:R-:W-:Y:S02]  /*7650*/  PRMT R10, RZ, 0x7610, R10 ;  /* 0x00007610ff0a7816 */ /* 0x000fe4000000000a */
[----:B--2---:R-:W-:-:S07]  /*7660*/  IADD3 R2, P2, R28, UR4, RZ ;  /* 0x000000041c027c10 */ /* 0x004fce000ff5e0ff */
[----:B------:R0:W2:Y:S04]  /*7670*/  @P1 LDG.E.U16 R11, desc[UR10][R4.64] ;  /* 0x0000000a040b1981 */ /* 0x0000a8000c1e1500 */
[----:B------:R-:W5:Y:S01]  /*7680*/  @P1 LDG.E.U16 R10, desc[UR10][R6.64] ;  /* 0x0000000a060a1981 */ /* 0x000f62000c1e1500 */
[----:B0-----:R-:W-:-:S05]  /*7690*/  IMAD.MOV.U32 R5, RZ, RZ, R29 ;  /* 0x000000ffff057224 */ /* 0x001fca00078e001d */
[----:B------:R-:W-:Y:S01]  /*76a0*/  IADD3.X R3, R5, UR5, RZ, P2, !PT ;  /* 0x0000000505037c10 */ /* 0x000fe200097fe4ff */
[----:B------:R-:W-:Y:S01]  /*76b0*/  IMAD.MOV.U32 R4, RZ, RZ, R28 ;  /* 0x000000ffff047224 */ /* 0x000fe200078e001c */
[----:B------:R-:W-:Y:S01]  /*76c0*/  IADD3 R4, P3, R26, UR4, RZ ;  /* 0x000000041a047c10 */ /* 0x000fe2000ff7e0ff */
[----:B------:R-:W3:Y:S01]  /*76d0*/  LDL.LU R28, [R1+0x1578] ;  /* 0x00157800011c7983 */ /* 0x000ee20000300800 */
[----:B----4-:R-:W-:-:S06]  /*76e0*/  PRMT R15, RZ, 0x7610, R15 ;  /* 0x00007610ff0f7816 */ /* 0x010fcc000000000f */
[----:B------:R0:W4:Y:S01]  /*76f0*/  @P1 LDG.E.U16 R15, desc[UR10][R2.64] ;  /* 0x0000000a020f1981 */ /* 0x000122000c1e1500 */
[----:B------:R-:W-:Y:S01]  /*7700*/  PRMT R14, RZ, 0x7610, R14 ;  /* 0x00007610ff0e7816 */ /* 0x000fe2000000000e */
[----:B0-----:R-:W-:-:S05]  /*7710*/  IMAD.MOV.U32 R3, RZ, RZ, R27 ;  /* 0x000000ffff037224 */ /* 0x001fca00078e001b */
[----:B------:R-:W-:-:S05]  /*7720*/  IADD3.X R5, R3, UR5, RZ, P3, !PT ;  /* 0x0000000503057c10 */ /* 0x000fca0009ffe4ff */
[----:B------:R-:W4:Y:S04]  /*7730*/  @P1 LDG.E.U16 R14, desc[UR10][R4.64] ;  /* 0x0000000a040e1981 */ /* 0x000f28000c1e1500 */
[----:B-----5:R-:W-:Y:S01]  /*7740*/  STL [R1+0x644], R10 ;  /* 0x0006440a01007387 */ /* 0x020fe20000100800 */
[----:B------:R-:W-:-:S03]  /*7750*/  IMAD.MOV.U32 R2, RZ, RZ, R26 ;  /* 0x000000ffff027224 */ /* 0x000fc600078e001a */
[----:B--2---:R0:W-:Y:S04]  /*7760*/  STL [R1+0x640], R11 ;  /* 0x0006400b01007387 */ /* 0x0041e80000100800 */
[----:B------:R-:W2:Y:S04]  /*7770*/  LDL.64 R26, [R1+0x870] ;  /* 0x00087000011a7983 */ /* 0x000ea80000100a00 */
[----:B0-----:R-:W5:Y:S01]  /*7780*/  LDL.64 R10, [R1+0x858] ;  /* 0x00085800010a7983 */ /* 0x001f620000100a00 */
[----:B------:R-:W-:Y:S02]  /*7790*/  ISETP.GT.AND P0, PT, R0, 0xe, PT ;  /* 0x0000000e0000780c */ /* 0x000fe40003f04270 */
[----:B------:R-:W-:-:S04]  /*77a0*/  IADD3 R6, P2, R12, UR4, RZ ;  /* 0x000000040c067c10 */ /* 0x000fc8000ff5e0ff */
[----:B------:R-:W-:Y:S02]  /*77b0*/  IADD3.X R7, R13, UR5, RZ, P2, !PT ;  /* 0x000000050d077c10 */ /* 0x000fe400097fe4ff */
[----:B------:R-:W2:Y:S01]  /*77c0*/  LDL.LU.64 R12, [R1+0x1570] ;  /* 0x00157000010c7983 */ /* 0x000ea20000300a00 */
[----:B---3--:R-:W-:-:S06]  /*77d0*/  PRMT R28, RZ, 0x7610, R28 ;  /* 0x00007610ff1c7816 */ /* 0x008fcc000000001c */
[----:B------:R0:W3:Y:S04]  /*77e0*/  @P0 LDG.E.U16 R28, desc[UR10][R6.64] ;  /* 0x0000000a061c0981 */ /* 0x0000e8000c1e1500 */
[----:B----4-:R-:W-:Y:S04]  /*77f0*/  STL [R1+0x638], R14 ;  /* 0x0006380e01007387 */ /* 0x010fe80000100800 */
[----:B------:R1:W-:Y:S04]  /*7800*/  STL [R1+0x63c], R15 ;  /* 0x00063c0f01007387 */ /* 0x0003e80000100800 */
[----:B-1----:R-:W4:Y:S01]  /*7810*/  LDL.64 R14, [R1+0x888] ;  /* 0x00088800010e7983 */ /* 0x002f220000100a00 */
[----:B------:R-:W-:-:S02]  /*7820*/  IADD3 R2, P3, R16, UR4, RZ ;  /* 0x0000000410027c10 */ /* 0x000fc4000ff7e0ff */
[----:B------:R-:W-:Y:S02]  /*7830*/  PRMT R23, RZ, 0x7610, R23 ;  /* 0x00007610ff177816 */ /* 0x000fe40000000017 */
[----:B------:R-:W-:Y:S02]  /*7840*/  IADD3.X R3, R17, UR5, RZ, P3, !PT ;  /* 0x0000000511037c10 */ /* 0x000fe40009ffe4ff */
[----:B-----5:R-:W-:Y:S01]  /*7850*/  IADD3 R4, P1, R10, UR4, RZ ;  /* 0x000000040a047c10 */ /* 0x020fe2000ff3e0ff */
[----:B------:R-:W5:Y:S01]  /*7860*/  LDL.64 R16, [R1+0x880] ;  /* 0x0008800001107983 */ /* 0x000f620000100a00 */
[----:B------:R-:W-:-:S03]  /*7870*/  PRMT R22, RZ, 0x7610, R22 ;  /* 0x00007610ff167816 */ /* 0x000fc60000000016 */
[----:B------:R2:W5:Y:S01]  /*7880*/  @P0 LDG.E.U16 R23, desc[UR10][R2.64] ;  /* 0x0000000a02170981 */ /* 0x000562000c1e1500 */
[----:B------:R-:W-:Y:S02]  /*7890*/  IADD3.X R5, R11, UR5, RZ, P1, !PT ;  /* 0x000000050b057c10 */ /* 0x000fe40008ffe4ff */
[----:B0-----:R-:W-:-:S03]  /*78a0*/  PRMT R6, RZ, 0x7610, R6 ;  /* 0x00007610ff067816 */ /* 0x001fc60000000006 */
[----:B------:R-:W5:Y:S01]  /*78b0*/  @P0 LDG.E.U16 R22, desc[UR10][R4.64] ;  /* 0x0000000a04160981 */ /* 0x000f62000c1e1500 */
[----:B--2---:R-:W-:-:S04]  /*78c0*/  IADD3 R2, P2, R26, UR4, RZ ;  /* 0x000000041a027c10 */ /* 0x004fc8000ff5e0ff */
[----:B------:R-:W-:Y:S02]  /*78d0*/  IADD3.X R3, R27, UR5, RZ, P2, !PT ;  /* 0x000000051b037c10 */ /* 0x000fe400097fe4ff */
[----:B------:R-:W-:-:S03]  /*78e0*/  ISETP.GT.AND P1, PT, R0, 0xf, PT ;  /* 0x0000000f0000780c */ /* 0x000fc60003f24270 */
[----:B------:R0:W2:Y:S01]  /*78f0*/  @P0 LDG.E.U16 R6, desc[UR10][R2.64] ;  /* 0x0000000a02060981 */ /* 0x0000a2000c1e1500 */
[----:B------:R-:W-:-:S03]  /*7900*/  PRMT R7, RZ, 0x7610, R7 ;  /* 0x00007610ff077816 */ /* 0x000fc60000000007 */
[----:B---3--:R1:W-:Y:S02]  /*7910*/  STL [R1+0x634], R28 ;  /* 0x0006341c01007387 */ /* 0x0083e40000100800 */
[----:B0-----:R-:W-:Y:S02]  /*7920*/  IMAD.MOV.U32 R3, RZ, RZ, R7 ;  /* 0x000000ffff037224 */ /* 0x001fe400078e0007 */
[----:B-1----:R-:W3:Y:S04]  /*7930*/  LDL.64 R28, [R1+0x878] ;  /* 0x00087800011c7983 */ /* 0x002ee80000100a00 */
[----:B------:R-:W3:Y:S01]  /*7940*/  LDL.LU.64 R10, [R1+0x1568] ;  /* 0x00156800010a7983 */ /* 0x000ee20000300a00 */
[----:B----4-:R-:W-:-:S04]  /*7950*/  IADD3 R4, P2, R14, UR4, RZ ;  /* 0x000000040e047c10 */ /* 0x010fc8000ff5e0ff */
[----:B------:R-:W-:-:S05]  /*7960*/  IADD3.X R5, R15, UR5, RZ, P2, !PT ;  /* 0x000000050f057c10 */ /* 0x000fca00097fe4ff */
[----:B------:R-:W4:Y:S01]  /*7970*/  @P1 LDG.E.U16 R3, desc[UR10][R4.64] ;  /* 0x0000000a04031981 */ /* 0x000f22000c1e1500 */
[----:B------:R-:W-:-:S03]  /*7980*/  PRMT R9, RZ, 0x7610, R9 ;  /* 0x00007610ff097816 */ /* 0x000fc60000000009 */
[----:B-----5:R-:W-:Y:S04]  /*7990*/  STL [R1+0x62c], R22 ;  /* 0x00062c1601007387 */ /* 0x020fe80000100800 */
[----:B------:R0:W-:Y:S04]  /*79a0*/  STL [R1+0x630], R23 ;  /* 0x0006301701007387 */ /* 0x0001e80000100800 */
[----:B------:R-:W5:Y:S04]  /*79b0*/  LDL.64 R26, [R1+0x8a8] ;  /* 0x0008a800011a7983 */ /* 0x000f680000100a00 */
[----:B0-----:R-:W5:Y:S04]  /*79c0*/  LDL.64 R22, [R1+0x890] ;  /* 0x0008900001167983 */ /* 0x001f680000100a00 */
[----:B--2---:R0:W-:Y:S04]  /*79d0*/  STL [R1+0x628], R6 ;  /* 0x0006280601007387 */ /* 0x0041e80000100800 */
[----:B------:R-:W2:Y:S01]  /*79e0*/  LDL.64 R14, [R1+0x8a0] ;  /* 0x0008a000010e7983 */ /* 0x000ea20000100a00 */
[----:B0-----:R-:W-:-:S03]  /*79f0*/  IADD3 R6, P0, R16, UR4, RZ ;  /* 0x0000000410067c10 */ /* 0x001fc6000ff1e0ff */
[----:B------:R0:W-:Y:S01]  /*7a00*/  STL.S16 [R1+0x620], R7 ;  /* 0x0006200701007387 */ /* 0x0001e20000100600 */
[----:B------:R-:W-:Y:S02]  /*7a10*/  PRMT R8, RZ, 0x7610, R8 ;  /* 0x00007610ff087816 */ /* 0x000fe40000000008 */
[----:B---3--:R-:W-:Y:S02]  /*7a20*/  IADD3 R2, P2, R28, UR4, RZ ;  /* 0x000000041c027c10 */ /* 0x008fe4000ff5e0ff */
[----:B0-----:R-:W-:Y:S02]  /*7a30*/  IADD3.X R7, R17, UR5, RZ, P0, !PT ;  /* 0x0000000511077c10 */ /* 0x001fe400087fe4ff */
[----:B------:R-:W3:Y:S04]  /*7a40*/  LDL.LU.64 R16, [R1+0x1560] ;  /* 0x0015600001107983 */ /* 0x000ee80000300a00 */
[----:B------:R0:W2:Y:S02]  /*7a50*/  @P1 LDG.E.U16 R9, desc[UR10][R6.64] ;  /* 0x0000000a06091981 */ /* 0x0000a4000c1e1500 */
[----:B0-----:R-:W-:-:S02]  /*7a60*/  IMAD.MOV.U32 R7, RZ, RZ, R8 ;  /* 0x000000ffff077224 */ /* 0x001fc400078e0008 */
[----:B----4-:R0:W-:Y:S02]  /*7a70*/  @P1 STL [R1+0x620], R3 ;  /* 0x0006200301001387 */ /* 0x0101e40000100800 */
[----:B0-----:R-:W-:Y:S02]  /*7a80*/  IADD3.X R3, R29, UR5, RZ, P2, !PT ;  /* 0x000000051d037c10 */ /* 0x001fe400097fe4ff */
[----:B------:R-:W4:Y:S04]  /*7a90*/  LDL.LU.64 R28, [R1+0x1558] ;  /* 0x00155800011c7983 */ /* 0x000f280000300a00 */
[----:B------:R0:W3:Y:S04]  /*7aa0*/  @P1 LDG.E.U16 R7, desc[UR10][R2.64] ;  /* 0x0000000a02071981 */ /* 0x0000e8000c1e1500 */
[----:B------:R-:W-:Y:S01]  /*7ab0*/  STL.S16 [R1+0x61c], R8 ;  /* 0x00061c0801007387 */ /* 0x000fe20000100600 */
[----:B-----5:R-:W-:-:S02]  /*7ac0*/  IADD3 R6, P2, R26, UR4, RZ ;  /* 0x000000041a067c10 */ /* 0x020fc4000ff5e0ff */
[----:B------:R-:W-:Y:S01]  /*7ad0*/  IADD3 R4, P3, R22, UR4, RZ ;  /* 0x0000000416047c10 */ /* 0x000fe2000ff7e0ff */
[----:B0-----:R-:W-:Y:S02]  /*7ae0*/  IMAD.MOV.U32 R2, RZ, RZ, R22 ;  /* 0x000000ffff027224 */ /* 0x001fe400078e0016 */
[----:B------:R-:W-:Y:S01]  /*7af0*/  IMAD.MOV.U32 R3, RZ, RZ, R23 ;  /* 0x000000ffff037224 */ /* 0x000fe200078e0017 */
[----:B--2---:R0:W-:Y:S04]  /*7b00*/  STL [R1+0x624], R9 ;  /* 0x0006240901007387 */ /* 0x0041e80000100800 */
[----:B------:R-:W2:Y:S04]  /*7b10*/  LDL.64 R22, [R1+0x8b0] ;  /* 0x0008b00001167983 */ /* 0x000ea80000100a00 */
[----:B0-----:R-:W5:Y:S04]  /*7b20*/  LDL.64 R8, [R1+0x898] ;  /* 0x0008980001087983 */ /* 0x001f680000100a00 */
[----:B---3--:R0:W-:Y:S02]  /*7b30*/  @P1 STL [R1+0x61c], R7 ;  /* 0x00061c0701001387 */ /* 0x0081e40000100800 */
[----:B0-----:R-:W-:-:S02]  /*7b40*/  IADD3.X R7, R27, UR5, RZ, P2, !PT ;  /* 0x000000051b077c10 */ /* 0x001fc400097fe4ff */
[----:B------:R-:W3:Y:S01]  /*7b50*/  LDL.64 R26, [R1+0x8c8] ;  /* 0x0008c800011a7983 */ /* 0x000ee20000100a00 */
[----:B------:R-:W-:Y:S02]  /*7b60*/  ISETP.GT.AND P0, PT, R0, 0x10, PT ;  /* 0x000000100000780c */ /* 0x000fe40003f04270 */
[----:B------:R-:W-:Y:S02]  /*7b70*/  PRMT R13, RZ, 0x7610, R13 ;  /* 0x00007610ff0d7816 */ /* 0x000fe4000000000d */
[----:B------:R-:W-:Y:S02]  /*7b80*/  IADD3.X R5, R3, UR5, RZ, P3, !PT ;  /* 0x0000000503057c10 */ /* 0x000fe40009ffe4ff */
[----:B------:R-:W-:Y:S02]  /*7b90*/  IADD3 R2, P3, R14, UR4, RZ ;  /* 0x000000040e027c10 */ /* 0x000fe4000ff7e0ff */
[----:B------:R-:W-:Y:S01]  /*7ba0*/  PRMT R16, RZ, 0x7610, R16 ;  /* 0x00007610ff107816 */ /* 0x000fe20000000010 */
[----:B------:R-:W4:Y:S01]  /*7bb0*/  @P1 LDG.E.U16 R13, desc[UR10][R4.64] ;  /* 0x0000000a040d1981 */ /* 0x000f22000c1e1500 */
[----:B------:R-:W-:-:S02]  /*7bc0*/  IADD3.X R3, R15, UR5, RZ, P3, !PT ;  /* 0x000000050f037c10 */ /* 0x000fc40009ffe4ff */
[----:B------:R-:W-:Y:S01]  /*7bd0*/  PRMT R18, RZ, 0x7610, R18 ;  /* 0x00007610ff127816 */ /* 0x000fe20000000012 */
[----:B------:R-:W4:Y:S01]  /*7be0*/  LDL.64 R14, [R1+0x8c0] ;  /* 0x0008c000010e7983 */ /* 0x000f220000100a00 */
[----:B------:R-:W-:-:S03]  /*7bf0*/  PRMT R11, RZ, 0x7610, R11 ;  /* 0x00007610ff0b7816 */ /* 0x000fc6000000000b */
[----:B------:R2:W4:Y:S01]  /*7c00*/  @P0 LDG.E.U16 R16, desc[UR10][R2.64] ;  /* 0x0000000a02100981 */ /* 0x000522000c1e1500 */
[----:B------:R-:W-:-:S03]  /*7c10*/  PRMT R17, RZ, 0x7610, R17 ;  /* 0x00007610ff117816 */ /* 0x000fc60000000011 */
[----:B------:R-:W4:Y:S01]  /*7c20*/  @P0 LDG.E.U16 R18, desc[UR10][R6.64] ;  /* 0x0000000a06120981 */ /* 0x000f22000c1e1500 */
[----:B--2---:R-:W-:Y:S02]  /*7c30*/  IADD3 R2, P2, R22, UR4, RZ ;  /* 0x0000000416027c10 */ /* 0x004fe4000ff5e0ff */
[----:B-----5:R-:W-:-:S04]  /*7c40*/  IADD3 R4, P1, R8, UR4, RZ ;  /* 0x0000000408047c10 */ /* 0x020fc8000ff3e0ff */
[----:B------:R-:W-:Y:S02]  /*7c50*/  IADD3.X R5, R9, UR5, RZ, P1, !PT ;  /* 0x0000000509057c10 */ /* 0x000fe40008ffe4ff */
[----:B------:R-:W-:Y:S02]  /*7c60*/  ISETP.GT.AND P1, PT, R0, 0x11, PT ;  /* 0x000000110000780c */ /* 0x000fe40003f24270 */
[----:B------:R-:W-:Y:S01]  /*7c70*/  IADD3.X R3, R23, UR5, RZ, P2, !PT ;  /* 0x0000000517037c10 */ /* 0x000fe200097fe4ff */
[----:B------:R3:W2:Y:S01]  /*7c80*/  @P0 LDG.E.U16 R11, desc[UR10][R4.64] ;  /* 0x0000000a040b0981 */ /* 0x0006a2000c1e1500 */
[----:B------:R-:W-:-:S03]  /*7c90*/  PRMT R12, RZ, 0x7610, R12 ;  /* 0x00007610ff0c7816 */ /* 0x000fc6000000000c */
[----:B------:R-:W5:Y:S01]  /*7ca0*/  @P0 LDG.E.U16 R17, desc[UR10][R2.64] ;  /* 0x0000000a02110981 */ /* 0x000f62000c1e1500 */
[----:B---3--:R-:W-:-:S04]  /*7cb0*/  IADD3 R4, P2, R26, UR4, RZ ;  /* 0x000000041a047c10 */ /* 0x008fc8000ff5e0ff */
[----:B------:R-:W-:-:S05]  /*7cc0*/  IADD3.X R5, R27, UR5, RZ, P2, !PT ;  /* 0x000000051b057c10 */ /* 0x000fca00097fe4ff */
[----:B------:R-:W3:Y:S01]  /*7cd0*/  @P1 LDG.E.U16 R12, desc[UR10][R4.64] ;  /* 0x0000000a040c1981 */ /* 0x000ee2000c1e1500 */
[----:B----4-:R-:W-:Y:S02]  /*7ce0*/  PRMT R29, RZ, 0x7610, R29 ;  /* 0x00007610ff1d7816 */ /* 0x010fe4000000001d */
[----:B------:R-:W-:Y:S01]  /*7cf0*/  IADD3 R6, P0, R14, UR4, RZ ;  /* 0x000000040e067c10 */ /* 0x000fe2000ff1e0ff */
[----:B------:R-:W-:Y:S04]  /*7d00*/  STL.64 [R1+0x1498], R18 ;  /* 0x0014981201007387 */ /* 0x000fe80000100a00 */
[----:B------:R-:W-:Y:S04]  /*7d10*/  STL [R1+0x14a0], R16 ;  /* 0x0014a01001007387 */ /* 0x000fe80000100800 */
[----:B------:R-:W4:Y:S01]  /*7d20*/  LDL.64 R8, [R1+0x8b8] ;  /* 0x0008b80001087983 */ /* 0x000f220000100a00 */
[----:B------:R-:W-:-:S03]  /*7d30*/  IADD3.X R7, R15, UR5, RZ, P0, !PT ;  /* 0x000000050f077c10 */ /* 0x000fc600087fe4ff */
[----:B------:R-:W2:Y:S04]  /*7d40*/  LDL.64 R22, [R1+0x8e8] ;  /* 0x0008e80001167983 */ /* 0x000ea80000100a00 */
[----:B------:R-:W2:Y:S04]  /*7d50*/  @P1 LDG.E.U16 R29, desc[UR10][R6.64] ;  /* 0x0000000a061d1981 */ /* 0x000ea8000c1e1500 */
[----:B-----5:R-:W-:Y:S04]  /*7d60*/  STL.64 [R1+0x14a8], R16 ;  /* 0x0014a81001007387 */ /* 0x020fe80000100a00 */
[----:B------:R-:W-:Y:S04]  /*7d70*/  STL.64 [R1+0x14c8], R16 ;  /* 0x0014c81001007387 */ /* 0x000fe80000100a00 */
[----:B------:R-:W5:Y:S04]  /*7d80*/  LDL.64 R26, [R1+0x8e0] ;  /* 0x0008e000011a7983 */ /* 0x000f680000100a00 */
[----:B------:R-:W2:Y:S04]  /*7d90*/  LDL.LU R14, [R1+0x1550] ;  /* 0x00155000010e7983 */ /* 0x000ea80000300800 */
[----:B------:R-:W-:Y:S04]  /*7da0*/  STL [R1+0x618], R13 ;  /* 0x0006180d01007387 */ /* 0x000fe80000100800 */
[----:B---3--:R0:W-:Y:S04]  /*7db0*/  STL [R1+0x4b0], R12 ;  /* 0x0004b00c01007387 */ /* 0x0081e80000100800 */
[----:B------:R-:W3:Y:S01]  /*7dc0*/  LDL.64 R6, [R1+0x8d0] ;  /* 0x0008d00001067983 */ /* 0x000ee20000100a00 */
[----:B------:R-:W-:-:S03]  /*7dd0*/  PRMT R28, RZ, 0x7610, R28 ;  /* 0x00007610ff1c7816 */ /* 0x000fc6000000001c */
[----:B0-----:R-:W5:Y:S01]  /*7de0*/  LDL.64 R12, [R1+0x8d8] ;  /* 0x0008d800010c7983 */ /* 0x001f620000100a00 */
[----:B----4-:R-:W-:-:S04]  /*7df0*/  IADD3 R2, P2, R8, UR4, RZ ;  /* 0x0000000408027c10 */ /* 0x010fc8000ff5e0ff */
[----:B------:R-:W-:Y:S02]  /*7e00*/  IADD3.X R3, R9, UR5, RZ, P2, !PT ;  /* 0x0000000509037c10 */ /* 0x000fe400097fe4ff */
[----:B------:R-:W4:Y:S04]  /*7e10*/  LDL.64 R8, [R1+0x8f0] ;  /* 0x0008f00001087983 */ /* 0x000f280000100a00 */
[----:B------:R3:W4:Y:S01]  /*7e20*/  @P1 LDG.E.U16 R28, desc[UR10][R2.64] ;  /* 0x0000000a021c1981 */ /* 0x000722000c1e1500 */
[----:B--2---:R-:W-:Y:S01]  /*7e30*/  PRMT R14, RZ, 0x7610, R14 ;  /* 0x00007610ff0e7816 */ /* 0x004fe2000000000e */
[----:B---3--:R-:W-:Y:S01]  /*7e40*/  IMAD.MOV.U32 R3, RZ, RZ, R7 ;  /* 0x000000ffff037224 */ /* 0x008fe200078e0007 */
[----:B------:R-:W-:-:S04]  /*7e50*/  IADD3 R4, P3, R6, UR4, RZ ;  /* 0x0000000406047c10 */ /* 0x000fc8000ff7e0ff */
[----:B------:R-:W-:-:S05]  /*7e60*/  IADD3.X R5, R3, UR5, RZ, P3, !PT ;  /* 0x0000000503057c10 */ /* 0x000fca0009ffe4ff */
[----:B------:R0:W2:Y:S01]  /*7e70*/  @P1 LDG.E.U16 R14, desc[UR10][R4.64] ;  /* 0x0000000a040e1981 */ /* 0x0000a2000c1e1500 */
[----:B------:R-:W-:Y:S01]  /*7e80*/  ISETP.GT.AND P0, PT, R0, 0x12, PT ;  /* 0x000000120000780c */ /* 0x000fe20003f04270 */
[----:B------:R-:W-:Y:S01]  /*7e90*/  IMAD.MOV.U32 R2, RZ, RZ, R6 ;  /* 0x000000ffff027224 */ /* 0x000fe200078e0006 */
[----:B-----5:R-:W-:Y:S02]  /*7ea0*/  IADD3 R2, P3, R26, UR4, RZ ;  /* 0x000000041a027c10 */ /* 0x020fe4000ff7e0ff */
[----:B------:R-:W-:Y:S02]  /*7eb0*/  IADD3 R6, P2, R22, UR4, RZ ;  /* 0x0000000416067c10 */ /* 0x000fe4000ff5e0ff */
[----:B------:R-:W-:Y:S02]  /*7ec0*/  PRMT R24, RZ, 0x7610, R24 ;  /* 0x00007610ff187816 */ /* 0x000fe40000000018 */
[----:B------:R-:W-:Y:S02]  /*7ed0*/  IADD3.X R3, R27, UR5, RZ, P3, !PT ;  /* 0x000000051b037c10 */ /* 0x000fe40009ffe4ff */
[----:B------:R-:W-:-:S02]  /*7ee0*/  PRMT R25, RZ, 0x7610, R25 ;  /* 0x00007610ff197816 */ /* 0x000fc40000000019 */
[----:B------:R-:W-:Y:S01]  /*7ef0*/  IADD3.X R7, R23, UR5, RZ, P2, !PT ;  /* 0x0000000517077c10 */ /* 0x000fe200097fe4ff */
[----:B------:R4:W3:Y:S01]  /*7f00*/  @P0 LDG.E.U16 R24, desc[UR10][R2.64] ;  /* 0x0000000a02180981 */ /* 0x0008e2000c1e1500 */
[----:B0-----:R-:W-:-:S03]  /*7f10*/  IADD3 R4, P1, R12, UR4, RZ ;  /* 0x000000040c047c10 */ /* 0x001fc6000ff3e0ff */
[----:B------:R0:W5:Y:S04]  /*7f20*/  @P0 LDG.E.U16 R25, desc[UR10][R6.64] ;  /* 0x0000000a06190981 */ /* 0x000168000c1e1500 */
[----:B------:R-:W5:Y:S01]  /*7f30*/  LDL.LU.64 R22, [R1+0x1548] ;  /* 0x0015480001167983 */ /* 0x000f620000300a00 */
[----:B----4-:R-:W-:Y:S02]  /*7f40*/  IADD3 R2, P2, R8, UR4, RZ ;  /* 0x0000000408027c10 */ /* 0x010fe4000ff5e0ff */
[----:B0-----:R-:W-:Y:S02]  /*7f50*/  PRMT R6, RZ, 0x7610, R6 ;  /* 0x00007610ff067816 */ /* 0x001fe40000000006 */
[----:B------:R-:W-:Y:S02]  /*7f60*/  IADD3.X R3, R9, UR5, RZ, P2, !PT ;  /* 0x0000000509037c10 */ /* 0x000fe400097fe4ff */
[----:B------:R-:W-:-:S02]  /*7f70*/  PRMT R7, RZ, 0x7610, R7 ;  /* 0x00007610ff077816 */ /* 0x000fc40000000007 */
[----:B------:R-:W-:Y:S01]  /*7f80*/  IADD3.X R5, R13, UR5, RZ, P1, !PT ;  /* 0x000000050d057c10 */ /* 0x000fe20008ffe4ff */
[----:B------:R-:W4:Y:S04]  /*7f90*/  @P0 LDG.E.U16 R6, desc[UR10][R2.64] ;  /* 0x0000000a02060981 */ /* 0x000f28000c1e1500 */
[----:B------:R-:W4:Y:S04]  /*7fa0*/  @P0 LDG.E.U16 R7, desc[UR10][R4.64] ;  /* 0x0000000a04070981 */ /* 0x000f28000c1e1500 */
[----:B--2---:R0:W-:Y:S04]  /*7fb0*/  STL [R1+0x614], R14 ;  /* 0x0006140e01007387 */ /* 0x0041e80000100800 */
[----:B------:R-:W2:Y:S04]  /*7fc0*/  LDL.64 R26, [R1+0x900] ;  /* 0x00090000011a7983 */ /* 0x000ea80000100a00 */
[----:B0-----:R-:W2:Y:S04]  /*7fd0*/  LDL.64 R14, [R1+0x908] ;  /* 0x00090800010e7983 */ /* 0x001ea80000100a00 */
[----:B---3--:R-:W-:Y:S04]  /*7fe0*/  STL [R1+0x60c], R24 ;  /* 0x00060c1801007387 */ /* 0x008fe80000100800 */
[----:B-----5:R0:W-:Y:S04]  /*7ff0*/  STL [R1+0x610], R25 ;  /* 0x0006101901007387 */ /* 0x0201e80000100800 */
[----:B------:R-:W3:Y:S04]  /*8000*/  LDL.64 R12, [R1+0x910] ;  /* 0x00091000010c7983 */ /* 0x000ee80000100a00 */
[----:B------:R-:W5:Y:S04]  /*8010*/  LDL.64 R8, [R1+0x928] ;  /* 0x0009280001087983 */ /* 0x000f680000100a00 */
[----:B0-----:R-:W3:Y:S01]  /*8020*/  LDL.64 R24, [R1+0x8f8] ;  /* 0x0008f80001187983 */ /* 0x001ee20000100a00 */
[----:B------:R-:W-:-:S03]  /*8030*/  ISETP.GT.AND P1, PT, R0, 0x13, PT ;  /* 0x000000130000780c */ /* 0x000fc60003f24270 */
[----:B----4-:R2:W-:Y:S04]  /*8040*/  STL [R1+0x5fc], R6 ;  /* 0x0005fc0601007387 */ /* 0x0105e80000100800 */
[----:B------:R0:W-:Y:S01]  /*8050*/  STL [R1+0x600], R7 ;  /* 0x0006000701007387 */ /* 0x0001e20000100800 */
[----:B------:R-:W-:Y:S02]  /*8060*/  PRMT R22, RZ, 0x7610, R22 ;  /* 0x00007610ff167816 */ /* 0x000fe40000000016 */
[----:B------:R-:W-:Y:S02]  /*8070*/  PRMT R23, RZ, 0x7610, R23 ;  /* 0x00007610ff177816 */ /* 0x000fe40000000017 */
[----:B--2---:R-:W-:Y:S02]  /*8080*/  IADD3 R6, P0, R26, UR4, RZ ;  /* 0x000000041a067c10 */ /* 0x004fe4000ff1e0ff */
[----:B------:R-:W-:-:S02]  /*8090*/  IADD3 R4, P2, R14, UR4, RZ ;  /* 0x000000040e047c10 */ /* 0x000fc4000ff5e0ff */
[----:B0-----:R-:W-:Y:S02]  /*80a0*/  IADD3.X R7, R27, UR5, RZ, P0, !PT ;  /* 0x000000051b077c10 */ /* 0x001fe400087fe4ff */
[----:B------:R-:W-:Y:S02]  /*80b0*/  IADD3.X R5, R15, UR5, RZ, P2, !PT ;  /* 0x000000050f057c10 */ /* 0x000fe400097fe4ff */
[----:B------:R-:W2:Y:S04]  /*80c0*/  LDL.64 R14, [R1+0x920] ;  /* 0x00092000010e7983 */ /* 0x000ea80000100a00 */
[----:B------:R-:W4:Y:S04]  /*80d0*/  LDL.LU.64 R26, [R1+0x1540] ;  /* 0x00154000011a7983 */ /* 0x000f280000300a00 */
[----:B------:R-:W5:Y:S04]  /*80e0*/  @P1 LDG.E.U16 R22, desc[UR10][R6.64] ;  /* 0x0000000a06161981 */ /* 0x000f68000c1e1500 */
[----:B------:R0:W2:Y:S01]  /*80f0*/  @P1 LDG.E.U16 R23, desc[UR10][R4.64] ;  /* 0x0000000a04171981 */ /* 0x0000a2000c1e1500 */
[----:B---3--:R-:W-:Y:S01]  /*8100*/  IADD3 R2, P2, R24, UR4, RZ ;  /* 0x0000000418027c10 */ /* 0x008fe2000ff5e0ff */
[----:B0-----:R-:W-:-:S05]  /*8110*/  IMAD.MOV.U32 R5, RZ, RZ, R25 ;  /* 0x000000ffff057224 */ /* 0x001fca00078e0019 */
[----:B------:R-:W-:Y:S01]  /*8120*/  IADD3.X R3, R5, UR5, RZ, P2, !PT ;  /* 0x0000000505037c10 */ /* 0x000fe200097fe4ff */
[----:B------:R-:W-:Y:S02]  /*8130*/  IMAD.MOV.U32 R4, RZ, RZ, R24 ;  /* 0x000000ffff047224 */ /* 0x000fe400078e0018 */
[----:B------:R-:W3:Y:S01]  /*8140*/  LDL.LU.64 R24, [R1+0x1538] ;  /* 0x0015380001187983 */ /* 0x000ee20000300a00 */
[----:B------:R-:W-:Y:S02]  /*8150*/  IADD3 R4, P3, R12, UR4, RZ ;  /* 0x000000040c047c10 */ /* 0x000fe4000ff7e0ff */
[----:B----4-:R-:W-:-:S06]  /*8160*/  PRMT R27, RZ, 0x7610, R27 ;  /* 0x00007610ff1b7816 */ /* 0x010fcc000000001b */
[----:B------:R0:W4:Y:S01]  /*8170*/  @P1 LDG.E.U16 R27, desc[UR10][R2.64] ;  /* 0x0000000a021b1981 */ /* 0x000122000c1e1500 */
[----:B------:R-:W-:-:S03]  /*8180*/  PRMT R26, RZ, 0x7610, R26 ;  /* 0x00007610ff1a7816 */ /* 0x000fc6000000001a */
[----:B-----5:R-:W-:Y:S01]  /*8190*/  STL [R1+0x608], R22 ;  /* 0x0006081601007387 */ /* 0x020fe20000100800 */
[----:B0-----:R-:W-:-:S03]  /*81a0*/  IMAD.MOV.U32 R3, RZ, RZ, R13 ;  /* 0x000000ffff037224 */ /* 0x001fc600078e000d */
[----:B--2---:R0:W-:Y:S01]  /*81b0*/  STL [R1+0x604], R23 ;  /* 0x0006041701007387 */ /* 0x0041e20000100800 */
[----:B------:R-:W-:Y:S01]  /*81c0*/  IMAD.MOV.U32 R2, RZ, RZ, R12 ;  /* 0x000000ffff027224 */ /* 0x000fe200078e000c */
[----:B------:R-:W-:Y:S02]  /*81d0*/  IADD3.X R5, R3, UR5, RZ, P3, !PT ;  /* 0x0000000503057c10 */ /* 0x000fe40009ffe4ff */
[----:B------:R-:W2:Y:S04]  /*81e0*/  LDL.64 R12, [R1+0x930] ;  /* 0x00093000010c7983 */ /* 0x000ea80000100a00 */
[----:B------:R-:W5:Y:S04]  /*81f0*/  @P1 LDG.E.U16 R26, desc[UR10][R4.64] ;  /* 0x0000000a041a1981 */ /* 0x000f68000c1e1500 */
[----:B0-----:R-:W4:Y:S01]  /*8200*/  LDL.64 R22, [R1+0x918] ;  /* 0x0009180001167983 */ /* 0x001f220000100a00 */
[----:B------:R-:W-:-:S02]  /*8210*/  ISETP.GT.AND P0, PT, R0, 0x14, PT ;  /* 0x000000140000780c */ /* 0x000fc40003f04270 */
[----:B------:R-:W-:Y:S02]  /*8220*/  IADD3 R2, P3, R14, UR4, RZ ;  /* 0x000000040e027c10 */ /* 0x000fe4000ff7e0ff */
[----:B------:R-:W-:Y:S02]  /*8230*/  IADD3 R6, P2, R8, UR4, RZ ;  /* 0x0000000408067c10 */ /* 0x000fe4000ff5e0ff */
[----:B---3--:R-:W-:Y:S02]  /*8240*/  PRMT R24, RZ, 0x7610, R24 ;  /* 0x00007610ff187816 */ /* 0x008fe40000000018 */
[----:B------:R-:W-:Y:S02]  /*8250*/  IADD3.X R3, R15, UR5, RZ, P3, !PT ;  /* 0x000000050f037c10 */ /* 0x000fe40009ffe4ff */
[----:B------:R-:W-:Y:S02]  /*8260*/  PRMT R25, RZ, 0x7610, R25 ;  /* 0x00007610ff197816 */ /* 0x000fe40000000019 */
[----:B------:R-:W-:Y:S01]  /*8270*/  IADD3.X R7, R9, UR5, RZ, P2, !PT ;  /* 0x0000000509077c10 */ /* 0x000fe200097fe4ff */
[----:B------:R-:W3:Y:S04]  /*8280*/  @P0 LDG.E.U16 R24, desc[UR10][R2.64] ;  /* 0x0000000a02180981 */ /* 0x000ee8000c1e1500 */
[----:B------:R0:W3:Y:S04]  /*8290*/  @P0 LDG.E.U16 R25, desc[UR10][R6.64] ;  /* 0x0000000a06190981 */ /* 0x0000e8000c1e1500 */
[----:B------:R-:W3:Y:S01]  /*82a0*/  LDL.LU.64 R8, [R1+0x1530] ;  /* 0x0015300001087983 */ /* 0x000ee20000300a00 */
[----:B0-----:R-:W-:-:S02]  /*82b0*/  PRMT R6, RZ, 0x7610, R6 ;  /* 0x00007610ff067816 */ /* 0x001fc40000000006 */
[----:B------:R-:W-:Y:S02]  /*82c0*/  PRMT R7, RZ, 0x7610, R7 ;  /* 0x00007610ff077816 */ /* 0x000fe40000000007 */
[----:B--2---:R-:W-:Y:S01]  /*82d0*/  IADD3 R2, P2, R12, UR4, RZ ;  /* 0x000000040c027c10 */ /* 0x004fe2000ff5e0ff */
[----:B-----5:R-:W-:Y:S03]  /*82e0*/  STL [R1+0x5ec], R26 ;  /* 0x0005ec1a01007387 */ /* 0x020fe60000100800 */
[----:B------:R-:W-:Y:S02]  /*82f0*/  IADD3.X R3, R13, UR5, RZ, P2, !PT ;  /* 0x000000050d037c10 */ /* 0x000fe400097fe4ff */
[----:B----4-:R-:W-:Y:S01]  /*8300*/  IADD3 R4, P1, R22, UR4, RZ ;  /* 0x0000000416047c10 */ /* 0x010fe2000ff3e0ff */
[----:B------:R0:W-:Y:S03]  /*8310*/  STL [R1+0x5f8], R27 ;  /* 0x0005f81b01007387 */ /* 0x0001e60000100800 */
[----:B------:R-:W-:Y:S01]  /*8320*/  IADD3.X R5, R23, UR5, RZ, P1, !PT ;  /* 0x0000000517057c10 */ /* 0x000fe20008ffe4ff */
[----:B------:R-:W2:Y:S04]  /*8330*/  @P0 LDG.E.U16 R6, desc[UR10][R2.64] ;  /* 0x0000000a02060981 */ /* 0x000ea8000c1e1500 */
[----:B------:R-:W4:Y:S04]  /*8340*/  @P0 LDG.E.U16 R7, desc[UR10][R4.64] ;  /* 0x0000000a04070981 */ /* 0x000f28000c1e1500 */
[----:B0-----:R-:W5:Y:S04]  /*8350*/  LDL.64 R26, [R1+0x948] ;  /* 0x00094800011a7983 */ /* 0x001f680000100a00 */
[----:B------:R-:W5:Y:S04]  /*8360*/  LDL.64 R14, [R1+0x940] ;  /* 0x00094000010e7983 */ /* 0x000f680000100a00 */
[----:B---3--:R-:W-:Y:S04]  /*8370*/  STL [R1+0x5f0], R24 ;  /* 0x0005f01801007387 */ /* 0x008fe80000100800 */
[----:B------:R0:W-:Y:S04]  /*8380*/  STL [R1+0x5f4], R25 ;  /* 0x0005f41901007387 */ /* 0x0001e80000100800 */
[----:B------:R-:W3:Y:S04]  /*8390*/  LDL.64 R12, [R1+0x950] ;  /* 0x00095000010c7983 */ /* 0x000ee80000100a00 */
[----:B------:R-:W3:Y:S04]  /*83a0*/  LDL.64 R22, [R1+0x968] ;  /* 0x0009680001167983 */ /* 0x000ee80000100a00 */
[----:B0-----:R-:W3:Y:S04]  /*83b0*/  LDL.64 R24, [R1+0x938] ;  /* 0x0009380001187983 */ /* 0x001ee80000100a00 */
[----:B--2---:R0:W-:Y:S04]  /*83c0*/  STL [R1+0x5e8], R6 ;  /* 0x0005e80601007387 */ /* 0x0041e80000100800 */
[----:B----4-:R1:W-:Y:S01]  /*83d0*/  STL [R1+0x5e4], R7 ;  /* 0x0005e40701007387 */ /* 0x0103e20000100800 */
[----:B-----5:R-:W-:-:S04]  /*83e0*/  IADD3 R4, P2, R26, UR4, RZ ;  /* 0x000000041a047c10 */ /* 0x020fc8000ff5e0ff */
[----:B------:R-:W-:Y:S02]  /*83f0*/  IADD3.X R5, R27, UR5, RZ, P2, !PT ;  /* 0x000000051b057c10 */ /* 0x000fe400097fe4ff */
[----:B0-----:R-:W-:Y:S01]  /*8400*/  IADD3 R6, P0, R14, UR4, RZ ;  /* 0x000000040e067c10 */ /* 0x001fe2000ff1e0ff */
[----:B------:R-:W2:Y:S04]  /*8410*/  LDL.64 R26, [R1+0x960] ;  /* 0x00096000011a7983 */ /* 0x000ea80000100a00 */
[----:B------:R-:W4:Y:S01]  /*8420*/  LDL.LU R14, [R1+0x1528] ;  /* 0x00152800010e7983 */ /* 0x000f220000300800 */
[----:B------:R-:W-:Y:S02]  /*8430*/  ISETP.GT.AND P1, PT, R0, 0x15, PT ;  /* 0x000000150000780c */ /* 0x000fe40003f24270 */
[----:B------:R-:W-:-:S02]  /*8440*/  PRMT R9, RZ, 0x7610, R9 ;  /* 0x00007610ff097816 */ /* 0x000fc40000000009 */
[----:B------:R-:W-:Y:S02]  /*8450*/  PRMT R8, RZ, 0x7610, R8 ;  /* 0x00007610ff087816 */ /* 0x000fe40000000008 */
[----:B-1----:R-:W-:-:S07]  /*8460*/  IADD3.X R7, R15, UR5, RZ, P0, !PT ;  /* 0x000000050f077c10 */ /* 0x002fce00087fe4ff */
[----:B------:R0:W5:Y:S01]  /*8470*/  @P1 LDG.E.U16 R9, desc[UR10][R4.64] ;  /* 0x0000000a04091981 */ /* 0x000162000c1e1500 */
[----:B---3--:R-:W-:-:S03]  /*8480*/  IADD3 R2, P2, R24, UR4, RZ ;  /* 0x0000000418027c10 */ /* 0x008fc6000ff5e0ff */
[----:B------:R1:W3:Y:S01]  /*8490*/  @P1 LDG.E.U16 R8, desc[UR10][R6.64] ;  /* 0x0000000a06081981 */ /* 0x0002e2000c1e1500 */
[----:B0-----:R-:W-:Y:S02]  /*84a0*/  IMAD.MOV.U32 R5, RZ, RZ, R25 ;  /* 0x000000ffff057224 */ /* 0x001fe400078e0019 */
[----:B------:R-:W-:Y:S01]  /*84b0*/  IMAD.MOV.U32 R4, RZ, RZ, R24 ;  /* 0x000000ffff047224 */ /* 0x000fe200078e0018 */
[----:B-1----:R-:W-:Y:S01]  /*84c0*/  PRMT R7, RZ, 0x7610, R7 ;  /* 0x00007610ff077816 */ /* 0x002fe20000000007 */
[----:B------:R-:W2:Y:S01]  /*84d0*/  LDL.LU.64 R24, [R1+0x1520] ;  /* 0x0015200001187983 */ /* 0x000ea20000300a00 */
[----:B------:R-:W-:Y:S02]  /*84e0*/  IADD3.X R3, R5, UR5, RZ, P2, !PT ;  /* 0x0000000505037c10 */ /* 0x000fe400097fe4ff */
[----:B------:R-:W-:-:S04]  /*84f0*/  IADD3 R4, P3, R12, UR4, RZ ;  /* 0x000000040c047c10 */ /* 0x000fc8000ff7e0ff */
[----:B------:R-:W-:Y:S02]  /*8500*/  IADD3.X R5, R13, UR5, RZ, P3, !PT ;  /* 0x000000050d057c10 */ /* 0x000fe40009ffe4ff */
[----:B----4-:R-:W-:-:S06]  /*8510*/  PRMT R14, RZ, 0x7610, R14 ;  /* 0x00007610ff0e7816 */ /* 0x010fcc000000000e */
[----:B------:R0:W4:Y:S02]  /*8520*/  @P1 LDG.E.U16 R14, desc[UR10][R2.64] ;  /* 0x0000000a020e1981 */ /* 0x000124000c1e1500 */
[----:B0-----:R-:W-:-:S06]  /*8530*/  IMAD.MOV.U32 R3, RZ, RZ, R7 ;  /* 0x000000ffff037224 */ /* 0x001fcc00078e0007 */
[----:B------:R-:W4:Y:S01]  /*8540*/  @P1 LDG.E.U16 R3, desc[UR10][R4.64] ;  /* 0x0000000a04031981 */ /* 0x000f22000c1e1500 */
[----:B------:R-:W-:-:S03]  /*8550*/  ISETP.GT.AND P0, PT, R0, 0x16, PT ;  /* 0x000000160000780c */ /* 0x000fc60003f04270 */
[----:B---3--:R-:W-:Y:S01]  /*8560*/  STL [R1+0x5e0], R8 ;  /* 0x0005e00801007387 */ /* 0x008fe20000100800 */
[----:B------:R-:W-:-:S03]  /*8570*/  IADD3 R6, P2, R22, UR4, RZ ;  /* 0x0000000416067c10 */ /* 0x000fc6000ff5e0ff */
[----:B-----5:R0:W-:Y:S01]  /*8580*/  STL [R1+0x5dc], R9 ;  /* 0x0005dc0901007387 */ /* 0x0201e20000100800 */
[----:B--2---:R-:W-:Y:S02]  /*8590*/  IADD3 R2, P3, R26, UR4, RZ ;  /* 0x000000041a027c10 */ /* 0x004fe4000ff7e0ff */
[----:B------:R-:W-:Y:S01]  /*85a0*/  PRMT R24, RZ, 0x7610, R24 ;  /* 0x00007610ff187816 */ /* 0x000fe20000000018 */
[----:B0-----:R-:W2:Y:S01]  /*85b0*/  LDL.64 R8, [R1+0x958] ;  /* 0x0009580001087983 */ /* 0x001ea20000100a00 */
[----:B------:R-:W-:-:S03]  /*85c0*/  PRMT R25, RZ, 0x7610, R25 ;  /* 0x00007610ff197816 */ /* 0x000fc60000000019 */
[----:B----4-:R0:W-:Y:S04]  /*85d0*/  STL [R1+0x5d8], R14 ;  /* 0x0005d80e01007387 */ /* 0x0101e80000100800 */
[----:B------:R-:W3:Y:S04]  /*85e0*/  LDL.64 R12, [R1+0x988] ;  /* 0x00098800010c7983 */ /* 0x000ee80000100a00 */
[----:B0-----:R-:W4:Y:S04]  /*85f0*/  LDL.64 R14, [R1+0x970] ;  /* 0x00097000010e7983 */ /* 0x001f280000100a00 */
[----:B------:R0:W-:Y:S02]  /*8600*/  STL.S16 [R1+0x5d4], R7 ;  /* 0x0005d40701007387 */ /* 0x0001e40000100600 */
[----:B0-----:R-:W-:-:S02]  /*8610*/  IADD3.X R7, R23, UR5, RZ, P2, !PT ;  /* 0x0000000517077c10 */ /* 0x001fc400097fe4ff */
[----:B------:R-:W5:Y:S04]  /*8620*/  LDL.LU.64 R22, [R1+0x1518] ;  /* 0x0015180001167983 */ /* 0x000f680000300a00 */
[----:B------:R0:W-:Y:S04]  /*8630*/  @P1 STL [R1+0x5d4], R3 ;  /* 0x0005d40301001387 */ /* 0x0001e80000100800 */
[----:B------:R1:W3:Y:S01]  /*8640*/  @P0 LDG.E.U16 R25, desc[UR10][R6.64] ;  /* 0x0000000a06190981 */ /* 0x0002e2000c1e1500 */
[----:B0-----:R-:W-:Y:S02]  /*8650*/  IADD3.X R3, R27, UR5, RZ, P3, !PT ;  /* 0x000000051b037c10 */ /* 0x001fe40009ffe4ff */
[----:B--2---:R-:W-:Y:S01]  /*8660*/  IADD3 R4, P2, R8, UR4, RZ ;  /* 0x0000000408047c10 */ /* 0x004fe2000ff5e0ff */
[----:B------:R-:W2:Y:S04]  /*8670*/  LDL.64 R26, [R1+0x980] ;  /* 0x00098000011a7983 */ /* 0x000ea80000100a00 */
[----:B------:R0:W5:Y:S01]  /*8680*/  @P0 LDG.E.U16 R24, desc[UR10][R2.64] ;  /* 0x0000000a02180981 */ /* 0x000162000c1e1500 */
[----:B-1----:R-:W-:-:S02]  /*8690*/  PRMT R7, RZ, 0x7610, R7 ;  /* 0x00007610ff077816 */ /* 0x002fc40000000007 */
[----:B------:R-:W-:-:S03]  /*86a0*/  IADD3.X R5, R9, UR5, RZ, P2, !PT ;  /* 0x0000000509057c10 */ /* 0x000fc600097fe4ff */
[----:B0-----:R-:W-:-:S06]  /*86b0*/  IMAD.MOV.U32 R3, RZ, RZ, R7 ;  /* 0x000000ffff037224 */ /* 0x001fcc00078e0007 */
[----:B------:R-:W2:Y:S01]  /*86c0*/  @P0 LDG.E.U16 R3, desc[UR10][R4.64] ;  /* 0x0000000a04030981 */ /* 0x000ea2000c1e1500 */
[----:B----4-:R-:W-:-:S03]  /*86d0*/  IADD3 R6, P3, R14, UR4, RZ ;  /* 0x000000040e067c10 */ /* 0x010fc6000ff7e0ff */
[----:B-----5:R-:W-:Y:S04]  /*86e0*/  STL [R1+0x5cc], R24 ;  /* 0x0005cc1801007387 */ /* 0x020fe80000100800 */
[----:B---3--:R0:W-:Y:S04]  /*86f0*/  STL [R1+0x5d0], R25 ;  /* 0x0005d01901007387 */ /* 0x0081e80000100800 */
[----:B------:R-:W3:Y:S04]  /*8700*/  LDL.64 R8, [R1+0x990] ;  /* 0x0009900001087983 */ /* 0x000ee80000100a00 */
[----:B0-----:R-:W4:Y:S04]  /*8710*/  LDL.64 R24, [R1+0x978] ;  /* 0x0009780001187983 */ /* 0x001f280000100a00 */
[----:B------:R0:W-:Y:S02]  /*8720*/  STL.S16 [R1+0x5c8], R7 ;  /* 0x0005c80701007387 */ /* 0x0001e40000100600 */
[----:B0-----:R-:W-:-:S02]  /*8730*/  IADD3.X R7, R15, UR5, RZ, P3, !PT ;  /* 0x000000050f077c10 */ /* 0x001fc40009ffe4ff */
[----:B------:R-:W5:Y:S01]  /*8740*/  LDL.LU.64 R14, [R1+0x1510] ;  /* 0x00151000010e7983 */ /* 0x000f620000300a00 */
[----:B------:R-:W-:Y:S02]  /*8750*/  ISETP.GT.AND P1, PT, R0, 0x17, PT ;  /* 0x000000170000780c */ /* 0x000fe40003f24270 */
[----:B------:R-:W-:Y:S02]  /*8760*/  IADD3 R2, P2, R12, UR4, RZ ;  /* 0x000000040c027c10 */ /* 0x000fe4000ff5e0ff */
[----:B------:R-:W-:Y:S01]  /*8770*/  PRMT R10, RZ, 0x7610, R10 ;  /* 0x00007610ff0a7816 */ /* 0x000fe2000000000a */
[----:B--2---:R0:W-:Y:S05]  /*8780*/  @P0 STL [R1+0x5c8], R3 ;  /* 0x0005c80301000387 */ /* 0x0041ea0000100800 */
[----:B------:R-:W2:Y:S01]  /*8790*/  @P0 LDG.E.U16 R10, desc[UR10][R6.64] ;  /* 0x0000000a060a0981 */ /* 0x000ea2000c1e1500 */
[----:B0-----:R-:W-:-:S02]  /*87a0*/  IADD3.X R3, R13, UR5, RZ, P2, !PT ;  /* 0x000000050d037c10 */ /* 0x001fc400097fe4ff */
[----:B------:R-:W-:Y:S01]  /*87b0*/  IADD3 R4, P0, R26, UR4, RZ ;  /* 0x000000041a047c10 */ /* 0x000fe2000ff1e0ff */
[----:B------:R-:W2:Y:S01]  /*87c0*/  LDL.LU.64 R12, [R1+0x1508] ;  /* 0x00150800010c7983 */ /* 0x000ea20000300a00 */
[----:B------:R-:W-:Y:S02]  /*87d0*/  PRMT R23, RZ, 0x7610, R23 ;  /* 0x00007610ff177816 */ /* 0x000fe40000000017 */
[----:B-----5:R-:W-:-:S06]  /*87e0*/  PRMT R14, RZ, 0x7610, R14 ;  /* 0x00007610ff0e7816 */ /* 0x020fcc000000000e */
[----:B------:R0:W5:Y:S02]  /*87f0*/  @P1 LDG.E.U16 R14, desc[UR10][R2.64] ;  /* 0x0000000a020e1981 */ /* 0x000164000c1e1500 */
[----:B0-----:R-:W-:-:S05]  /*8800*/  IMAD.MOV.U32 R3, RZ, RZ, R27 ;  /* 0x000000ffff037224 */ /* 0x001fca00078e001b */
[----:B------:R-:W-:Y:S01]  /*8810*/  IADD3.X R5, R3, UR5, RZ, P0, !PT ;  /* 0x0000000503057c10 */ /* 0x000fe200087fe4ff */
[----:B------:R-:W-:Y:S01]  /*8820*/  IMAD.MOV.U32 R2, RZ, RZ, R26 ;  /* 0x000000ffff027224 */ /* 0x000fe200078e001a */
[----:B----4-:R-:W-:-:S03]  /*8830*/  IADD3 R2, P0, R24, UR4, RZ ;  /* 0x0000000418027c10 */ /* 0x010fc6000ff1e0ff */
[----:B------:R0:W4:Y:S01]  /*8840*/  @P1 LDG.E.U16 R23, desc[UR10][R4.64] ;  /* 0x0000000a04171981 */ /* 0x000122000c1e1500 */
[----:B------:R-:W-:Y:S01]  /*8850*/  PRMT R22, RZ, 0x7610, R22 ;  /* 0x00007610ff167816 */ /* 0x000fe20000000016 */
[----:B0-----:R-:W-:-:S05]  /*8860*/  IMAD.MOV.U32 R5, RZ, RZ, R25 ;  /* 0x000000ffff057224 */ /* 0x001fca00078e0019 */
[----:B------:R-:W-:-:S05]  /*8870*/  IADD3.X R3, R5, UR5, RZ, P0, !PT ;  /* 0x0000000505037c10 */ /* 0x000fca00087fe4ff */
[----:B------:R0:W4:Y:S01]  /*8880*/  @P1 LDG.E.U16 R22, desc[UR10][R2.64] ;  /* 0x0000000a02161981 */ /* 0x000122000c1e1500 */
[----:B------:R-:W-:Y:S01]  /*8890*/  IMAD.MOV.U32 R4, RZ, RZ, R24 ;  /* 0x000000ffff047224 */ /* 0x000fe200078e0018 */
[----:B---3--:R-:W-:Y:S02]  /*88a0*/  IADD3 R4, P0, R8, UR4, RZ ;  /* 0x0000000408047c10 */ /* 0x008fe4000ff1e0ff */
[----:B--2---:R1:W-:Y:S02]  /*88b0*/  STL [R1+0x5c4], R10 ;  /* 0x0005c40a01007387 */ /* 0x0043e40000100800 */
[----:B------:R-:W-:Y:S02]  /*88c0*/  IADD3.X R5, R9, UR5, RZ, P0, !PT ;  /* 0x0000000509057c10 */ /* 0x000fe400087fe4ff */
[----:B0-----:R-:W-:Y:S01]  /*88d0*/  PRMT R2, RZ, 0x7610, R2 ;  /* 0x00007610ff027816 */ /* 0x001fe20000000002 */
[----:B-1----:R-:W2:Y:S05]  /*88e0*/  LDL.LU R10, [R1+0x1504] ;  /* 0x00150400010a7983 */ /* 0x002eaa0000300800 */
[----:B------:R-:W3:Y:S04]  /*88f0*/  @P1 LDG.E.U16 R2, desc[UR10][R4.64] ;  /* 0x0000000a04021981 */ /* 0x000ee8000c1e1500 */
[----:B-----5:R0:W-:Y:S04]  /*8900*/  STL [R1+0x5c0], R14 ;  /* 0x0005c00e01007387 */ /* 0x0201e80000100800 */
[----:B0-----:R-:W5:Y:S04]  /*8910*/  LDL.LU R14, [R1+0x1500] ;  /* 0x00150000010e7983 */ /* 0x001f680000300800 */
[----:B------:R-:W2:Y:S04]  /*8920*/  LDL.64 R26, [R1+0x9a8] ;  /* 0x0009a800011a7983 */ /* 0x000ea80000100a00 */
[----:B------:R-:W5:Y:S04]  /*8930*/  LDL.64 R24, [R1+0x9a0] ;  /* 0x0009a00001187983 */ /* 0x000f680000100a00 */
[----:B----4-:R-:W-:Y:S04]  /*8940*/  STL [R1+0x5b8], R22 ;  /* 0x0005b81601007387 */ /* 0x010fe80000100800 */
[----:B------:R0:W-:Y:S04]  /*8950*/  STL [R1+0x5bc], R23 ;  /* 0x0005bc1701007387 */ /* 0x0001e80000100800 */
[----:B------:R-:W4:Y:S04]  /*8960*/  LDL.64 R8, [R1+0x9b0] ;  /* 0x0009b00001087983 */ /* 0x000f280000100a00 */
[----:B0-----:R-:W4:Y:S04]  /*8970*/  LDL.64 R22, [R1+0x998] ;  /* 0x0009980001167983 */ /* 0x001f280000100a00 */
[----:B---3--:R2:W-:Y:S02]  /*8980*/  STL [R1+0x5b4], R2 ;  /* 0x0005b40201007387 */ /* 0x0085e40000100800 */
[----:B--2---:R-:W-:-:S04]  /*8990*/  IADD3 R2, P0, R26, UR4, RZ ;  /* 0x000000041a027c10 */ /* 0x004fc8000ff1e0ff */
[----:B------:R-:W-:Y:S02]  /*89a0*/  IADD3.X R3, R27, UR5, RZ, P0, !PT ;  /* 0x000000051b037c10 */ /* 0x000fe400087fe4ff */
[----:B------:R-:W2:Y:S01]  /*89b0*/  LDL.64 R26, [R1+0x9c8] ;  /* 0x0009c800011a7983 */ /* 0x000ea20000100a00 */
[----:B------:R-:W-:Y:S02]  /*89c0*/  ISETP.GT.AND P2, PT, R0, 0x18, PT ;  /* 0x000000180000780c */ /* 0x000fe40003f44270 */
[----:B------:R-:W-:Y:S02]  /*89d0*/  PRMT R15, RZ, 0x7610, R15 ;  /* 0x00007610ff0f7816 */ /* 0x000fe4000000000f */
[----:B------:R-:W-:-:S09]  /*89e0*/  PRMT R13, RZ, 0x7610, R13 ;  /* 0x00007610ff0d7816 */ /* 0x000fd2000000000d */
[----:B------:R5:W3:Y:S02]  /*89f0*/  @P2 LDG.E.U16 R15, desc[UR10][R2.64] ;  /* 0x0000000a020f2981 */ /* 0x000ae4000c1e1500 */
[----:B-----5:R-:W-:-:S04]  /*8a00*/  IADD3 R2, P0, R24, UR4, RZ ;  /* 0x0000000418027c10 */ /* 0x020fc8000ff1e0ff */
[----:B------:R-:W-:Y:S02]  /*8a10*/  IADD3.X R3, R25, UR5, RZ, P0, !PT ;  /* 0x0000000519037c10 */ /* 0x000fe400087fe4ff */
[----:B------:R-:W-:Y:S01]  /*8a20*/  PRMT R10, RZ, 0x7610, R10 ;  /* 0x00007610ff0a7816 */ /* 0x000fe2000000000a */
[----:B------:R-:W5:Y:S04]  /*8a30*/  LDL.64 R24, [R1+0x9c0] ;  /* 0x0009c00001187983 */ /* 0x000f680000100a00 */
[----:B------:R4:W3:Y:S02]  /*8a40*/  @P2 LDG.E.U16 R13, desc[UR10][R2.64] ;  /* 0x0000000a020d2981 */ /* 0x0008e4000c1e1500 */
[----:B----4-:R-:W-:-:S04]  /*8a50*/  IADD3 R2, P0, R22, UR4, RZ ;  /* 0x0000000416027c10 */ /* 0x010fc8000ff1e0ff */
[----:B------:R-:W-:Y:S02]  /*8a60*/  IADD3.X R3, R23, UR5, RZ, P0, !PT ;  /* 0x0000000517037c10 */ /* 0x000fe400087fe4ff */
[----:B------:R-:W-:Y:S01]  /*8a70*/  PRMT R14, RZ, 0x7610, R14 ;  /* 0x00007610ff0e7816 */ /* 0x000fe2000000000e */
[----:B------:R-:W4:Y:S04]  /*8a80*/  LDL.64 R22, [R1+0x9b8] ;  /* 0x0009b80001167983 */ /* 0x000f280000100a00 */
[----:B------:R0:W3:Y:S02]  /*8a90*/  @P2 LDG.E.U16 R10, desc[UR10][R2.64] ;  /* 0x0000000a020a2981 */ /* 0x0000e4000c1e1500 */
[----:B0-----:R-:W-:-:S04]  /*8aa0*/  IADD3 R2, P0, R8, UR4, RZ ;  /* 0x0000000408027c10 */ /* 0x001fc8000ff1e0ff */
[----:B------:R-:W-:Y:S02]  /*8ab0*/  IADD3.X R3, R9, UR5, RZ, P0, !PT ;  /* 0x0000000509037c10 */ /* 0x000fe400087fe4ff */
[----:B------:R-:W3:Y:S04]  /*8ac0*/  LDL.64 R8, [R1+0x9d0] ;  /* 0x0009d00001087983 */ /* 0x000ee80000100a00 */
[----:B------:R2:W3:Y:S02]  /*8ad0*/  @P2 LDG.E.U16 R14, desc[UR10][R2.64] ;  /* 0x0000000a020e2981 */ /* 0x0004e4000c1e1500 */
[----:B--2---:R-:W-:Y:S02]  /*8ae0*/  IADD3 R2, P0, R26, UR4, RZ ;  /* 0x000000041a027c10 */ /* 0x004fe4000ff1e0ff */
[----:B------:R-:W2:Y:S01]  /*8af0*/  LDL.LU R26, [R1+0x14fc] ;  /* 0x0014fc00011a7983 */ /* 0x000ea20000300800 */
[----:B------:R-:W-:-:S02]  /*8b00*/  ISETP.GT.AND P1, PT, R0, 0x19, PT ;  /* 0x000000190000780c */ /* 0x000fc40003f24270 */
[----:B------:R-:W-:Y:S02]  /*8b10*/  IADD3.X R3, R27, UR5, RZ, P0, !PT ;  /* 0x000000051b037c10 */ /* 0x000fe400087fe4ff */
[----:B--2---:R-:W-:-:S09]  /*8b20*/  PRMT R26, RZ, 0x7610, R26 ;  /* 0x00007610ff1a7816 */ /* 0x004fd2000000001a */
[----:B------:R5:W2:Y:S02]  /*8b30*/  @P1 LDG.E.U16 R26, desc[UR10][R2.64] ;  /* 0x0000000a021a1981 */ /* 0x000aa4000c1e1500 */
[----:B-----5:R-:W-:Y:S02]  /*8b40*/  IADD3 R2, P0, R24, UR4, RZ ;  /* 0x0000000418027c10 */ /* 0x020fe4000ff1e0ff */
[----:B--2---:R0:W-:Y:S04]  /*8b50*/  STL [R1+0x5b0], R26 ;  /* 0x0005b01a01007387 */ /* 0x0041e80000100800 */
[----:B0-----:R-:W2:Y:S04]  /*8b60*/  LDL.64 R26, [R1+0x9e8] ;  /* 0x0009e800011a7983 */ /* 0x001ea80000100a00 */
[----:B------:R-:W5:Y:S01]  /*8b70*/  LDL.LU R24, [R1+0x14f8] ;  /* 0x0014f80001187983 */ /* 0x000f620000300800 */
[----:B------:R-:W-:-:S02]  /*8b80*/  IADD3.X R3, R25, UR5, RZ, P0, !PT ;  /* 0x0000000519037c10 */ /* 0x000fc400087fe4ff */
[----:B-----5:R-:W-:-:S06]  /*8b90*/  PRMT R24, RZ, 0x7610, R24 ;  /* 0x00007610ff187816 */ /* 0x020fcc0000000018 */
[----:B------:R4:W5:Y:S02]  /*8ba0*/  @P1 LDG.E.U16 R24, desc[UR10][R2.64] ;  /* 0x0000000a02181981 */ /* 0x000964000c1e1500 */
[----:B----4-:R-:W-:Y:S02]  /*8bb0*/  IADD3 R2, P0, R22, UR4, RZ ;  /* 0x0000000416027c10 */ /* 0x010fe4000ff1e0ff */
[----:B-----5:R0:W-:Y:S04]  /*8bc0*/  STL [R1+0x5ac], R24 ;  /* 0x0005ac1801007387 */ /* 0x0201e80000100800 */
[----:B0-----:R-:W4:Y:S04]  /*8bd0*/  LDL.64 R24, [R1+0x9e0] ;  /* 0x0009e00001187983 */ /* 0x001f280000100a00 */
[----:B------:R-:W5:Y:S01]  /*8be0*/  LDL.LU R22, [R1+0x14f4] ;  /* 0x0014f40001167983 */ /* 0x000f620000300800 */
[----:B------:R-:W-:-:S02]  /*8bf0*/  IADD3.X R3, R23, UR5, RZ, P0, !PT ;  /* 0x0000000517037c10 */ /* 0x000fc400087fe4ff */
[----:B-----5:R-:W-:-:S06]  /*8c00*/  PRMT R22, RZ, 0x7610, R22 ;  /* 0x00007610ff167816 */ /* 0x020fcc0000000016 */
[----:B------:R3:W5:Y:S02]  /*8c10*/  @P1 LDG.E.U16 R22, desc[UR10][R2.64] ;  /* 0x0000000a02161981 */ /* 0x000764000c1e1500 */
[----:B---3--:R-:W-:Y:S02]  /*8c20*/  IADD3 R2, P0, R8, UR4, RZ ;  /* 0x0000000408027c10 */ /* 0x008fe4000ff1e0ff */
[----:B-----5:R0:W-:Y:S04]  /*8c30*/  STL [R1+0x5a8], R22 ;  /* 0x0005a81601007387 */ /* 0x0201e80000100800 */
[----:B0-----:R-:W3:Y:S04]  /*8c40*/  LDL.64 R22, [R1+0x9d8] ;  /* 0x0009d80001167983 */ /* 0x001ee80000100a00 */
[----:B------:R-:W5:Y:S01]  /*8c50*/  LDL.LU R8, [R1+0x14f0] ;  /* 0x0014f00001087983 */ /* 0x000f620000300800 */
[----:B------:R-:W-:-:S02]  /*8c60*/  IADD3.X R3, R9, UR5, RZ, P0, !PT ;  /* 0x0000000509037c10 */ /* 0x000fc400087fe4ff */
[----:B-----5:R-:W-:-:S06]  /*8c70*/  PRMT R8, RZ, 0x7610, R8 ;  /* 0x00007610ff087816 */ /* 0x020fcc0000000008 */
[----:B------:R2:W5:Y:S02]  /*8c80*/  @P1 LDG.E.U16 R8, desc[UR10][R2.64] ;  /* 0x0000000a02081981 */ /* 0x000564000c1e1500 */
[----:B--2---:R-:W-:Y:S02]  /*8c90*/  IADD3 R2, P0, R26, UR4, RZ ;  /* 0x000000041a027c10 */ /* 0x004fe4000ff1e0ff */
[----:B-----5:R0:W-:Y:S04]  /*8ca0*/  STL [R1+0x8c], R8 ;  /* 0x00008c0801007387 */ /* 0x0201e80000100800 */
[----:B0-----:R-:W2:Y:S04]  /*8cb0*/  LDL.64 R8, [R1+0x9f0] ;  /* 0x0009f00001087983 */ /* 0x001ea80000100a00 */
[----:B------:R-:W5:Y:S01]  /*8cc0*/  LDL.LU R26, [R1+0x14ec] ;  /* 0x0014ec00011a7983 */ /* 0x000f620000300800 */
[----:B------:R-:W-:-:S02]  /*8cd0*/  ISETP.GT.AND P1, PT, R0, 0x1a, PT ;  /* 0x0000001a0000780c */ /* 0x000fc40003f24270 */
[----:B------:R-:W-:Y:S02]  /*8ce0*/  IADD3.X R3, R27, UR5, RZ, P0, !PT ;  /* 0x000000051b037c10 */ /* 0x000fe400087fe4ff */
[----:B-----5:R-:W-:-:S09]  /*8cf0*/  PRMT R26, RZ, 0x7610, R26 ;  /* 0x00007610ff1a7816 */ /* 0x020fd2000000001a */
        /* <DEDUP_REMOVED lines=19> */
[----:B------:R-:W-:-:S02]  /*8e30*/  IADD3.X R3, R9, UR5, RZ, P0, !PT ;  /* 0x0000000509037c10 */ /* 0x000fc400087fe4ff */
[----:B-----5:R-:W-:-:S06]  /*8e40*/  PRMT R8, RZ, 0x7610, R8 ;  /* 0x00007610ff087816 */ /* 0x020fcc0000000008 */
[----:B------:R4:W5:Y:S01]  /*8e50*/  @P1 LDG.E.U16 R8, desc[UR10][R2.64] ;  /* 0x0000000a02081981 */ /* 0x000962000c1e1500 */
[----:B------:R-:W-:Y:S02]  /*8e60*/  ISETP.GT.AND P1, PT, R0, 0x1b, PT ;  /* 0x0000001b0000780c */ /* 0x000fe40003f24270 */
[----:B------:R-:W-:Y:S02]  /*8e70*/  PRMT R21, RZ, 0x7610, R21 ;  /* 0x00007610ff157816 */ /* 0x000fe40000000015 */
[----:B----4-:R-:W-:-:S04]  /*8e80*/  IADD3 R2, P0, R26, UR4, RZ ;  /* 0x000000041a027c10 */ /* 0x010fc8000ff1e0ff */
[----:B------:R-:W-:-:S05]  /*8e90*/  IADD3.X R3, R27, UR5, RZ, P0, !PT ;  /* 0x000000051b037c10 */ /* 0x000fca00087fe4ff */
[----:B------:R3:W4:Y:S01]  /*8ea0*/  @P1 LDG.E.U16 R21, desc[UR10][R2.64] ;  /* 0x0000000a02151981 */ /* 0x000722000c1e1500 */
[----:B------:R-:W-:Y:S02]  /*8eb0*/  PRMT R20, RZ, 0x7610, R20 ;  /* 0x00007610ff147816 */ /* 0x000fe40000000014 */
[----:B---3--:R-:W-:-:S04]  /*8ec0*/  IADD3 R2, P0, R24, UR4, RZ ;  /* 0x0000000418027c10 */ /* 0x008fc8000ff1e0ff */
[----:B------:R-:W-:-:S05]  /*8ed0*/  IADD3.X R3, R25, UR5, RZ, P0, !PT ;  /* 0x0000000519037c10 */ /* 0x000fca00087fe4ff */
[----:B------:R2:W3:Y:S04]  /*8ee0*/  @P1 LDG.E.U16 R20, desc[UR10][R2.64] ;  /* 0x0000000a02141981 */ /* 0x0004e8000c1e1500 */
[----:B-----5:R0:W-:Y:S01]  /*8ef0*/  STL [R1+0x78], R8 ;  /* 0x0000780801007387 */ /* 0x0201e20000100800 */
[----:B--2---:R-:W-:Y:S02]  /*8f00*/  IADD3 R2, P0, R22, UR4, RZ ;  /* 0x0000000416027c10 */ /* 0x004fe4000ff1e0ff */
[----:B------:R-:W-:Y:S01]  /*8f10*/  PRMT R17, RZ, 0x7610, R17 ;  /* 0x00007610ff117816 */ /* 0x000fe20000000011 */
[----:B------:R-:W2:Y:S04]  /*8f20*/  LDL.64 R26, [R1+0xa28] ;  /* 0x000a2800011a7983 */ /* 0x000ea80000100a00 */
[----:B0-----:R-:W5:Y:S01]  /*8f30*/  LDL.64 R8, [R1+0xa10] ;  /* 0x000a100001087983 */ /* 0x001f620000100a00 */
[----:B------:R-:W-:-:S02]  /*8f40*/  IADD3.X R3, R23, UR5, RZ, P0, !PT ;  /* 0x0000000517037c10 */ /* 0x000fc400087fe4ff */
[----:B------:R-:W-:Y:S01]  /*8f50*/  PRMT R16, RZ, 0x7610, R16 ;  /* 0x00007610ff107816 */ /* 0x000fe20000000010 */
[----:B------:R-:W2:Y:S04]  /*8f60*/  LDL.LU.64 R24, [R1+0x14d8] ;  /* 0x0014d80001187983 */ /* 0x000ea80000300a00 */
[----:B------:R5:W2:Y:S04]  /*8f70*/  @P1 LDG.E.U16 R17, desc[UR10][R2.64] ;  /* 0x0000000a02111981 */ /* 0x000aa8000c1e1500 */
[----:B---3--:R-:W-:Y:S04]  /*8f80*/  STL [R1+0x74], R20 ;  /* 0x0000741401007387 */ /* 0x008fe80000100800 */
[----:B----4-:R0:W-:Y:S04]  /*8f90*/  STL [R1+0x7c], R21 ;  /* 0x00007c1501007387 */ /* 0x0101e80000100800 */
[----:B------:R-:W3:Y:S04]  /*8fa0*/  LDL.64 R22, [R1+0xa18] ;  /* 0x000a180001167983 */ /* 0x000ee80000100a00 */
[----:B0-----:R-:W4:Y:S01]  /*8fb0*/  LDL.64 R20, [R1+0xa20] ;  /* 0x000a200001147983 */ /* 0x001f220000100a00 */
[----:B-----5:R-:W-:-:S04]  /*8fc0*/  IADD3 R2, P0, R8, UR4, RZ ;  /* 0x0000000408027c10 */ /* 0x020fc8000ff1e0ff */
[----:B------:R-:W-:Y:S02]  /*8fd0*/  IADD3.X R3, R9, UR5, RZ, P0, !PT ;  /* 0x0000000509037c10 */ /* 0x000fe400087fe4ff */
[----:B------:R-:W5:Y:S04]  /*8fe0*/  LDL.LU.64 R8, [R1+0x14d0] ;  /* 0x0014d00001087983 */ /* 0x000f680000300a00 */
[----:B------:R0:W5:Y:S01]  /*8ff0*/  @P1 LDG.E.U16 R16, desc[UR10][R2.64] ;  /* 0x0000000a02101981 */ /* 0x000162000c1e1500 */
[----:B------:R-:W-:Y:S02]  /*9000*/  ISETP.GT.AND P1, PT, R0, 0x1c, PT ;  /* 0x0000001c0000780c */ /* 0x000fe40003f24270 */
[----:B--2---:R-:W-:Y:S02]  /*9010*/  PRMT R25, RZ, 0x7610, R25 ;  /* 0x00007610ff197816 */ /* 0x004fe40000000019 */
[----:B0-----:R-:W-:-:S04]  /*9020*/  IADD3 R2, P0, R26, UR4, RZ ;  /* 0x000000041a027c10 */ /* 0x001fc8000ff1e0ff */
[----:B------:R-:W-:-:S05]  /*9030*/  IADD3.X R3, R27, UR5, RZ, P0, !PT ;  /* 0x000000051b037c10 */ /* 0x000fca00087fe4ff */
[----:B------:R4:W2:Y:S01]  /*9040*/  @P1 LDG.E.U16 R25, desc[UR10][R2.64] ;  /* 0x0000000a02191981 */ /* 0x0008a2000c1e1500 */
[----:B------:R-:W-:Y:S02]  /*9050*/  PRMT R24, RZ, 0x7610, R24 ;  /* 0x00007610ff187816 */ /* 0x000fe40000000018 */
[----:B----4-:R-:W-:-:S04]  /*9060*/  IADD3 R2, P0, R20, UR4, RZ ;  /* 0x0000000414027c10 */ /* 0x010fc8000ff1e0ff */
[----:B------:R-:W-:-:S05]  /*9070*/  IADD3.X R3, R21, UR5, RZ, P0, !PT ;  /* 0x0000000515037c10 */ /* 0x000fca00087fe4ff */
[----:B------:R3:W4:Y:S02]  /*9080*/  @P1 LDG.E.U16 R24, desc[UR10][R2.64] ;  /* 0x0000000a02181981 */ /* 0x000724000c1e1500 */
[----:B---3--:R-:W-:-:S04]  /*9090*/  IADD3 R2, P0, R22, UR4, RZ ;  /* 0x0000000416027c10 */ /* 0x008fc8000ff1e0ff */
[----:B------:R-:W-:Y:S01]  /*90a0*/  IADD3.X R3, R23, UR5, RZ, P0, !PT ;  /* 0x0000000517037c10 */ /* 0x000fe200087fe4ff */
[----:B-----5:R-:W-:Y:S04]  /*90b0*/  STL [R1+0x6c], R16 ;  /* 0x00006c1001007387 */ /* 0x020fe80000100800 */
[----:B------:R0:W-:Y:S04]  /*90c0*/  STL [R1+0x70], R17 ;  /* 0x0000701101007387 */ /* 0x0001e80000100800 */
[----:B------:R-:W3:Y:S04]  /*90d0*/  LDL.64 R20, [R1+0xa48] ;  /* 0x000a480001147983 */ /* 0x000ee80000100a00 */
[----:B------:R-:W5:Y:S04]  /*90e0*/  LDL.64 R22, [R1+0xa40] ;  /* 0x000a400001167983 */ /* 0x000f680000100a00 */
[----:B0-----:R-:W2:Y:S01]  /*90f0*/  LDL.64 R16, [R1+0xa30] ;  /* 0x000a300001107983 */ /* 0x001ea20000100a00 */
[----:B------:R-:W-:-:S02]  /*9100*/  PRMT R19, RZ, 0x7610, R19 ;  /* 0x00007610ff137816 */ /* 0x000fc40000000013 */
[----:B------:R-:W-:-:S04]  /*9110*/  PRMT R9, RZ, 0x7610, R9 ;  /* 0x00007610ff097816 */ /* 0x000fc80000000009 */
[----:B------:R2:W4:Y:S01]  /*9120*/  @P1 LDG.E.U16 R19, desc[UR10][R2.64] ;  /* 0x0000000a02131981 */ /* 0x000522000c1e1500 */
[----:B------:R-:W-:Y:S02]  /*9130*/  PRMT R8, RZ, 0x7610, R8 ;  /* 0x00007610ff087816 */ /* 0x000fe40000000008 */
[----:B------:R-:W-:Y:S02]  /*9140*/  PRMT R18, RZ, 0x7610, R18 ;  /* 0x00007610ff127816 */ /* 0x000fe40000000012 */
[----:B--2---:R-:W-:-:S04]  /*9150*/  IADD3 R2, P0, R16, UR4, RZ ;  /* 0x0000000410027c10 */ /* 0x004fc8000ff1e0ff */
[----:B------:R-:W-:Y:S02]  /*9160*/  IADD3.X R3, R17, UR5, RZ, P0, !PT ;  /* 0x0000000511037c10 */ /* 0x000fe400087fe4ff */
[----:B------:R-:W2:Y:S04]  /*9170*/  LDL.64 R16, [R1+0xa38] ;  /* 0x000a380001107983 */ /* 0x000ea80000100a00 */
[----:B------:R3:W2:Y:S01]  /*9180*/  @P1 LDG.E.U16 R9, desc[UR10][R2.64] ;  /* 0x0000000a02091981 */ /* 0x0006a2000c1e1500 */
[----:B------:R-:W-:Y:S02]  /*9190*/  ISETP.GT.AND P1, PT, R0, 0x1d, PT ;  /* 0x0000001d0000780c */ /* 0x000fe40003f24270 */
[----:B---3--:R-:W-:-:S04]  /*91a0*/  IADD3 R2, P0, R20, UR4, RZ ;  /* 0x0000000414027c10 */ /* 0x008fc8000ff1e0ff */
[----:B------:R-:W-:-:S07]  /*91b0*/  IADD3.X R3, R21, UR5, RZ, P0, !PT ;  /* 0x0000000515037c10 */ /* 0x000fce00087fe4ff */
[----:B------:R5:W3:Y:S02]  /*91c0*/  @P1 LDG.E.U16 R8, desc[UR10][R2.64] ;  /* 0x0000000a02081981 */ /* 0x000ae4000c1e1500 */
[----:B-----5:R-:W-:-:S04]  /*91d0*/  IADD3 R2, P0, R22, UR4, RZ ;  /* 0x0000000416027c10 */ /* 0x020fc8000ff1e0ff */
[----:B------:R-:W-:-:S05]  /*91e0*/  IADD3.X R3, R23, UR5, RZ, P0, !PT ;  /* 0x0000000517037c10 */ /* 0x000fca00087fe4ff */
[----:B------:R2:W5:Y:S04]  /*91f0*/  @P1 LDG.E.U16 R18, desc[UR10][R2.64] ;  /* 0x0000000a02121981 */ /* 0x000568000c1e1500 */
[----:B----4-:R-:W-:Y:S04]  /*9200*/  STL [R1+0x64], R24 ;  /* 0x0000641801007387 */ /* 0x010fe80000100800 */
[----:B------:R0:W-:Y:S04]  /*9210*/  STL [R1+0x68], R25 ;  /* 0x0000681901007387 */ /* 0x0001e80000100800 */
[----:B------:R-:W4:Y:S04]  /*9220*/  LDL.64 R26, [R1+0xa50] ;  /* 0x000a5000011a7983 */ /* 0x000f280000100a00 */
[----:B------:R-:W4:Y:S04]  /*9230*/  LDL.64 R20, [R1+0x4a0] ;  /* 0x0004a00001147983 */ /* 0x000f280000100a00 */
[----:B0-----:R-:W4:Y:S01]  /*9240*/  LDL.64 R24, [R1+0x490] ;  /* 0x0004900001187983 */ /* 0x001f220000100a00 */
[----:B--2---:R-:W-:-:S04]  /*9250*/  IADD3 R2, P0, R16, UR4, RZ ;  /* 0x0000000410027c10 */ /* 0x004fc8000ff1e0ff */
[----:B------:R-:W-:Y:S01]  /*9260*/  IADD3.X R3, R17, UR5, RZ, P0, !PT ;  /* 0x0000000511037c10 */ /* 0x000fe200087fe4ff */
[----:B---3--:R-:W-:Y:S04]  /*9270*/  STL [R1+0x58], R8 ;  /* 0x0000580801007387 */ /* 0x008fe80000100800 */
[----:B------:R0:W-:Y:S04]  /*9280*/  STL [R1+0x5c], R9 ;  /* 0x00005c0901007387 */ /* 0x0001e80000100800 */
[----:B0-----:R-:W2:Y:S04]  /*9290*/  LDL.64 R8, [R1+0xa68] ;  /* 0x000a680001087983 */ /* 0x001ea80000100a00 */
[----:B-----5:R-:W-:Y:S04]  /*92a0*/  STL [R1+0x54], R18 ;  /* 0x0000541201007387 */ /* 0x020fe80000100800 */
[----:B------:R0:W-:Y:S04]  /*92b0*/  STL [R1+0x60], R19 ;  /* 0x0000601301007387 */ /* 0x0001e80000100800 */
[----:B------:R-:W3:Y:S04]  /*92c0*/  LDL.64 R22, [R1+0x4a8] ;  /* 0x0004a80001167983 */ /* 0x000ee80000100a00 */
[----:B0-----:R-:W5:Y:S04]  /*92d0*/  LDL.64 R18, [R1+0xa60] ;  /* 0x000a600001127983 */ /* 0x001f680000100a00 */
[----:B------:R-:W3:Y:S01]  /*92e0*/  LDL.LU.64 R16, [R1+0x14c8] ;  /* 0x0014c80001107983 */ /* 0x000ee20000300a00 */
[----:B------:R-:W-:-:S06]  /*92f0*/  PRMT R12, RZ, 0x7610, R12 ;  /* 0x00007610ff0c7816 */ /* 0x000fcc000000000c */
[----:B------:R4:W5:Y:S01]  /*9300*/  @P1 LDG.E.U16 R12, desc[UR10][R2.64] ;  /* 0x0000000a020c1981 */ /* 0x000962000c1e1500 */
[----:B------:R-:W-:Y:S02]  /*9310*/  PRMT R4, RZ, 0x7610, R4 ;  /* 0x00007610ff047816 */ /* 0x000fe40000000004 */
[----:B----4-:R-:W-:-:S04]  /*9320*/  IADD3 R2, P0, R26, UR4, RZ ;  /* 0x000000041a027c10 */ /* 0x010fc8000ff1e0ff */
[----:B------:R-:W-:-:S05]  /*9330*/  IADD3.X R3, R27, UR5, RZ, P0, !PT ;  /* 0x000000051b037c10 */ /* 0x000fca00087fe4ff */
[----:B------:R2:W4:Y:S01]  /*9340*/  @P1 LDG.E.U16 R4, desc[UR10][R2.64] ;  /* 0x0000000a02041981 */ /* 0x000522000c1e1500 */
[----:B------:R-:W-:Y:S02]  /*9350*/  ISETP.GT.AND P0, PT, R0, 0x1e, PT ;  /* 0x0000001e0000780c */ /* 0x000fe40003f04270 */
[----:B--2---:R-:W-:-:S04]  /*9360*/  IADD3 R2, P1, R8, UR4, RZ ;  /* 0x0000000408027c10 */ /* 0x004fc8000ff3e0ff */
[----:B------:R-:W-:Y:S02]  /*9370*/  IADD3.X R3, R9, UR5, RZ, P1, !PT ;  /* 0x0000000509037c10 */ /* 0x000fe40008ffe4ff */
[----:B---3--:R-:W-:Y:S02]  /*9380*/  PRMT R17, RZ, 0x7610, R17 ;  /* 0x00007610ff117816 */ /* 0x008fe40000000011 */
[----:B------:R-:W-:-:S04]  /*9390*/  PRMT R16, RZ, 0x7610, R16 ;  /* 0x00007610ff107816 */ /* 0x000fc80000000010 */
[----:B------:R5:W2:Y:S02]  /*93a0*/  @P0 LDG.E.U16 R17, desc[UR10][R2.64] ;  /* 0x0000000a02110981 */ /* 0x000aa4000c1e1500 */
[----:B-----5:R-:W-:-:S04]  /*93b0*/  IADD3 R2, P1, R18, UR4, RZ ;  /* 0x0000000412027c10 */ /* 0x020fc8000ff3e0ff */
[----:B------:R-:W-:-:S05]  /*93c0*/  IADD3.X R3, R19, UR5, RZ, P1, !PT ;  /* 0x0000000513037c10 */ /* 0x000fca0008ffe4ff */
[----:B------:R0:W3:Y:S04]  /*93d0*/  @P0 LDG.E.U16 R16, desc[UR10][R2.64] ;  /* 0x0000000a02100981 */ /* 0x0000e8000c1e1500 */
[----:B------:R1:W-:Y:S04]  /*93e0*/  STL [R1+0x50], R12 ;  /* 0x0000500c01007387 */ /* 0x0003e80000100800 */
[----:B-1----:R-:W5:Y:S04]  /*93f0*/  LDL.LU R12, [R1+0x14c0] ;  /* 0x0014c000010c7983 */ /* 0x002f680000300800 */
[----:B------:R-:W5:Y:S04]  /*9400*/  LDL.LU.64 R26, [R1+0x14b8] ;  /* 0x0014b800011a7983 */ /* 0x000f680000300a00 */
[----:B----4-:R1:W-:Y:S04]  /*9410*/  STL [R1+0x4c], R4 ;  /* 0x00004c0401007387 */ /* 0x0103e80000100800 */
[----:B------:R-:W4:Y:S01]  /*9420*/  LDL.LU.64 R8, [R1+0x14b0] ;  /* 0x0014b00001087983 */ /* 0x000f220000300a00 */
[----:B-1----:R-:W0:Y:S01]  /*9430*/  LDC R4, c[0x0][0x238] ;  /* 0x00008e00ff047b82 */ /* 0x002e220000000800 */
[----:B------:R-:W-:Y:S01]  /*9440*/  ISETP.GT.AND P2, PT, R0, 0x1, PT ;  /* 0x000000010000780c */ /* 0x000fe20003f44270 */
[----:B0-----:R-:W-:Y:S01]  /*9450*/  IMAD.WIDE R2, R4, 0x2, R24 ;  /* 0x0000000204027825 */ /* 0x001fe200078e0218 */
[----:B---3--:R-:W-:Y:S04]  /*9460*/  STL [R1+0x44], R16 ;  /* 0x0000441001007387 */ /* 0x008fe80000100800 */
[----:B--2---:R0:W-:Y:S01]  /*9470*/  STL [R1+0x48], R17 ;  /* 0x0000481101007387 */ /* 0x0041e20000100800 */
[----:B------:R-:W-:-:S02]  /*9480*/  IADD3 R2, P1, R2, UR4, RZ ;  /* 0x0000000402027c10 */ /* 0x000fc4000ff3e0ff */
[----:B------:R-:W-:Y:S01]  /*9490*/  PRMT R6, RZ, 0x7610, R6 ;  /* 0x00007610ff067816 */ /* 0x000fe20000000006 */
[----:B------:R-:W2:Y:S04]  /*94a0*/  LDL.64 R18, [R1+0xa70] ;  /* 0x000a700001127983 */ /* 0x000ea80000100a00 */
[----:B0-----:R-:W3:Y:S01]  /*94b0*/  LDL.64 R16, [R1+0xa58] ;  /* 0x000a580001107983 */ /* 0x001ee20000100a00 */
[----:B-----5:R-:W-:Y:S02]  /*94c0*/  PRMT R12, RZ, 0x7610, R12 ;  /* 0x00007610ff0c7816 */ /* 0x020fe4000000000c */
[----:B------:R-:W-:-:S05]  /*94d0*/  IADD3.X R3, R3, UR5, RZ, P1, !PT ;  /* 0x0000000503037c10 */ /* 0x000fca0008ffe4ff */
[----:B------:R0:W5:Y:S02]  /*94e0*/  @P2 LDG.E.U16 R12, desc[UR10][R2.64] ;  /* 0x0000000a020c2981 */ /* 0x000164000c1e1500 */
[----:B0-----:R-:W-:Y:S01]  /*94f0*/  IMAD.WIDE R2, R4, 0x2, R20 ;  /* 0x0000000204027825 */ /* 0x001fe200078e0214 */
[----:B----4-:R-:W-:Y:S01]  /*9500*/  PRMT R8, RZ, 0x7610, R8 ;  /* 0x00007610ff087816 */ /* 0x010fe20000000008 */
[----:B------:R-:W4:Y:S01]  /*9510*/  LDL.64 R20, [R1+0xa80] ;  /* 0x000a800001147983 */ /* 0x000f220000100a00 */
[----:B------:R-:W-:-:S04]  /*9520*/  IADD3 R2, P1, R2, UR4, RZ ;  /* 0x0000000402027c10 */ /* 0x000fc8000ff3e0ff */
[----:B------:R-:W-:-:S05]  /*9530*/  IADD3.X R3, R3, UR5, RZ, P1, !PT ;  /* 0x0000000503037c10 */ /* 0x000fca0008ffe4ff */
[----:B------:R0:W5:Y:S02]  /*9540*/  @P2 LDG.E.U16 R8, desc[UR10][R2.64] ;  /* 0x0000000a02082981 */ /* 0x000164000c1e1500 */
[----:B0-----:R-:W-:Y:S01]  /*9550*/  IMAD.WIDE R2, R4, 0x2, R22 ;  /* 0x0000000204027825 */ /* 0x001fe200078e0216 */
[----:B------:R-:W-:Y:S01]  /*9560*/  PRMT R9, RZ, 0x7610, R9 ;  /* 0x00007610ff097816 */ /* 0x000fe20000000009 */
[----:B------:R-:W5:Y:S01]  /*9570*/  LDL.64 R22, [R1+0xa78] ;  /* 0x000a780001167983 */ /* 0x000f620000100a00 */
[----:B------:R-:W-:-:S04]  /*9580*/  IADD3 R2, P1, R2, UR4, RZ ;  /* 0x0000000402027c10 */ /* 0x000fc8000ff3e0ff */
[----:B------:R-:W-:-:S05]  /*9590*/  IADD3.X R3, R3, UR5, RZ, P1, !PT ;  /* 0x0000000503037c10 */ /* 0x000fca0008ffe4ff */
[----:B------:R0:W5:Y:S02]  /*95a0*/  @P2 LDG.E.U16 R6, desc[UR10][R2.64] ;  /* 0x0000000a02062981 */ /* 0x000164000c1e1500 */
[----:B0-----:R-:W-:-:S03]  /*95b0*/  IMAD.WIDE R2, R4, 0x2, R26 ;  /* 0x0000000204027825 */ /* 0x001fc600078e021a */
[----:B------:R-:W-:-:S04]  /*95c0*/  IADD3 R2, P1, R2, UR4, RZ ;  /* 0x0000000402027c10 */ /* 0x000fc8000ff3e0ff */
[----:B------:R-:W-:-:S05]  /*95d0*/  IADD3.X R3, R3, UR5, RZ, P1, !PT ;  /* 0x0000000503037c10 */ /* 0x000fca0008ffe4ff */
[----:B------:R3:W5:Y:S02]  /*95e0*/  @P2 LDG.E.U16 R9, desc[UR10][R2.64] ;  /* 0x0000000a02092981 */ /* 0x000764000c1e1500 */
[----:B---3--:R-:W-:-:S04]  /*95f0*/  IADD3 R2, P1, R16, UR4, RZ ;  /* 0x0000000410027c10 */ /* 0x008fc8000ff3e0ff */
[----:B------:R-:W-:Y:S02]  /*9600*/  IADD3.X R3, R17, UR5, RZ, P1, !PT ;  /* 0x0000000511037c10 */ /* 0x000fe40008ffe4ff */
[----:B------:R-:W3:Y:S02]  /*9610*/  LDL.LU.64 R16, [R1+0x14a8] ;  /* 0x0014a80001107983 */ /* 0x000ee40000300a00 */
[----:B---3--:R-:W-:-:S06]  /*9620*/  PRMT R16, RZ, 0x7610, R16 ;  /* 0x00007610ff107816 */ /* 0x008fcc0000000010 */
[----:B------:R2:W3:Y:S02]  /*9630*/  @P0 LDG.E.U16 R16, desc[UR10][R2.64] ;  /* 0x0000000a02100981 */ /* 0x0004e4000c1e1500 */
[----:B--2---:R-:W-:-:S04]  /*9640*/  IADD3 R2, P1, R18, UR4, RZ ;  /* 0x0000000412027c10 */ /* 0x004fc8000ff3e0ff */
[----:B------:R-:W-:Y:S01]  /*9650*/  IADD3.X R3, R19, UR5, RZ, P1, !PT ;  /* 0x0000000513037c10 */ /* 0x000fe20008ffe4ff */
[----:B---3--:R0:W-:Y:S04]  /*9660*/  STL [R1+0x40], R16 ;  /* 0x0000401001007387 */ /* 0x0081e80000100800 */
[----:B0-----:R-:W2:Y:S04]  /*9670*/  LDL.LU R16, [R1+0x14a0] ;  /* 0x0014a00001107983 */ /* 0x001ea80000300800 */
[----:B------:R-:W3:Y:S01]  /*9680*/  LDL.LU.64 R18, [R1+0x1498] ;  /* 0x0014980001127983 */ /* 0x000ee20000300a00 */
[----:B------:R-:W-:-:S02]  /*9690*/  ISETP.GT.AND P1, PT, R0, 0x1f, PT ;  /* 0x0000001f0000780c */ /* 0x000fc40003f24270 */
[----:B------:R-:W-:Y:S02]  /*96a0*/  PRMT R4, RZ, 0x7610, R4 ;  /* 0x00007610ff047816 */ /* 0x000fe40000000004 */
[----:B---3--:R-:W-:-:S06]  /*96b0*/  PRMT R19, RZ, 0x7610, R19 ;  /* 0x00007610ff137816 */ /* 0x008fcc0000000013 */
[----:B------:R4:W3:Y:S02]  /*96c0*/  @P0 LDG.E.U16 R19, desc[UR10][R2.64] ;  /* 0x0000000a02130981 */ /* 0x0008e4000c1e1500 */
[----:B----4-:R-:W-:-:S04]  /*96d0*/  IADD3 R2, P0, R20, UR4, RZ ;  /* 0x0000000414027c10 */ /* 0x010fc8000ff1e0ff */
[----:B------:R-:W-:-:S05]  /*96e0*/  IADD3.X R3, R21, UR5, RZ, P0, !PT ;  /* 0x0000000515037c10 */ /* 0x000fca00087fe4ff */
[----:B------:R5:W4:Y:S01]  /*96f0*/  @P1 LDG.E.U16 R4, desc[UR10][R2.64] ;  /* 0x0000000a02041981 */ /* 0x000b22000c1e1500 */
[----:B------:R-:W-:Y:S02]  /*9700*/  PRMT R5, RZ, 0x7610, R5 ;  /* 0x00007610ff057816 */ /* 0x000fe40000000005 */
[----:B-----5:R-:W-:-:S04]  /*9710*/  IADD3 R2, P0, R22, UR4, RZ ;  /* 0x0000000416027c10 */ /* 0x020fc8000ff1e0ff */
[----:B------:R-:W-:-:S05]  /*9720*/  IADD3.X R3, R23, UR5, RZ, P0, !PT ;  /* 0x0000000517037c10 */ /* 0x000fca00087fe4ff */
[----:B------:R0:W5:Y:S04]  /*9730*/  @P1 LDG.E.U16 R5, desc[UR10][R2.64] ;  /* 0x0000000a02051981 */ /* 0x000168000c1e1500 */
[----:B---3--:R1:W-:Y:S04]  /*9740*/  STL [R1+0x3c], R19 ;  /* 0x00003c1301007387 */ /* 0x0083e80000100800 */
[----:B-1----:R-:W3:Y:S04]  /*9750*/  LDL.LU R19, [R1+0x1490] ;  /* 0x0014900001137983 */ /* 0x002ee80000300800 */
[----:B------:R-:W2:Y:S04]  /*9760*/  LDL.LU.64 R20, [R1+0x1488] ;  /* 0x0014880001147983 */ /* 0x000ea80000300a00 */
[----:B----4-:R1:W-:Y:S04]  /*9770*/  STL [R1+0x38], R4 ;  /* 0x0000380401007387 */ /* 0x0103e80000100800 */
[----:B------:R-:W4:Y:S01]  /*9780*/  LDL.LU.64 R22, [R1+0x1480] ;  /* 0x0014800001167983 */ /* 0x000f220000300a00 */
[----:B-1----:R-:W1:Y:S02]  /*9790*/  LDC R4, c[0x0][0x238] ;  /* 0x00008e00ff047b82 */ /* 0x002e640000000800 */
[----:B-1----:R-:W-:-:S04]  /*97a0*/  IMAD R4, R4, 0x1f, RZ ;  /* 0x0000001f04047824 */ /* 0x002fc800078e02ff */
[----:B0-----:R-:W-:Y:S01]  /*97b0*/  IMAD.WIDE R2, R4, 0x2, R24 ;  /* 0x0000000204027825 */ /* 0x001fe200078e0218 */
[----:B------:R-:W-:Y:S02]  /*97c0*/  PRMT R4, RZ, 0x7610, R4 ;  /* 0x00007610ff047816 */ /* 0x000fe40000000004 */
[----:B------:R-:W-:-:S04]  /*97d0*/  IADD3 R2, P0, R2, UR4, RZ ;  /* 0x0000000402027c10 */ /* 0x000fc8000ff1e0ff */
[----:B------:R-:W-:-:S05]  /*97e0*/  IADD3.X R3, R3, UR5, RZ, P0, !PT ;  /* 0x0000000503037c10 */ /* 0x000fca00087fe4ff */
[----:B------:R-:W3:Y:S04]  /*97f0*/  @P1 LDG.E.U16 R4, desc[UR10][R2.64] ;  /* 0x0000000a02041981 */ /* 0x000ee8000c1e1500 */
[----:B-----5:R0:W-:Y:S04]  /*9800*/  STL [R1+0x34], R5 ;  /* 0x0000340501007387 */ /* 0x0201e80000100800 */
[----:B0-----:R-:W5:Y:S04]  /*9810*/  LDL.LU R5, [R1+0x18] ;  /* 0x0000180001057983 */ /* 0x001f680000300800 */
[----:B------:R-:W2:Y:S01]  /*9820*/  LDL.LU.64 R24, [R1+0x1478] ;  /* 0x0014780001187983 */ /* 0x000ea20000300a00 */
[----:B------:R-:W-:-:S03]  /*9830*/  PRMT R7, RZ, 0x7610, R7 ;  /* 0x00007610ff077816 */ /* 0x000fc60000000007 */
[----:B---3--:R0:W-:Y:S02]  /*9840*/  STL [R1+0x30], R4 ;  /* 0x0000300401007387 */ /* 0x0081e40000100800 */
[----:B0-----:R-:W0:Y:S02]  /*9850*/  LDC R4, c[0x0][0x238] ;  /* 0x00008e00ff047b82 */ /* 0x001e240000000800 */
[----:B0-----:R-:W-:-:S04]  /*9860*/  IMAD R4, R4, 0x1f, RZ ;  /* 0x0000001f04047824 */ /* 0x001fc800078e02ff */
[----:B------:R-:W-:Y:S02]  /*9870*/  IMAD.WIDE R2, R4, 0x2, R26 ;  /* 0x0000000204027825 */ /* 0x000fe400078e021a */
[----:B------:R-:W3:Y:S01]  /*9880*/  LDL.LU.64 R26, [R1+0x1470] ;  /* 0x00147000011a7983 */ /* 0x000ee20000300a00 */
[----:B------:R-:W-:-:S03]  /*9890*/  IADD3 R2, P0, R2, UR4, RZ ;  /* 0x0000000402027c10 */ /* 0x000fc6000ff1e0ff */
[----:B------:R-:W5:Y:S01]  /*98a0*/  LDL.LU R4, [R1+0x10] ;  /* 0x0000100001047983 */ /* 0x000f620000300800 */
[----:B------:R-:W-:-:S05]  /*98b0*/  IADD3.X R3, R3, UR5, RZ, P0, !PT ;  /* 0x0000000503037c10 */ /* 0x000fca00087fe4ff */
[----:B------:R0:W4:Y:S02]  /*98c0*/  @P1 LDG.E.U16 R7, desc[UR10][R2.64] ;  /* 0x0000000a02071981 */ /* 0x000124000c1e1500 */
[----:B0-----:R-:W0:Y:S02]  /*98d0*/  S2R R2, SR_TID.X ;  /* 0x0000000000027919 */ /* 0x001e240000002100 */
[----:B0-----:R-:W-:-:S04]  /*98e0*/  LOP3.LUT R2, R2, 0x1f, RZ, 0xc0, !PT ;  /* 0x0000001f02027812 */ /* 0x001fc800078ec0ff */
[----:B------:R-:W-:Y:S01]  /*98f0*/  ISETP.GE.AND P0, PT, R2, R0, PT ;  /* 0x000000000200720c */ /* 0x000fe20003f06270 */
[----:B------:R-:W-:Y:S06]  /*9900*/  BAR.SYNC.DEFER_BLOCKING 0x0 ;  /* 0x0000000000007b1d */ /* 0x000fec0000010000 */
[----:B----4-:R0:W-:Y:S02]  /*9910*/  STL [R1+0x2c], R7 ;  /* 0x00002c0701007387 */ /* 0x0101e40000100800 */
[----:B0-----:R-:W0:Y:S01]  /*9920*/  S2R R7, SR_TID.X ;  /* 0x0000000000077919 */ /* 0x001e220000002100 */
[----:B-----5:R-:W-:-:S04]  /*9930*/  LOP3.LUT R5, R5, R4, RZ, 0x3c, !PT ;  /* 0x0000000405057212 */ /* 0x020fc800078e3cff */
[----:B------:R-:W-:-:S04]  /*9940*/  LOP3.LUT R4, R5, R4, RZ, 0x3c, !PT ;  /* 0x0000000405047212 */ /* 0x000fc800078e3cff */
[----:B------:R-:W-:Y:S01]  /*9950*/  LOP3.LUT R5, R5, R4, RZ, 0x3c, !PT ;  /* 0x0000000405057212 */ /* 0x000fe200078e3cff */
[----:B------:R-:W-:Y:S01]  /*9960*/  STL [R1+0xb1c], R0 ;  /* 0x000b1c0001007387 */ /* 0x000fe20000100800 */
[----:B---3--:R-:W-:-:S03]  /*9970*/  PRMT R27, RZ, 0x7610, R27 ;  /* 0x00007610ff1b7816 */ /* 0x008fc6000000001b */
[----:B------:R1:W-:Y:S01]  /*9980*/  STL.64 [R1+0x5a0], R4 ;  /* 0x0005a00401007387 */ /* 0x0003e20000100a00 */
[----:B0-----:R-:W-:-:S05]  /*9990*/  LOP3.LUT R2, R7, 0x1f, RZ, 0xc0, !PT ;  /* 0x0000001f07027812 */ /* 0x001fca00078ec0ff */
[----:B------:R-:W-:-:S04]  /*99a0*/  IMAD R2, R2, UR9, RZ ;  /* 0x0000000902027c24 */ /* 0x000fc8000f8e02ff */
[----:B-1----:R-:W-:-:S05]  /*99b0*/  IMAD.WIDE R4, R2, 0x2, R4 ;  /* 0x0000000202047825 */ /* 0x002fca00078e0204 */
[----:B------:R-:W3:Y:S04]  /*99c0*/  @!P0 LDG.E.U16 R27, desc[UR10][R4.64] ;  /* 0x0000000a041b8981 */ /* 0x000ee8000c1e1500 */
[----:B---3--:R0:W-:Y:S04]  /*99d0*/  STL [R1+0x24], R27 ;  /* 0x0000241b01007387 */ /* 0x0081e80000100800 */
[----:B0-----:R-:W3:Y:S04]  /*99e0*/  LDL.LU R27, [R1+0x146c] ;  /* 0x00146c00011b7983 */ /* 0x001ee80000300800 */
[----:B------:R-:W4:Y:S04]  /*99f0*/  LDL.LU R4, [R1+0x8] ;  /* 0x0000080001047983 */ /* 0x000f280000300800 */
[----:B------:R-:W4:Y:S01]  /*9a00*/  LDL.LU R5, [R1+0x14] ;  /* 0x0000140001057983 */ /* 0x000f220000300800 */
[----:B------:R-:W-:-:S02]  /*9a10*/  PRMT R0, RZ, 0x7610, R0 ;  /* 0x00007610ff007816 */ /* 0x000fc40000000000 */
[----:B----4-:R-:W-:-:S04]  /*9a20*/  LOP3.LUT R5, R5, R4, RZ, 0x3c, !PT ;  /* 0x0000000405057212 */ /* 0x010fc800078e3cff */
[----:B------:R-:W-:-:S04]  /*9a30*/  LOP3.LUT R4, R5, R4, RZ, 0x3c, !PT ;  /* 0x0000000405047212 */ /* 0x000fc800078e3cff */
[----:B------:R-:W-:-:S05]  /*9a40*/  LOP3.LUT R5, R5, R4, RZ, 0x3c, !PT ;  /* 0x0000000405057212 */ /* 0x000fca00078e3cff */
[----:B------:R0:W-:Y:S02]  /*9a50*/  STL.64 [R1+0x598], R4 ;  /* 0x0005980401007387 */ /* 0x0001e40000100a00 */
[----:B0-----:R-:W-:-:S05]  /*9a60*/  IMAD.WIDE R4, R2, 0x2, R4 ;  /* 0x0000000202047825 */ /* 0x001fca00078e0204 */
[----:B------:R-:W4:Y:S04]  /*9a70*/  @!P0 LDG.E.U16 R0, desc[UR10][R4.64] ;  /* 0x0000000a04008981 */ /* 0x000f28000c1e1500 */
[----:B------:R-:W5:Y:S04]  /*9a80*/  LDL.LU R4, [R1] ;  /* 0x0000000001047983 */ /* 0x000f680000300800 */
[----:B------:R-:W5:Y:S01]  /*9a90*/  LDL.LU R5, [R1+0xc] ;  /* 0x00000c0001057983 */ /* 0x000f620000300800 */
[----:B---3--:R-:W-:-:S03]  /*9aa0*/  PRMT R27, RZ, 0x7610, R27 ;  /* 0x00007610ff1b7816 */ /* 0x008fc6000000001b */
[----:B----4-:R-:W-:Y:S01]  /*9ab0*/  STL [R1+0x13f8], R0 ;  /* 0x0013f80001007387 */ /* 0x010fe20000100800 */
[----:B-----5:R-:W-:-:S04]  /*9ac0*/  LOP3.LUT R5, R5, R4, RZ, 0x3c, !PT ;  /* 0x0000000405057212 */ /* 0x020fc800078e3cff */
[----:B------:R-:W-:-:S04]  /*9ad0*/  LOP3.LUT R4, R5, R4, RZ, 0x3c, !PT ;  /* 0x0000000405047212 */ /* 0x000fc800078e3cff */
[----:B------:R-:W-:-:S05]  /*9ae0*/  LOP3.LUT R5, R5, R4, RZ, 0x3c, !PT ;  /* 0x0000000405057212 */ /* 0x000fca00078e3cff */
[----:B------:R0:W-:Y:S02]  /*9af0*/  STL.64 [R1+0x590], R4 ;  /* 0x0005900401007387 */ /* 0x0001e40000100a00 */
[----:B0-----:R-:W-:-:S05]  /*9b00*/  IMAD.WIDE R4, R2, 0x2, R4 ;  /* 0x0000000202047825 */ /* 0x001fca00078e0204 */
[----:B------:R-:W3:Y:S04]  /*9b10*/  @!P0 LDG.E.U16 R27, desc[UR10][R4.64] ;  /* 0x0000000a041b8981 */ /* 0x000ee8000c1e1500 */
[----:B---3--:R0:W-:Y:S04]  /*9b20*/  STL [R1+0x20], R27 ;  /* 0x0000201b01007387 */ /* 0x0081e80000100800 */
[----:B0-----:R-:W3:Y:S04]  /*9b30*/  LDL.LU R27, [R1+0x1468] ;  /* 0x00146800011b7983 */ /* 0x001ee80000300800 */
[----:B------:R-:W4:Y:S04]  /*9b40*/  LDL.LU R4, [R1+0x4] ;  /* 0x0000040001047983 */ /* 0x000f280000300800 */
[----:B------:R-:W4:Y:S02]  /*9b50*/  LDL.LU R5, [R1+0x1c] ;  /* 0x00001c0001057983 */ /* 0x000f240000300800 */
[----:B----4-:R-:W-:-:S04]  /*9b60*/  LOP3.LUT R5, R5, R4, RZ, 0x3c, !PT ;  /* 0x0000000405057212 */ /* 0x010fc800078e3cff */
[----:B------:R-:W-:-:S04]  /*9b70*/  LOP3.LUT R4, R5, R4, RZ, 0x3c, !PT ;  /* 0x0000000405047212 */ /* 0x000fc800078e3cff */
[----:B------:R-:W-:Y:S02]  /*9b80*/  LOP3.LUT R5, R5, R4, RZ, 0x3c, !PT ;  /* 0x0000000405057212 */ /* 0x000fe400078e3cff */
[----:B---3--:R-:W-:-:S03]  /*9b90*/  PRMT R27, RZ, 0x7610, R27 ;  /* 0x00007610ff1b7816 */ /* 0x008fc6000000001b */
[----:B------:R0:W-:Y:S02]  /*9ba0*/  STL.64 [R1+0x588], R4 ;  /* 0x0005880401007387 */ /* 0x0001e40000100a00 */
[----:B0-----:R-:W-:-:S05]  /*9bb0*/  IMAD.WIDE R4, R2, 0x2, R4 ;  /* 0x0000000202047825 */ /* 0x001fca00078e0204 */
        /* <DEDUP_REMOVED lines=11> */
[----:B------:R-:W4:Y:S01]  /*9c70*/  @!P0 LDG.E.U16 R3, desc[UR10][R4.64] ;  /* 0x0000000a04038981 */ /* 0x000f22000c1e1500 */
[----:B------:R-:W0:Y:S03]  /*9c80*/  S2UR UR7, SR_CgaCtaId ;  /* 0x00000000000779c3 */ /* 0x000e260000008800 */
[----:B----4-:R1:W-:Y:S04]  /*9c90*/  STL [R1+0x14], R3 ;  /* 0x0000140301007387 */ /* 0x0103e80000100800 */
[----:B------:R-:W4:Y:S04]  /*9ca0*/  LDL.LU R4, [R1+0x4cc] ;  /* 0x0004cc0001047983 */ /* 0x000f280000300800 */
[----:B------:R-:W4:Y:S01]  /*9cb0*/  LDL.LU R5, [R1+0x4d0] ;  /* 0x0004d00001057983 */ /* 0x000f220000300800 */
[----:B-1----:R-:W1:Y:S01]  /*9cc0*/  S2R R3, SR_TID.X ;  /* 0x0000000000037919 */ /* 0x002e620000002100 */
[----:B------:R-:W-:-:S02]  /*9cd0*/  UMOV UR6, 0x400 ;  /* 0x0000040000067882 */ /* 0x000fc40000000000 */
[----:B0-----:R-:W-:Y:S01]  /*9ce0*/  ULEA UR6, UR7, UR6, 0x18 ;  /* 0x0000000607067291 */ /* 0x001fe2000f8ec03f */
[----:B-1----:R-:W-:-:S05]  /*9cf0*/  LOP3.LUT R3, R3, 0x3f, RZ, 0xc0, !PT ;  /* 0x0000003f03037812 */ /* 0x002fca00078ec0ff */
[----:B------:R-:W-:-:S05]  /*9d00*/  IMAD.SHL.U32 R3, R3, 0x2, RZ ;  /* 0x0000000203037824 */ /* 0x000fca00078e00ff */
[----:B------:R0:W-:Y:S02]  /*9d10*/  STS.U16 [R3+UR6], R23 ;  /* 0x0000001703007988 */ /* 0x0001e40008000406 */
[----:B0-----:R-:W-:Y:S02]  /*9d20*/  PRMT R3, RZ, 0x7610, R3 ;  /* 0x00007610ff037816 */ /* 0x001fe40000000003 */
[----:B----4-:R-:W-:-:S04]  /*9d30*/  LOP3.LUT R5, R5, R4, RZ, 0x3c, !PT ;  /* 0x0000000405057212 */ /* 0x010fc800078e3cff */
[----:B------:R-:W-:-:S04]  /*9d40*/  LOP3.LUT R4, R5, R4, RZ, 0x3c, !PT ;  /* 0x0000000405047212 */ /* 0x000fc800078e3cff */
[----:B------:R-:W-:-:S05]  /*9d50*/  LOP3.LUT R5, R5, R4, RZ, 0x3c, !PT ;  /* 0x0000000405057212 */ /* 0x000fca00078e3cff */
[----:B------:R0:W-:Y:S02]  /*9d60*/  STL.64 [R1+0x578], R4 ;  /* 0x0005780401007387 */ /* 0x0001e40000100a00 */
[----:B0-----:R-:W-:-:S05]  /*9d70*/  IMAD.WIDE R4, R2, 0x2, R4 ;  /* 0x0000000202047825 */ /* 0x001fca00078e0204 */
[----:B------:R-:W4:Y:S04]  /*9d80*/  @!P0 LDG.E.U16 R3, desc[UR10][R4.64] ;  /* 0x0000000a04038981 */ /* 0x000f28000c1e1500 */
[----:B----4-:R0:W-:Y:S04]  /*9d90*/  STL [R1+0x18], R3 ;  /* 0x0000180301007387 */ /* 0x0101e80000100800 */
[----:B------:R-:W4:Y:S04]  /*9da0*/  LDL.LU R4, [R1+0x4d4] ;  /* 0x0004d40001047983 */ /* 0x000f280000300800 */
[----:B------:R-:W4:Y:S01]  /*9db0*/  LDL.LU R5, [R1+0x4d8] ;  /* 0x0004d80001057983 */ /* 0x000f220000300800 */
[----:B------:R-:W-:Y:S01]  /*9dc0*/  PRMT R0, RZ, 0x7610, R0 ;  /* 0x00007610ff007816 */ /* 0x000fe20000000000 */
[----:B0-----:R-:W0:Y:S01]  /*9dd0*/  S2R R3, SR_TID.X ;  /* 0x0000000000037919 */ /* 0x001e220000002100 */
[----:B----4-:R-:W-:-:S04]  /*9de0*/  LOP3.LUT R5, R5, R4, RZ, 0x3c, !PT ;  /* 0x0000000405057212 */ /* 0x010fc800078e3cff */
[----:B------:R-:W-:-:S04]  /*9df0*/  LOP3.LUT R4, R5, R4, RZ, 0x3c, !PT ;  /* 0x0000000405047212 */ /* 0x000fc800078e3cff */
[----:B------:R-:W-:-:S05]  /*9e00*/  LOP3.LUT R5, R5, R4, RZ, 0x3c, !PT ;  /* 0x0000000405057212 */ /* 0x000fca00078e3cff */
[----:B------:R1:W-:Y:S02]  /*9e10*/  STL.64 [R1+0x570], R4 ;  /* 0x0005700401007387 */ /* 0x0003e40000100a00 */
[----:B-1----:R-:W-:-:S05]  /*9e20*/  IMAD.WIDE R4, R2, 0x2, R4 ;  /* 0x0000000202047825 */ /* 0x002fca00078e0204 */
[----:B------:R-:W4:Y:S04]  /*9e30*/  @!P0 LDG.E.U16 R0, desc[UR10][R4.64] ;  /* 0x0000000a04008981 */ /* 0x000f28000c1e1500 */
[----:B------:R-:W5:Y:S04]  /*9e40*/  LDL.LU R4, [R1+0x4dc] ;  /* 0x0004dc0001047983 */ /* 0x000f680000300800 */
[----:B------:R-:W5:Y:S01]  /*9e50*/  LDL.LU R5, [R1+0x4e0] ;  /* 0x0004e00001057983 */ /* 0x000f620000300800 */
[----:B0-----:R-:W-:-:S05]  /*9e60*/  LOP3.LUT R3, R3, 0x3f, RZ, 0xc0, !PT ;  /* 0x0000003f03037812 */ /* 0x001fca00078ec0ff */
[----:B------:R-:W-:-:S05]  /*9e70*/  IMAD.SHL.U32 R3, R3, 0x2, RZ ;  /* 0x0000000203037824 */ /* 0x000fca00078e00ff */
[----:B--2---:R-:W-:Y:S04]  /*9e80*/  STS.U16 [R3+UR6+0x80], R24 ;  /* 0x0000801803007988 */ /* 0x004fe80008000406 */
[----:B------:R0:W-:Y:S02]  /*9e90*/  STS.U16 [R3+UR6+0x100], R26 ;  /* 0x0001001a03007988 */ /* 0x0001e40008000406 */
[----:B0-----:R-:W-:Y:S02]  /*9ea0*/  PRMT R3, RZ, 0x7610, R3 ;  /* 0x00007610ff037816 */ /* 0x001fe40000000003 */
[----:B----4-:R-:W-:Y:S01]  /*9eb0*/  STL [R1+0x13fc], R0 ;  /* 0x0013fc0001007387 */ /* 0x010fe20000100800 */
[----:B-----5:R-:W-:-:S04]  /*9ec0*/  LOP3.LUT R5, R5, R4, RZ, 0x3c, !PT ;  /* 0x0000000405057212 */ /* 0x020fc800078e3cff */
[----:B------:R-:W-:-:S04]  /*9ed0*/  LOP3.LUT R4, R5, R4, RZ, 0x3c, !PT ;  /* 0x0000000405047212 */ /* 0x000fc800078e3cff */
[----:B------:R-:W-:-:S05]  /*9ee0*/  LOP3.LUT R5, R5, R4, RZ, 0x3c, !PT ;  /* 0x0000000405057212 */ /* 0x000fca00078e3cff */
[----:B------:R0:W-:Y:S02]  /*9ef0*/  STL.64 [R1+0x568], R4 ;  /* 0x0005680401007387 */ /* 0x0001e40000100a00 */
[----:B0-----:R-:W-:-:S05]  /*9f00*/  IMAD.WIDE R4, R2, 0x2, R4 ;  /* 0x0000000202047825 */ /* 0x001fca00078e0204 */
[----:B------:R-:W2:Y:S04]  /*9f10*/  @!P0 LDG.E.U16 R3, desc[UR10][R4.64] ;  /* 0x0000000a04038981 */ /* 0x000ea8000c1e1500 */
[----:B--2---:R0:W-:Y:S04]  /*9f20*/  STL [R1+0xc], R3 ;  /* 0x00000c0301007387 */ /* 0x0041e80000100800 */
[----:B------:R-:W2:Y:S04]  /*9f30*/  LDL.LU R4, [R1+0x4e4] ;  /* 0x0004e40001047983 */ /* 0x000ea80000300800 */
[----:B------:R-:W2:Y:S01]  /*9f40*/  LDL.LU R5, [R1+0x4e8] ;  /* 0x0004e80001057983 */ /* 0x000ea20000300800 */
[----:B------:R-:W-:Y:S01]  /*9f50*/  PRMT R0, RZ, 0x7610, R0 ;  /* 0x00007610ff007816 */ /* 0x000fe20000000000 */
[----:B0-----:R-:W0:Y:S01]  /*9f60*/  S2R R3, SR_TID.X ;  /* 0x0000000000037919 */ /* 0x001e220000002100 */
[----:B--2---:R-:W-:-:S04]  /*9f70*/  LOP3.LUT R5, R5, R4, RZ, 0x3c, !PT ;  /* 0x0000000405057212 */ /* 0x004fc800078e3cff */
[----:B------:R-:W-:-:S04]  /*9f80*/  LOP3.LUT R4, R5, R4, RZ, 0x3c, !PT ;  /* 0x0000000405047212 */ /* 0x000fc800078e3cff */
[----:B------:R-:W-:-:S05]  /*9f90*/  LOP3.LUT R5, R5, R4, RZ, 0x3c, !PT ;  /* 0x0000000405057212 */ /* 0x000fca00078e3cff */
[----:B------:R1:W-:Y:S02]  /*9fa0*/  STL.64 [R1+0x560], R4 ;  /* 0x0005600401007387 */ /* 0x0003e40000100a00 */
[----:B-1----:R-:W-:-:S05]  /*9fb0*/  IMAD.WIDE R4, R2, 0x2, R4 ;  /* 0x0000000202047825 */ /* 0x002fca00078e0204 */
[----:B------:R-:W2:Y:S04]  /*9fc0*/  @!P0 LDG.E.U16 R0, desc[UR10][R4.64] ;  /* 0x0000000a04008981 */ /* 0x000ea8000c1e1500 */
[----:B------:R-:W4:Y:S04]  /*9fd0*/  LDL.LU R4, [R1+0x4ec] ;  /* 0x0004ec0001047983 */ /* 0x000f280000300800 */
[----:B------:R-:W4:Y:S01]  /*9fe0*/  LDL.LU R5, [R1+0x4f0] ;  /* 0x0004f00001057983 */ /* 0x000f220000300800 */
[----:B0-----:R-:W-:-:S05]  /*9ff0*/  LOP3.LUT R3, R3, 0x3f, RZ, 0xc0, !PT ;  /* 0x0000003f03037812 */ /* 0x001fca00078ec0ff */
[----:B------:R-:W-:-:S05]  /*a000*/  IMAD.SHL.U32 R3, R3, 0x2, RZ ;  /* 0x0000000203037824 */ /* 0x000fca00078e00ff */
[----:B------:R-:W-:Y:S04]  /*a010*/  STS.U16 [R3+UR6+0x180], R25 ;  /* 0x0001801903007988 */ /* 0x000fe80008000406 */
[----:B------:R0:W-:Y:S02]  /*a020*/  STS.U16 [R3+UR6+0x1000], R19 ;  /* 0x0010001303007988 */ /* 0x0001e40008000406 */
[----:B0-----:R-:W-:Y:S02]  /*a030*/  PRMT R3, RZ, 0x7610, R3 ;  /* 0x00007610ff037816 */ /* 0x001fe40000000003 */
[----:B--2---:R0:W-:Y:S04]  /*a040*/  STL [R1+0x1400], R0 ;  /* 0x0014000001007387 */ /* 0x0041e80000100800 */
[----:B0-----:R-:W2:Y:S01]  /*a050*/  LDL.LU R0, [R1+0x500] ;  /* 0x0005000001007983 */ /* 0x001ea20000300800 */
        /* <DEDUP_REMOVED lines=9> */
[----:B0-----:R-:W0:Y:S02]  /*a0f0*/  S2R R3, SR_TID.X ;  /* 0x0000000000037919 */ /* 0x001e240000002100 */
[----:B0-----:R-:W-:-:S05]  /*a100*/  LOP3.LUT R3, R3, 0x3f, RZ, 0xc0, !PT ;  /* 0x0000003f03037812 */ /* 0x001fca00078ec0ff */
[----:B------:R-:W-:-:S05]  /*a110*/  IMAD.SHL.U32 R3, R3, 0x2, RZ ;  /* 0x0000000203037824 */ /* 0x000fca00078e00ff */
[----:B------:R0:W-:Y:S02]  /*a120*/  STS.U16 [R3+UR6+0x1080], R20 ;  /* 0x0010801403007988 */ /* 0x0001e40008000406 */
[----:B0-----:R-:W-:Y:S02]  /*a130*/  PRMT R3, RZ, 0x7610, R3 ;  /* 0x00007610ff037816 */ /* 0x001fe40000000003 */
[----:B----4-:R-:W-:-:S04]  /*a140*/  LOP3.LUT R5, R5, R4, RZ, 0x3c, !PT ;  /* 0x0000000405057212 */ /* 0x010fc800078e3cff */
[----:B------:R-:W-:-:S04]  /*a150*/  LOP3.LUT R4, R5, R4, RZ, 0x3c, !PT ;  /* 0x0000000405047212 */ /* 0x000fc800078e3cff */
[----:B------:R-:W-:-:S05]  /*a160*/  LOP3.LUT R5, R5, R4, RZ, 0x3c, !PT ;  /* 0x0000000405057212 */ /* 0x000fca00078e3cff */
[----:B------:R0:W-:Y:S02]  /*a170*/  STL.64 [R1+0x550], R4 ;  /* 0x0005500401007387 */ /* 0x0001e40000100a00 */
[----:B0-----:R-:W-:-:S05]  /*a180*/  IMAD.WIDE R4, R2, 0x2, R4 ;  /* 0x0000000202047825 */ /* 0x001fca00078e0204 */
[----:B------:R-:W4:Y:S04]  /*a190*/  @!P0 LDG.E.U16 R3, desc[UR10][R4.64] ;  /* 0x0000000a04038981 */ /* 0x000f28000c1e1500 */
[----:B----4-:R-:W-:Y:S04]  /*a1a0*/  STL [R1], R3 ;  /* 0x0000000301007387 */ /* 0x010fe80000100800 */
[----:B------:R-:W4:Y:S01]  /*a1b0*/  LDL.LU R5, [R1+0x4fc] ;  /* 0x0004fc0001057983 */ /* 0x000f220000300800 */
[----:B--2---:R-:W-:Y:S01]  /*a1c0*/  IMAD.MOV.U32 R4, RZ, RZ, R0 ;  /* 0x000000ffff047224 */ /* 0x004fe200078e0000 */
[----:B---3--:R-:W-:-:S04]  /*a1d0*/  PRMT R27, RZ, 0x7610, R27 ;  /* 0x00007610ff1b7816 */ /* 0x008fc8000000001b */
[----:B----4-:R0:W-:Y:S04]  /*a1e0*/  STL.64 [R1+0x548], R4 ;  /* 0x0005480401007387 */ /* 0x0101e80000100a00 */
[----:B------:R-:W2:Y:S01]  /*a1f0*/  LDL.LU R0, [R1+0x518] ;  /* 0x0005180001007983 */ /* 0x000ea20000300800 */
[----:B0-----:R-:W-:-:S05]  /*a200*/  IMAD.WIDE R4, R2, 0x2, R4 ;  /* 0x0000000202047825 */ /* 0x001fca00078e0204 */
[----:B------:R-:W3:Y:S04]  /*a210*/  @!P0 LDG.E.U16 R27, desc[UR10][R4.64] ;  /* 0x0000000a041b8981 */ /* 0x000ee8000c1e1500 */
[----:B------:R-:W4:Y:S04]  /*a220*/  LDL.LU R4, [R1+0x504] ;  /* 0x0005040001047983 */ /* 0x000f280000300800 */
[----:B------:R-:W4:Y:S01]  /*a230*/  LDL.LU R5, [R1+0x508] ;  /* 0x0005080001057983 */ /* 0x000f220000300800 */
[----:B------:R-:W-:-:S03]  /*a240*/  PRMT R25, RZ, 0x7610, R25 ;  /* 0x00007610ff197816 */ /* 0x000fc60000000019 */
[----:B---3--:R0:W-:Y:S01]  /*a250*/  STL [R1+0x1404], R27 ;  /* 0x0014041b01007387 */ /* 0x0081e20000100800 */
[----:B----4-:R-:W-:-:S04]  /*a260*/  LOP3.LUT R5, R5, R4, RZ, 0x3c, !PT ;  /* 0x0000000405057212 */ /* 0x010fc800078e3cff */
[----:B------:R-:W-:-:S04]  /*a270*/  LOP3.LUT R4, R5, R4, RZ, 0x3c, !PT ;  /* 0x0000000405047212 */ /* 0x000fc800078e3cff */
[----:B------:R-:W-:-:S05]  /*a280*/  LOP3.LUT R5, R5, R4, RZ, 0x3c, !PT ;  /* 0x0000000405057212 */ /* 0x000fca00078e3cff */
[----:B------:R1:W-:Y:S04]  /*a290*/  STL.64 [R1+0x540], R4 ;  /* 0x0005400401007387 */ /* 0x0003e80000100a00 */
[----:B0-----:R-:W3:Y:S01]  /*a2a0*/  LDL.LU R27, [R1+0x524] ;  /* 0x00052400011b7983 */ /* 0x001ee20000300800 */
[----:B-1----:R-:W-:-:S05]  /*a2b0*/  IMAD.WIDE R4, R2, 0x2, R4 ;  /* 0x0000000202047825 */ /* 0x002fca00078e0204 */
[----:B------:R-:W4:Y:S04]  /*a2c0*/  @!P0 LDG.E.U16 R25, desc[UR10][R4.64] ;  /* 0x0000000a04198981 */ /* 0x000f28000c1e1500 */
[----:B------:R-:W5:Y:S04]  /*a2d0*/  LDL.LU R4, [R1+0x50c] ;  /* 0x00050c0001047983 */ /* 0x000f680000300800 */
[----:B------:R-:W5:Y:S01]  /*a2e0*/  LDL.LU R5, [R1+0x510] ;  /* 0x0005100001057983 */ /* 0x000f620000300800 */
[----:B------:R-:W-:-:S03]  /*a2f0*/  PRMT R26, RZ, 0x7610, R26 ;  /* 0x00007610ff1a7816 */ /* 0x000fc6000000001a */
[----:B----4-:R0:W-:Y:S01]  /*a300*/  STL [R1+0x1408], R25 ;  /* 0x0014081901007387 */ /* 0x0101e20000100800 */
[----:B-----5:R-:W-:-:S04]  /*a310*/  LOP3.LUT R5, R5, R4, RZ, 0x3c, !PT ;  /* 0x0000000405057212 */ /* 0x020fc800078e3cff */
[----:B------:R-:W-:-:S04]  /*a320*/  LOP3.LUT R4, R5, R4, RZ, 0x3c, !PT ;  /* 0x0000000405047212 */ /* 0x000fc800078e3cff */
[----:B------:R-:W-:-:S05]  /*a330*/  LOP3.LUT R5, R5, R4, RZ, 0x3c, !PT ;  /* 0x0000000405057212 */ /* 0x000fca00078e3cff */
[----:B------:R1:W-:Y:S04]  /*a340*/  STL.64 [R1+0x538], R4 ;  /* 0x0005380401007387 */ /* 0x0003e80000100a00 */
[----:B0-----:R-:W4:Y:S01]  /*a350*/  LDL.LU R25, [R1+0xa94] ;  /* 0x000a940001197983 */ /* 0x001f220000300800 */
[----:B-1----:R-:W-:-:S05]  /*a360*/  IMAD.WIDE R4, R2, 0x2, R4 ;  /* 0x0000000202047825 */ /* 0x002fca00078e0204 */
[----:B------:R2:W5:Y:S04]  /*a370*/  @!P0 LDG.E.U16 R26, desc[UR10][R4.64] ;  /* 0x0000000a041a8981 */ /* 0x000568000c1e1500 */
[----:B------:R-:W3:Y:S01]  /*a380*/  LDL.LU R5, [R1+0x514] ;  /* 0x0005140001057983 */ /* 0x000ee20000300800 */
[----:B--2---:R-:W-:Y:S01]  /*a390*/  IMAD.MOV.U32 R4, RZ, RZ, R0 ;  /* 0x000000ffff047224 */ /* 0x004fe200078e0000 */
[----:B------:R-:W-:Y:S01]  /*a3a0*/  PRMT R24, RZ, 0x7610, R24 ;  /* 0x00007610ff187816 */ /* 0x000fe20000000018 */
[----:B------:R-:W0:Y:S01]  /*a3b0*/  S2R R3, SR_TID.X ;  /* 0x0000000000037919 */ /* 0x000e220000002100 */
[----:B-----5:R1:W-:Y:S04]  /*a3c0*/  STL [R1+0x140c], R26 ;  /* 0x00140c1a01007387 */ /* 0x0203e80000100800 */
[----:B-1----:R-:W2:Y:S04]  /*a3d0*/  LDL.LU R26, [R1+0x51c] ;  /* 0x00051c00011a7983 */ /* 0x002ea80000300800 */
[----:B---3--:R1:W-:Y:S01]  /*a3e0*/  STL.64 [R1+0x530], R4 ;  /* 0x0005300401007387 */ /* 0x0083e20000100a00 */
[----:B0-----:R-:W-:-:S03]  /*a3f0*/  LOP3.LUT R3, R3, 0x3f, RZ, 0xc0, !PT ;  /* 0x0000003f03037812 */ /* 0x001fc600078ec0ff */
[----:B------:R-:W3:Y:S01]  /*a400*/  LDL.LU R0, [R1+0xaac] ;  /* 0x000aac0001007983 */ /* 0x000ee20000300800 */
[----:B-1----:R-:W-:-:S05]  /*a410*/  IMAD.WIDE R4, R2, 0x2, R4 ;  /* 0x0000000202047825 */ /* 0x002fca00078e0204 */
[----:B------:R0:W5:Y:S01]  /*a420*/  @!P0 LDG.E.U16 R24, desc[UR10][R4.64] ;  /* 0x0000000a04188981 */ /* 0x000162000c1e1500 */
[----:B------:R-:W-:-:S05]  /*a430*/  IMAD.SHL.U32 R3, R3, 0x2, RZ ;  /* 0x0000000203037824 */ /* 0x000fca00078e00ff */
[----:B------:R1:W-:Y:S02]  /*a440*/  STS.U16 [R3+UR6+0x2000], R11 ;  /* 0x0020000b03007988 */ /* 0x0003e40008000406 */
[----:B-1----:R-:W-:Y:S02]  /*a450*/  PRMT R11, RZ, 0x7610, R11 ;  /* 0x00007610ff0b7816 */ /* 0x002fe4000000000b */
[----:B--2---:R-:W-:-:S04]  /*a460*/  LOP3.LUT R27, R27, R26, RZ, 0x3c, !PT ;  /* 0x0000001a1b1b7212 */ /* 0x004fc800078e3cff */
[----:B------:R-:W-:-:S04]  /*a470*/  LOP3.LUT R26, R27, R26, RZ, 0x3c, !PT ;  /* 0x0000001a1b1a7212 */ /* 0x000fc800078e3cff */
[----:B------:R-:W-:-:S03]  /*a480*/  LOP3.LUT R27, R27, R26, RZ, 0x3c, !PT ;  /* 0x0000001a1b1b7212 */ /* 0x000fc600078e3cff */
[----:B0-----:R-:W-:-:S05]  /*a490*/  IMAD.WIDE R4, R2, 0x2, R26 ;  /* 0x0000000202047825 */ /* 0x001fca00078e021a */
[----:B------:R4:W2:Y:S04]  /*a4a0*/  @!P0 LDG.E.U16 R11, desc[UR10][R4.64] ;  /* 0x0000000a040b8981 */ /* 0x0008a8000c1e1500 */
[----:B-----5:R0:W-:Y:S04]  /*a4b0*/  STL [R1+0x1410], R24 ;  /* 0x0014101801007387 */ /* 0x0201e80000100800 */
[----:B0-----:R-:W5:Y:S04]  /*a4c0*/  LDL.LU R24, [R1+0xaa4] ;  /* 0x000aa40001187983 */ /* 0x001f680000300800 */
[----:B------:R0:W-:Y:S04]  /*a4d0*/  STL.64 [R1+0x528], R26 ;  /* 0x0005281a01007387 */ /* 0x0001e80000100a00 */
[----:B0-----:R-:W5:Y:S04]  /*a4e0*/  LDL.LU R27, [R1+0xaa8] ;  /* 0x000aa800011b7983 */ /* 0x001f680000300800 */
[----:B------:R-:W5:Y:S04]  /*a4f0*/  LDL.LU R26, [R1+0xab4] ;  /* 0x000ab400011a7983 */ /* 0x000f680000300800 */
[----:B------:R-:W3:Y:S01]  /*a500*/  LDL.LU R5, [R1+0x520] ;  /* 0x0005200001057983 */ /* 0x000ee20000300800 */
[----:B----4-:R-:W-:Y:S01]  /*a510*/  IMAD.MOV.U32 R4, RZ, RZ, R25 ;  /* 0x000000ffff047224 */ /* 0x010fe200078e0019 */
[----:B------:R-:W-:-:S02]  /*a520*/  PRMT R7, RZ, 0x7610, R7 ;  /* 0x00007610ff077816 */ /* 0x000fc40000000007 */
[----:B--2---:R0:W-:Y:S04]  /*a530*/  STL [R1+0x1414], R11 ;  /* 0x0014140b01007387 */ /* 0x0041e80000100800 */
[----:B---3--:R1:W-:Y:S01]  /*a540*/  STL.64 [R1+0x520], R4 ;  /* 0x0005200401007387 */ /* 0x0083e20000100a00 */
[----:B------:R-:W-:-:S03]  /*a550*/  PRMT R23, RZ, 0x7610, R23 ;  /* 0x00007610ff177816 */ /* 0x000fc60000000017 */
[----:B------:R-:W2:Y:S04]  /*a560*/  LDL.LU R25, [R1+0xab0] ;  /* 0x000ab00001197983 */ /* 0x000ea80000300800 */
[----:B0-----:R-:W3:Y:S01]  /*a570*/  LDL.LU R11, [R1+0xabc] ;  /* 0x000abc00010b7983 */ /* 0x001ee20000300800 */
[----:B-1----:R-:W-:-:S05]  /*a580*/  IMAD.WIDE R4, R2, 0x2, R4 ;  /* 0x0000000202047825 */ /* 0x002fca00078e0204 */
[----:B------:R0:W4:Y:S02]  /*a590*/  @!P0 LDG.E.U16 R7, desc[UR10][R4.64] ;  /* 0x0000000a04078981 */ /* 0x000124000c1e1500 */
[----:B0-----:R-:W-:Y:S02]  /*a5a0*/  IMAD.MOV.U32 R4, RZ, RZ, R0 ;  /* 0x000000ffff047224 */ /* 0x001fe400078e0000 */
[----:B-----5:R-:W-:Y:S01]  /*a5b0*/  IMAD.MOV.U32 R5, RZ, RZ, R24 ;  /* 0x000000ffff057224 */ /* 0x020fe200078e0018 */
[----:B------:R0:W-:Y:S02]  /*a5c0*/  STS.U16 [R3+UR6+0x1100], R22 ;  /* 0x0011001603007988 */ /* 0x0001e40008000406 */
[----:B0-----:R-:W-:Y:S02]  /*a5d0*/  PRMT R22, RZ, 0x7610, R22 ;  /* 0x00007610ff167816 */ /* 0x001fe40000000016 */
[----:B----4-:R-:W-:Y:S04]  /*a5e0*/  STL [R1+0x1418], R7 ;  /* 0x0014180701007387 */ /* 0x010fe80000100800 */
[----:B------:R0:W-:Y:S04]  /*a5f0*/  STL.64 [R1+0x518], R4 ;  /* 0x0005180401007387 */ /* 0x0001e80000100a00 */
[----:B------:R-:W4:Y:S04]  /*a600*/  LDL.LU R24, [R1+0xab8] ;  /* 0x000ab80001187983 */ /* 0x000f280000300800 */
[----:B------:R-:W5:Y:S01]  /*a610*/  LDL.LU R0, [R1+0xac4] ;  /* 0x000ac40001007983 */ /* 0x000f620000300800 */
[----:B0-----:R-:W-:-:S05]  /*a620*/  IMAD.WIDE R4, R2, 0x2, R4 ;  /* 0x0000000202047825 */ /* 0x001fca00078e0204 */
[----:B------:R0:W2:Y:S02]  /*a630*/  @!P0 LDG.E.U16 R23, desc[UR10][R4.64] ;  /* 0x0000000a04178981 */ /* 0x0000a4000c1e1500 */
[----:B0-----:R-:W-:-:S05]  /*a640*/  IMAD.WIDE R4, R2, 0x2, R26 ;  /* 0x0000000202047825 */ /* 0x001fca00078e021a */
[----:B------:R-:W4:Y:S04]  /*a650*/  @!P0 LDG.E.U16 R22, desc[UR10][R4.64] ;  /* 0x0000000a04168981 */ /* 0x000f28000c1e1500 */
[----:B------:R0:W-:Y:S04]  /*a660*/  STS.U16 [R3+UR6+0x1180], R21 ;  /* 0x0011801503007988 */ /* 0x0001e80008000406 */
[----:B------:R1:W-:Y:S01]  /*a670*/  STS.U16 [R3+UR6+0x3000], R10 ;  /* 0x0030000a03007988 */ /* 0x0003e20008000406 */
[----:B0-----:R-:W-:Y:S02]  /*a680*/  PRMT R21, RZ, 0x7610, R21 ;  /* 0x00007610ff157816 */ /* 0x001fe40000000015 */
[----:B-1----:R-:W-:Y:S01]  /*a690*/  PRMT R10, RZ, 0x7610, R10 ;  /* 0x00007610ff0a7816 */ /* 0x002fe2000000000a */
[----:B--2---:R-:W-:Y:S04]  /*a6a0*/  STL [R1+0x141c], R23 ;  /* 0x00141c1701007387 */ /* 0x004fe80000100800 */
[----:B------:R3:W-:Y:S02]  /*a6b0*/  STL.64 [R1+0x510], R26 ;  /* 0x0005101a01007387 */ /* 0x0007e40000100a00 */
[----:B---3--:R-:W-:-:S02]  /*a6c0*/  IMAD.MOV.U32 R26, RZ, RZ, R11 ;  /* 0x000000ffff1a7224 */ /* 0x008fc400078e000b */
[----:B------:R-:W-:Y:S01]  /*a6d0*/  IMAD.MOV.U32 R27, RZ, RZ, R25 ;  /* 0x000000ffff1b7224 */ /* 0x000fe200078e0019 */
[----:B----4-:R0:W-:Y:S01]  /*a6e0*/  STL [R1+0x1420], R22 ;  /* 0x0014201601007387 */ /* 0x0101e20000100800 */
[----:B------:R-:W-:-:S05]  /*a6f0*/  IMAD.WIDE R4, R2, 0x2, R26 ;  /* 0x0000000202047825 */ /* 0x000fca00078e021a */
[----:B------:R1:W2:Y:S04]  /*a700*/  @!P0 LDG.E.U16 R21, desc[UR10][R4.64] ;  /* 0x0000000a04158981 */ /* 0x0002a8000c1e1500 */
[----:B0-----:R-:W3:Y:S04]  /*a710*/  LDL.LU R22, [R1+0xac0] ;  /* 0x000ac00001167983 */ /* 0x001ee80000300800 */
[----:B------:R-:W4:Y:S04]  /*a720*/  LDL.LU R7, [R1+0xacc] ;  /* 0x000acc0001077983 */ /* 0x000f280000300800 */
[----:B------:R5:W-:Y:S02]  /*a730*/  STL.64 [R1+0x508], R26 ;  /* 0x0005081a01007387 */ /* 0x000be40000100a00 */
[----:B-----5:R-:W-:-:S02]  /*a740*/  IMAD.MOV.U32 R26, RZ, RZ, R0 ;  /* 0x000000ffff1a7224 */ /* 0x020fc400078e0000 */
[----:B------:R-:W-:Y:S02]  /*a750*/  IMAD.MOV.U32 R27, RZ, RZ, R24 ;  /* 0x000000ffff1b7224 */ /* 0x000fe400078e0018 */
[----:B-1----:R-:W-:-:S05]  /*a760*/  IMAD.WIDE R4, R2, 0x2, R26 ;  /* 0x0000000202047825 */ /* 0x002fca00078e021a */
[----:B------:R0:W5:Y:S01]  /*a770*/  @!P0 LDG.E.U16 R10, desc[UR10][R4.64] ;  /* 0x0000000a040a8981 */ /* 0x000162000c1e1500 */
[----:B------:R-:W-:Y:S01]  /*a780*/  PRMT R20, RZ, 0x7610, R20 ;  /* 0x00007610ff147816 */ /* 0x000fe20000000014 */
[----:B---3--:R-:W-:Y:S02]  /*a790*/  IMAD.MOV.U32 R23, RZ, RZ, R22 ;  /* 0x000000ffff177224 */ /* 0x008fe400078e0016 */
[----:B----4-:R-:W-:Y:S01]  /*a7a0*/  IMAD.MOV.U32 R22, RZ, RZ, R7 ;  /* 0x000000ffff167224 */ /* 0x010fe200078e0007 */
[----:B--2---:R1:W-:Y:S03]  /*a7b0*/  STL [R1+0x1424], R21 ;  /* 0x0014241501007387 */ /* 0x0043e60000100800 */
[----:B0-----:R-:W-:-:S05]  /*a7c0*/  IMAD.WIDE R4, R2, 0x2, R22 ;  /* 0x0000000202047825 */ /* 0x001fca00078e0216 */
[----:B------:R-:W2:Y:S04]  /*a7d0*/  @!P0 LDG.E.U16 R20, desc[UR10][R4.64] ;  /* 0x0000000a04148981 */ /* 0x000ea8000c1e1500 */
[----:B-1----:R-:W3:Y:S04]  /*a7e0*/  LDL.LU R21, [R1+0xac8] ;  /* 0x000ac80001157983 */ /* 0x002ee80000300800 */
[----:B------:R-:W4:Y:S04]  /*a7f0*/  LDL.LU R0, [R1+0xad4] ;  /* 0x000ad40001007983 */ /* 0x000f280000300800 */
[----:B------:R-:W4:Y:S04]  /*a800*/  LDL.LU R24, [R1+0x4b4] ;  /* 0x0004b40001187983 */ /* 0x000f280000300800 */
[----:B------:R0:W-:Y:S04]  /*a810*/  STL.64 [R1+0x500], R26 ;  /* 0x0005001a01007387 */ /* 0x0001e80000100a00 */
[----:B0-----:R-:W4:Y:S04]  /*a820*/  LDL.LU R27, [R1+0x4b8] ;  /* 0x0004b800011b7983 */ /* 0x001f280000300800 */
[----:B-----5:R0:W-:Y:S04]  /*a830*/  STL [R1+0x1428], R10 ;  /* 0x0014280a01007387 */ /* 0x0201e80000100800 */
[----:B0-----:R-:W5:Y:S04]  /*a840*/  LDL.LU R10, [R1+0xad0] ;  /* 0x000ad000010a7983 */ /* 0x001f680000300800 */
[----:B------:R-:W5:Y:S04]  /*a850*/  LDL.LU R7, [R1+0xadc] ;  /* 0x000adc0001077983 */ /* 0x000f680000300800 */
[----:B------:R-:W-:Y:S01]  /*a860*/  STL.64 [R1+0x4f8], R22 ;  /* 0x0004f81601007387 */ /* 0x000fe20000100a00 */
[----:B------:R-:W-:-:S03]  /*a870*/  PRMT R19, RZ, 0x7610, R19 ;  /* 0x00007610ff137816 */ /* 0x000fc60000000013 */
[----:B------:R-:W5:Y:S04]  /*a880*/  LDL.LU R26, [R1+0x4c0] ;  /* 0x0004c000011a7983 */ /* 0x000f680000300800 */
[----:B------:R0:W-:Y:S02]  /*a890*/  STS.U16 [R3+UR6+0x2100], R18 ;  /* 0x0021001203007988 */ /* 0x0001e40008000406 */
[----:B0-----:R-:W-:Y:S02]  /*a8a0*/  PRMT R18, RZ, 0x7610, R18 ;  /* 0x00007610ff127816 */ /* 0x001fe40000000012 */
[----:B--2---:R0:W-:Y:S01]  /*a8b0*/  STL [R1+0x142c], R20 ;  /* 0x00142c1401007387 */ /* 0x0041e20000100800 */
[----:B---3--:R-:W-:-:S03]  /*a8c0*/  IMAD.MOV.U32 R23, RZ, RZ, R21 ;  /* 0x000000ffff177224 */ /* 0x008fc600078e0015 */
[----:B------:R-:W2:Y:S01]  /*a8d0*/  LDL.LU R21, [R1+0xad8] ;  /* 0x000ad80001157983 */ /* 0x000ea20000300800 */
[----:B----4-:R-:W-:-:S03]  /*a8e0*/  IMAD.MOV.U32 R22, RZ, RZ, R0 ;  /* 0x000000ffff167224 */ /* 0x010fc600078e0000 */
[----:B0-----:R-:W3:Y:S01]  /*a8f0*/  LDL.LU R20, [R1+0xae4] ;  /* 0x000ae40001147983 */ /* 0x001ee20000300800 */
[----:B------:R-:W-:-:S03]  /*a900*/  IMAD.WIDE R4, R2, 0x2, R22 ;  /* 0x0000000202047825 */ /* 0x000fc600078e0216 */
[----:B------:R5:W-:Y:S04]  /*a910*/  STL.64 [R1+0x4f0], R22 ;  /* 0x0004f01601007387 */ /* 0x000be80000100a00 */
[----:B------:R0:W4:Y:S01]  /*a920*/  @!P0 LDG.E.U16 R19, desc[UR10][R4.64] ;  /* 0x0000000a04138981 */ /* 0x000122000c1e1500 */
[----:B-----5:R-:W-:Y:S02]  /*a930*/  IMAD.MOV.U32 R23, RZ, RZ, R10 ;  /* 0x000000ffff177224 */ /* 0x020fe400078e000a */
[----:B------:R-:W-:-:S04]  /*a940*/  IMAD.MOV.U32 R22, RZ, RZ, R7 ;  /* 0x000000ffff167224 */ /* 0x000fc800078e0007 */
[----:B0-----:R-:W-:-:S05]  /*a950*/  IMAD.WIDE R4, R2, 0x2, R22 ;  /* 0x0000000202047825 */ /* 0x001fca00078e0216 */
[----:B------:R2:W5:Y:S01]  /*a960*/  @!P0 LDG.E.U16 R18, desc[UR10][R4.64] ;  /* 0x0000000a04128981 */ /* 0x000562000c1e1500 */
[----:B------:R-:W-:-:S03]  /*a970*/  LOP3.LUT R11, R3, 0x10, RZ, 0x3c, !PT ;  /* 0x00000010030b7812 */ /* 0x000fc600078e3cff */
[----:B------:R-:W-:Y:S04]  /*a980*/  STS.U16 [R3+UR6+0x2080], R16 ;  /* 0x0020801003007988 */ /* 0x000fe80008000406 */
[----:B------:R-:W-:Y:S04]  /*a990*/  STS.U16 [R3+UR6+0x2180], R17 ;  /* 0x0021801103007988 */ /* 0x000fe80008000406 */
[----:B------:R-:W-:Y:S04]  /*a9a0*/  STS.U16 [R3+UR6+0x3080], R13 ;  /* 0x0030800d03007988 */ /* 0x000fe80008000406 */
[----:B------:R-:W-:Y:S04]  /*a9b0*/  STS.U16 [R3+UR6+0x3100], R15 ;  /* 0x0031000f03007988 */ /* 0x000fe80008000406 */
[----:B------:R-:W-:Y:S04]  /*a9c0*/  STS.U16 [R3+UR6+0x3180], R14 ;  /* 0x0031800e03007988 */ /* 0x000fe80008000406 */
[----:B------:R-:W-:Y:S04]  /*a9d0*/  STS.U16 [R11+UR6+0x200], R8 ;  /* 0x000200080b007988 */ /* 0x000fe80008000406 */
[----:B------:R0:W-:Y:S04]  /*a9e0*/  STS.U16 [R11+UR6+0x280], R6 ;  /* 0x000280060b007988 */ /* 0x0001e80008000406 */
[----:B------:R-:W-:Y:S04]  /*a9f0*/  STS.U16 [R11+UR6+0x300], R12 ;  /* 0x0003000c0b007988 */ /* 0x000fe80008000406 */
[----:B0-----:R-:W5:Y:S04]  /*aa00*/  LDL.LU R6, [R1+0xae0] ;  /* 0x000ae00001067983 */ /* 0x001f680000300800 */
[----:B------:R-:W5:Y:S04]  /*aa10*/  LDL.LU R0, [R1+0xaec] ;  /* 0x000aec0001007983 */ /* 0x000f680000300800 */
[----:B------:R0:W-:Y:S02]  /*aa20*/  STS.U16 [R11+UR6+0x380], R9 ;  /* 0x000380090b007988 */ /* 0x0001e40008000406 */
[----:B0-----:R-:W-:Y:S01]  /*aa30*/  PRMT R9, RZ, 0x7610, R9 ;  /* 0x00007610ff097816 */ /* 0x001fe20000000009 */
[----:B--2---:R-:W-:-:S02]  /*aa40*/  IMAD.MOV.U32 R5, RZ, RZ, R21 ;  /* 0x000000ffff057224 */ /* 0x004fc400078e0015 */
[----:B---3--:R-:W-:Y:S01]  /*aa50*/  IMAD.MOV.U32 R4, RZ, RZ, R20 ;  /* 0x000000ffff047224 */ /* 0x008fe200078e0014 */
[----:B----4-:R-:W-:Y:S04]  /*aa60*/  STL [R1+0x1430], R19 ;  /* 0x0014301301007387 */ /* 0x010fe80000100800 */
[----:B------:R-:W2:Y:S04]  /*aa70*/  LDL.LU R25, [R1+0x4bc] ;  /* 0x0004bc0001197983 */ /* 0x000ea80000300800 */
[----:B------:R-:W-:Y:S04]  /*aa80*/  STL.64 [R1+0x4e8], R22 ;  /* 0x0004e81601007387 */ /* 0x000fe80000100a00 */
[----:B------:R-:W3:Y:S04]  /*aa90*/  LDL.LU R10, [R1+0xae8] ;  /* 0x000ae800010a7983 */ /* 0x000ee80000300800 */
[----:B------:R-:W4:Y:S04]  /*aaa0*/  LDL.LU R7, [R1+0xaf4] ;  /* 0x000af40001077983 */ /* 0x000f280000300800 */
[----:B-----5:R-:W-:Y:S04]  /*aab0*/  STL [R1+0x1434], R18 ;  /* 0x0014341201007387 */ /* 0x020fe80000100800 */
[----:B------:R0:W-:Y:S02]  /*aac0*/  STL.64 [R1+0x4e0], R4 ;  /* 0x0004e00401007387 */ /* 0x0001e40000100a00 */
[----:B0-----:R-:W-:-:S05]  /*aad0*/  IMAD.WIDE R4, R2, 0x2, R4 ;  /* 0x0000000202047825 */ /* 0x001fca00078e0204 */
[----:B------:R0:W5:Y:S01]  /*aae0*/  @!P0 LDG.E.U16 R9, desc[UR10][R4.64] ;  /* 0x0000000a04098981 */ /* 0x000162000c1e1500 */
[----:B------:R-:W-:-:S03]  /*aaf0*/  PRMT R17, RZ, 0x7610, R17 ;  /* 0x00007610ff117816 */ /* 0x000fc60000000011 */
[----:B------:R-:W-:Y:S04]  /*ab00*/  STS.U16 [R11+UR6+0x1200], R24 ;  /* 0x001200180b007988 */ /* 0x000fe80008000406 */
[----:B------:R1:W-:Y:S01]  /*ab10*/  STS.U16 [R11+UR6+0x1280], R27 ;  /* 0x0012801b0b007988 */ /* 0x0003e20008000406 */
[----:B0-----:R-:W-:Y:S02]  /*ab20*/  IMAD.MOV.U32 R5, RZ, RZ, R6 ;  /* 0x000000ffff057224 */ /* 0x001fe400078e0006 */
[----:B------:R-:W-:Y:S01]  /*ab30*/  IMAD.MOV.U32 R4, RZ, RZ, R0 ;  /* 0x000000ffff047224 */ /* 0x000fe200078e0000 */
[----:B-----5:R-:W-:Y:S04]  /*ab40*/  STL [R1+0x1438], R9 ;  /* 0x0014380901007387 */ /* 0x020fe80000100800 */
[----:B------:R-:W5:Y:S04]  /*ab50*/  LDL.LU R6, [R1+0xaf0] ;  /* 0x000af00001067983 */ /* 0x000f680000300800 */
[----:B------:R-:W2:Y:S04]  /*ab60*/  LDL.LU R0, [R1+0xaf8] ;  /* 0x000af80001007983 */ /* 0x000ea80000300800 */
[----:B-1----:R-:W5:Y:S04]  /*ab70*/  LDL.LU R27, [R1+0x4b0] ;  /* 0x0004b000011b7983 */ /* 0x002f680000300800 */
[----:B------:R0:W-:Y:S02]  /*ab80*/  STL.64 [R1+0x4d8], R4 ;  /* 0x0004d80401007387 */ /* 0x0001e40000100a00 */
[----:B0-----:R-:W-:-:S05]  /*ab90*/  IMAD.WIDE R4, R2, 0x2, R4 ;  /* 0x0000000202047825 */ /* 0x001fca00078e0204 */
[----:B------:R4:W2:Y:S04]  /*aba0*/  @!P0 LDG.E.U16 R17, desc[UR10][R4.64] ;  /* 0x0000000a04118981 */ /* 0x0008a8000c1e1500 */
[----:B------:R0:W-:Y:S01]  /*abb0*/  STS.U16 [R11+UR6+0x1300], R26 ;  /* 0x0013001a0b007988 */ /* 0x0001e20008000406 */
[----:B------:R-:W-:Y:S01]  /*abc0*/  PRMT R16, RZ, 0x7610, R16 ;  /* 0x00007610ff107816 */ /* 0x000fe20000000010 */
[----:B----4-:R-:W-:Y:S02]  /*abd0*/  IMAD.MOV.U32 R4, RZ, RZ, R7 ;  /* 0x000000ffff047224 */ /* 0x010fe400078e0007 */
[----:B---3--:R-:W-:Y:S01]  /*abe0*/  IMAD.MOV.U32 R5, RZ, RZ, R10 ;  /* 0x000000ffff057224 */ /* 0x008fe200078e000a */
[----:B--2---:R-:W-:Y:S04]  /*abf0*/  STL [R1+0x143c], R17 ;  /* 0x00143c1101007387 */ /* 0x004fe80000100800 */
[----:B0-----:R-:W2:Y:S04]  /*ac00*/  LDL.LU R11, [R1+0xafc] ;  /* 0x000afc00010b7983 */ /* 0x001ea80000300800 */
[----:B------:R-:W2:Y:S04]  /*ac10*/  LDL.LU R10, [R1+0xb00] ;  /* 0x000b0000010a7983 */ /* 0x000ea80000300800 */
[----:B------:R-:W3:Y:S04]  /*ac20*/  LDL.LU R9, [R1+0xb04] ;  /* 0x000b040001097983 */ /* 0x000ee80000300800 */
[----:B------:R0:W-:Y:S04]  /*ac30*/  STL.64 [R1+0x4d0], R4 ;  /* 0x0004d00401007387 */ /* 0x0001e80000100a00 */
[----:B------:R-:W4:Y:S01]  /*ac40*/  LDL.LU R7, [R1+0xb08] ;  /* 0x000b080001077983 */ /* 0x000f220000300800 */
[----:B0-----:R-:W-:-:S05]  /*ac50*/  IMAD.WIDE R4, R2, 0x2, R4 ;  /* 0x0000000202047825 */ /* 0x001fca00078e0204 */
[----:B------:R0:W2:Y:S01]  /*ac60*/  @!P0 LDG.E.U16 R16, desc[UR10][R4.64] ;  /* 0x0000000a04108981 */ /* 0x0000a2000c1e1500 */
[----:B------:R-:W-:Y:S01]  /*ac70*/  PRMT R15, RZ, 0x7610, R15 ;  /* 0x00007610ff0f7816 */ /* 0x000fe2000000000f */
[----:B0-----:R-:W-:Y:S02]  /*ac80*/  IMAD.MOV.U32 R4, RZ, RZ, R0 ;  /* 0x000000ffff047224 */ /* 0x001fe400078e0000 */
[----:B-----5:R-:W-:Y:S01]  /*ac90*/  IMAD.MOV.U32 R5, RZ, RZ, R6 ;  /* 0x000000ffff057224 */ /* 0x020fe200078e0006 */
[----:B--2---:R-:W-:Y:S04]  /*aca0*/  STL [R1+0x1440], R16 ;  /* 0x0014401001007387 */ /* 0x004fe80000100800 */
[----:B------:R-:W2:Y:S04]  /*acb0*/  LDL.LU R6, [R1+0xb0c] ;  /* 0x000b0c0001067983 */ /* 0x000ea80000300800 */
[----:B------:R-:W5:Y:S04]  /*acc0*/  LDL.LU R0, [R1+0xb10] ;  /* 0x000b100001007983 */ /* 0x000f680000300800 */
[----:B------:R0:W-:Y:S02]  /*acd0*/  STL.64 [R1+0x4c8], R4 ;  /* 0x0004c80401007387 */ /* 0x0001e40000100a00 */
[----:B0-----:R-:W-:-:S05]  /*ace0*/  IMAD.WIDE R4, R2, 0x2, R4 ;  /* 0x0000000202047825 */ /* 0x001fca00078e0204 */
[----:B------:R0:W3:Y:S01]  /*acf0*/  @!P0 LDG.E.U16 R15, desc[UR10][R4.64] ;  /* 0x0000000a040f8981 */ /* 0x0000e2000c1e1500 */
[----:B------:R-:W-:Y:S02]  /*ad00*/  PRMT R8, RZ, 0x7610, R8 ;  /* 0x00007610ff087816 */ /* 0x000fe40000000008 */
[----:B------:R-:W-:Y:S01]  /*ad10*/  PRMT R14, RZ, 0x7610, R14 ;  /* 0x00007610ff0e7816 */ /* 0x000fe2000000000e */
[----:B0-----:R-:W-:-:S05]  /*ad20*/  IMAD.WIDE R4, R2, 0x2, R10 ;  /* 0x0000000202047825 */ /* 0x001fca00078e020a */
[----:B------:R0:W2:Y:S04]  /*ad30*/  @!P0 LDG.E.U16 R8, desc[UR10][R4.64] ;  /* 0x0000000a04088981 */ /* 0x0000a8000c1e1500 */
[----:B---3--:R-:W-:Y:S04]  /*ad40*/  STL [R1+0x1444], R15 ;  /* 0x0014440f01007387 */ /* 0x008fe80000100800 */
[----:B------:R4:W-:Y:S02]  /*ad50*/  STL.64 [R1+0x4c0], R10 ;  /* 0x0004c00a01007387 */ /* 0x0009e40000100a00 */
[----:B----4-:R-:W-:-:S02]  /*ad60*/  IMAD.MOV.U32 R10, RZ, RZ, R7 ;  /* 0x000000ffff0a7224 */ /* 0x010fc400078e0007 */
[----:B------:R-:W-:Y:S02]  /*ad70*/  IMAD.MOV.U32 R11, RZ, RZ, R9 ;  /* 0x000000ffff0b7224 */ /* 0x000fe400078e0009 */
[----:B0-----:R-:W-:-:S05]  /*ad80*/  IMAD.WIDE R4, R2, 0x2, R10 ;  /* 0x0000000202047825 */ /* 0x001fca00078e020a */
[----:B------:R5:W3:Y:S04]  /*ad90*/  @!P0 LDG.E.U16 R14, desc[UR10][R4.64] ;  /* 0x0000000a040e8981 */ /* 0x000ae8000c1e1500 */
[----:B--2---:R-:W-:Y:S04]  /*ada0*/  STL [R1+0x1448], R8 ;  /* 0x0014480801007387 */ /* 0x004fe80000100800 */
[----:B------:R-:W-:Y:S01]  /*adb0*/  STL.64 [R1+0x4b8], R10 ;  /* 0x0004b80a01007387 */ /* 0x000fe20000100a00 */
[----:B-----5:R-:W-:Y:S02]  /*adc0*/  IMAD.MOV.U32 R4, RZ, RZ, R0 ;  /* 0x000000ffff047224 */ /* 0x020fe400078e0000 */
[----:B------:R-:W-:Y:S01]  /*add0*/  IMAD.MOV.U32 R5, RZ, RZ, R6 ;  /* 0x000000ffff057224 */ /* 0x000fe200078e0006 */
[----:B------:R-:W-:-:S02]  /*ade0*/  PRMT R13, RZ, 0x7610, R13 ;  /* 0x00007610ff0d7816 */ /* 0x000fc4000000000d */
[----:B------:R-:W-:-:S05]  /*adf0*/  LOP3.LUT R16, R3, 0x10, RZ, 0x3c, !PT ;  /* 0x0000001003107812 */ /* 0x000fca00078e3cff */
[----:B------:R-:W-:Y:S04]  /*ae00*/  STS.U16 [R16+UR6+0x1380], R25 ;  /* 0x0013801910007988 */ /* 0x000fe80008000406 */
[----:B------:R-:W-:Y:S04]  /*ae10*/  STS.U16 [R16+UR6+0x2200], R28 ;  /* 0x0022001c10007988 */ /* 0x000fe80008000406 */
[----:B------:R-:W-:Y:S04]  /*ae20*/  STS.U16 [R16+UR6+0x2280], R29 ;  /* 0x0022801d10007988 */ /* 0x000fe80008000406 */
[----:B---3--:R0:W-:Y:S04]  /*ae30*/  STL [R1+0x144c], R14 ;  /* 0x00144c0e01007387 */ /* 0x0081e80000100800 */
[----:B0-----:R-:W2:Y:S04]  /*ae40*/  LDL.LU R14, [R1+0x5a8] ;  /* 0x0005a800010e7983 */ /* 0x001ea80000300800 */
[----:B------:R-:W3:Y:S04]  /*ae50*/  LDL.LU R8, [R1+0x5ac] ;  /* 0x0005ac0001087983 */ /* 0x000ee80000300800 */
[----:B------:R-:W4:Y:S04]  /*ae60*/  LDL.LU R15, [R1+0x5b0] ;  /* 0x0005b000010f7983 */ /* 0x000f280000300800 */
[----:B------:R0:W-:Y:S04]  /*ae70*/  STL.64 [R1+0x4b0], R4 ;  /* 0x0004b00401007387 */ /* 0x0001e80000100a00 */
[----:B------:R-:W5:Y:S04]  /*ae80*/  LDL.LU R17, [R1+0x8c] ;  /* 0x00008c0001117983 */ /* 0x000f680000300800 */
[----:B------:R-:W2:Y:S01]  /*ae90*/  LDL.LU R29, [R1+0xb14] ;  /* 0x000b1400011d7983 */ /* 0x000ea20000300800 */
[----:B0-----:R-:W-:-:S03]  /*aea0*/  IMAD.WIDE R4, R2, 0x2, R4 ;  /* 0x0000000202047825 */ /* 0x001fc600078e0204 */
[----:B------:R-:W2:Y:S04]  /*aeb0*/  LDL.LU R28, [R1+0xb18] ;  /* 0x000b1800011c7983 */ /* 0x000ea80000300800 */
[----:B------:R-:W3:Y:S04]  /*aec0*/  @!P0 LDG.E.U16 R13, desc[UR10][R4.64] ;  /* 0x0000000a040d8981 */ /* 0x000ee8000c1e1500 */
[----:B------:R-:W5:Y:S04]  /*aed0*/  LDL.LU R9, [R1+0x6c4] ;  /* 0x0006c40001097983 */ /* 0x000f680000300800 */
        /* <DEDUP_REMOVED lines=12> */
[----:B------:R0:W-:Y:S04]  /*afa0*/  STS.U16 [R16+UR6+0x2300], R27 ;  /* 0x0023001b10007988 */ /* 0x0001e80008000406 */
[----:B------:R-:W5:Y:S04]  /*afb0*/  LDL.LU R25, [R1+0x84] ;  /* 0x0000840001197983 */ /* 0x000f680000300800 */
[----:B0-----:R-:W5:Y:S04]  /*afc0*/  LDL.LU R27, [R1+0x88] ;  /* 0x00008800011b7983 */ /* 0x001f680000300800 */
[----:B------:R-:W5:Y:S01]  /*afd0*/  LDL.LU R0, [R1+0x78] ;  /* 0x0000780001007983 */ /* 0x000f620000300800 */
[----:B------:R-:W-:-:S03]  /*afe0*/  PRMT R12, RZ, 0x7610, R12 ;  /* 0x00007610ff0c7816 */ /* 0x000fc6000000000c */
[----:B---3--:R0:W-:Y:S04]  /*aff0*/  STL [R1+0x1450], R13 ;  /* 0x0014500d01007387 */ /* 0x0081e80000100800 */
[----:B0-----:R-:W3:Y:S01]  /*b000*/  LDL.LU R13, [R1+0x614] ;  /* 0x00061400010d7983 */ /* 0x001ee20000300800 */
[----:B--2---:R-:W-:-:S05]  /*b010*/  IMAD.WIDE R4, R2, 0x2, R28 ;  /* 0x0000000202047825 */ /* 0x004fca00078e021c */
[----:B------:R-:W2:Y:S01]  /*b020*/  @!P0 LDG.E.U16 R12, desc[UR10][R4.64] ;  /* 0x0000000a040c8981 */ /* 0x000ea2000c1e1500 */
[----:B------:R-:W-:-:S03]  /*b030*/  LOP3.LUT R2, R3, 0x20, RZ, 0x3c, !PT ;  /* 0x0000002003027812 */ /* 0x000fc600078e3cff */
[----:B------:R-:W-:Y:S04]  /*b040*/  STL [R1+0xc6c], R28 ;  /* 0x000c6c1c01007387 */ /* 0x000fe80000100800 */
[----:B------:R-:W-:Y:S04]  /*b050*/  STL [R1+0xc68], R29 ;  /* 0x000c681d01007387 */ /* 0x000fe80000100800 */
[----:B---3--:R-:W-:Y:S04]  /*b060*/  STS.U16 [R16+UR6+0x2380], R13 ;  /* 0x0023800d10007988 */ /* 0x008fe80008000406 */
[----:B------:R-:W-:Y:S04]  /*b070*/  STS.U16 [R16+UR6+0x3200], R14 ;  /* 0x0032000e10007988 */ /* 0x000fe80008000406 */
[----:B------:R-:W-:Y:S04]  /*b080*/  STS.U16 [R16+UR6+0x3280], R8 ;  /* 0x0032800810007988 */ /* 0x000fe80008000406 */
[----:B----4-:R-:W-:Y:S04]  /*b090*/  STS.U16 [R16+UR6+0x3300], R15 ;  /* 0x0033000f10007988 */ /* 0x010fe80008000406 */
[----:B-----5:R-:W-:Y:S04]  /*b0a0*/  STS.U16 [R16+UR6+0x3380], R17 ;  /* 0x0033801110007988 */ /* 0x020fe80008000406 */
[----:B------:R0:W-:Y:S02]  /*b0b0*/  STS.U16 [R2+UR6+0x3400], R26 ;  /* 0x0034001a02007988 */ /* 0x0001e40008000406 */
[----:B0-----:R-:W0:Y:S02]  /*b0c0*/  S2R R26, SR_TID.X ;  /* 0x00000000001a7919 */ /* 0x001e240000002100 */
[----:B--2---:R1:W-:Y:S04]  /*b0d0*/  STL [R1+0x1454], R12 ;  /* 0x0014540c01007387 */ /* 0x0043e80000100800 */
[----:B-1----:R-:W2:Y:S04]  /*b0e0*/  LDL.LU R12, [R1+0x6bc] ;  /* 0x0006bc00010c7983 */ /* 0x002ea80000300800 */
[----:B------:R-:W3:Y:S04]  /*b0f0*/  LDL.LU R29, [R1+0x6cc] ;  /* 0x0006cc00011d7983 */ /* 0x000ee80000300800 */
[----:B------:R-:W4:Y:S04]  /*b100*/  LDL.LU R28, [R1+0x6c8] ;  /* 0x0006c800011c7983 */ /* 0x000f280000300800 */
[----:B------:R-:W5:Y:S04]  /*b110*/  LDL.LU R13, [R1+0x6b4] ;  /* 0x0006b400010d7983 */ /* 0x000f680000300800 */
[----:B------:R-:W5:Y:S04]  /*b120*/  LDL.LU R14, [R1+0x65c] ;  /* 0x00065c00010e7983 */ /* 0x000f680000300800 */
[----:B------:R-:W5:Y:S04]  /*b130*/  LDL.LU R8, [R1+0x66c] ;  /* 0x00066c0001087983 */ /* 0x000f680000300800 */
[----:B------:R-:W5:Y:S04]  /*b140*/  LDL.LU R15, [R1+0x668] ;  /* 0x00066800010f7983 */ /* 0x000f680000300800 */
[----:B------:R-:W5:Y:S04]  /*b150*/  LDL.LU R16, [R1+0x654] ;  /* 0x0006540001107983 */ /* 0x000f680000300800 */
[----:B------:R1:W-:Y:S04]  /*b160*/  STS.U16 [R2+UR6+0x400], R9 ;  /* 0x0004000902007988 */ /* 0x0003e80008000406 */
[----:B------:R-:W5:Y:S01]  /*b170*/  LDL.LU R17, [R1+0x5f8] ;  /* 0x0005f80001117983 */ /* 0x000f620000300800 */
[----:B0-----:R-:W-:-:S03]  /*b180*/  IMAD.SHL.U32 R5, R26, 0x8, RZ ;  /* 0x000000081a057824 */ /* 0x001fc600078e00ff */
[----:B------:R0:W-:Y:S04]  /*b190*/  STS.U16 [R2+UR6+0x480], R18 ;  /* 0x0004801202007988 */ /* 0x0001e80008000406 */
[----:B-1----:R-:W5:Y:S04]  /*b1a0*/  LDL.LU R9, [R1+0x608] ;  /* 0x0006080001097983 */ /* 0x002f680000300800 */
[----:B------:R1:W-:Y:S04]  /*b1b0*/  STS.U16 [R2+UR6+0x500], R19 ;  /* 0x0005001302007988 */ /* 0x0003e80008000406 */
[----:B0-----:R-:W5:Y:S04]  /*b1c0*/  LDL.LU R18, [R1+0x604] ;  /* 0x0006040001127983 */ /* 0x001f680000300800 */
[----:B------:R0:W-:Y:S04]  /*b1d0*/  STS.U16 [R2+UR6+0x580], R20 ;  /* 0x0005801402007988 */ /* 0x0001e80008000406 */
[----:B-1----:R-:W5:Y:S04]  /*b1e0*/  LDL.LU R19, [R1+0x5ec] ;  /* 0x0005ec0001137983 */ /* 0x002f680000300800 */
[----:B------:R1:W-:Y:S04]  /*b1f0*/  STS.U16 [R2+UR6+0x1480], R10 ;  /* 0x0014800a02007988 */ /* 0x0003e80008000406 */
[----:B0-----:R-:W5:Y:S04]  /*b200*/  LDL.LU R20, [R1+0x70] ;  /* 0x0000700001147983 */ /* 0x001f680000300800 */
[----:B------:R0:W-:Y:S04]  /*b210*/  STS.U16 [R2+UR6+0x1400], R6 ;  /* 0x0014000602007988 */ /* 0x0001e80008000406 */
[----:B------:R0:W-:Y:S04]  /*b220*/  STS.U16 [R2+UR6+0x1500], R21 ;  /* 0x0015001502007988 */ /* 0x0001e80008000406 */
[----:B-1----:R-:W5:Y:S01]  /*b230*/  LDL.LU R10, [R1+0x74] ;  /* 0x00007400010a7983 */ /* 0x002f620000300800 */
[----:B0-----:R-:W-:-:S03]  /*b240*/  IMAD.SHL.U32 R6, R26, 0x2, RZ ;  /* 0x000000021a067824 */ /* 0x001fc600078e00ff */
[----:B------:R0:W-:Y:S01]  /*b250*/  STS.U16 [R2+UR6+0x1580], R22 ;  /* 0x0015801602007988 */ /* 0x0001e20008000406 */
[----:B------:R-:W-:-:S03]  /*b260*/  LOP3.LUT R5, R5, 0x30, RZ, 0xc0, !PT ;  /* 0x0000003005057812 */ /* 0x000fc600078ec0ff */
[----:B------:R-:W5:Y:S01]  /*b270*/  LDL.LU R21, [R1+0x7c] ;  /* 0x00007c0001157983 */ /* 0x000f620000300800 */
[----:B------:R-:W-:-:S03]  /*b280*/  LOP3.LUT R4, R26, 0x7, RZ, 0xc0, !PT ;  /* 0x000000071a047812 */ /* 0x000fc600078ec0ff */
[----:B------:R1:W-:Y:S04]  /*b290*/  STS.U16 [R2+UR6+0x2400], R23 ;  /* 0x0024001702007988 */ /* 0x0003e80008000406 */
[----:B0-----:R-:W5:Y:S04]  /*b2a0*/  LDL.LU R22, [R1+0x6c] ;  /* 0x00006c0001167983 */ /* 0x001f680000300800 */
[----:B------:R0:W-:Y:S04]  /*b2b0*/  STS.U16 [R2+UR6+0x2480], R7 ;  /* 0x0024800702007988 */ /* 0x0001e80008000406 */
[----:B-1----:R-:W5:Y:S04]  /*b2c0*/  LDL.LU R23, [R1+0x6ac] ;  /* 0x0006ac0001177983 */ /* 0x002f680000300800 */
[----:B------:R1:W-:Y:S04]  /*b2d0*/  STS.U16 [R2+UR6+0x2500], R11 ;  /* 0x0025000b02007988 */ /* 0x0003e80008000406 */
[----:B0-----:R-:W5:Y:S04]  /*b2e0*/  LDL.LU R7, [R1+0x6b0] ;  /* 0x0006b00001077983 */ /* 0x001f680000300800 */
[----:B------:R-:W-:Y:S04]  /*b2f0*/  STS.U16 [R2+UR6+0x2580], R24 ;  /* 0x0025801802007988 */ /* 0x000fe80008000406 */
[----:B------:R0:W-:Y:S04]  /*b300*/  STS.U16 [R2+UR6+0x3580], R0 ;  /* 0x0035800002007988 */ /* 0x0001e80008000406 */
[----:B-1----:R-:W5:Y:S04]  /*b310*/  LDL.LU R11, [R1+0x6b8] ;  /* 0x0006b800010b7983 */ /* 0x002f680000300800 */
[----:B------:R1:W-:Y:S01]  /*b320*/  STS.U16 [R2+UR6+0x3480], R25 ;  /* 0x0034801902007988 */ /* 0x0003e20008000406 */
[----:B0-----:R-:W-:-:S03]  /*b330*/  LOP3.LUT R0, R6, 0x10, RZ, 0xc0, !PT ;  /* 0x0000001006007812 */ /* 0x001fc600078ec0ff */
[----:B------:R-:W5:Y:S04]  /*b340*/  LDL.LU R24, [R1+0x6a8] ;  /* 0x0006a80001187983 */ /* 0x000f680000300800 */
[----:B------:R0:W-:Y:S04]  /*b350*/  STS.U16 [R2+UR6+0x3500], R27 ;  /* 0x0035001b02007988 */ /* 0x0001e80008000406 */
[----:B-1----:R-:W5:Y:S01]  /*b360*/  LDL.LU R25, [R1+0x648] ;  /* 0x0006480001197983 */ /* 0x002f620000300800 */
[----:B0-----:R-:W-:-:S03]  /*b370*/  IMAD R2, R4, 0x40, R5 ;  /* 0x0000004004027824 */ /* 0x001fc600078e0205 */
[----:B------:R-:W5:Y:S01]  /*b380*/  LDL.LU R27, [R1+0x650] ;  /* 0x00065000011b7983 */ /* 0x000f620000300800 */
[----:B------:R-:W-:Y:S01]  /*b390*/  IMAD R5, R4, 0x210, RZ ;  /* 0x0000021004057824 */ /* 0x000fe200078e02ff */
[----:B------:R-:W-:Y:S02]  /*b3a0*/  LOP3.LUT R4, R0, 0x20, R26, 0xf8, !PT ;  /* 0x0000002000047812 */ /* 0x000fe400078ef81a */
[----:B------:R-:W5:Y:S01]  /*b3b0*/  LDL.LU R0, [R1+0x658] ;  /* 0x0006580001007983 */ /* 0x000f620000300800 */
[----:B------:R-:W-:Y:S02]  /*b3c0*/  LOP3.LUT R2, R2, 0x30, R6, 0x78, !PT ;  /* 0x0000003002027812 */ /* 0x000fe400078e7806 */
[----:B------:R-:W-:Y:S02]  /*b3d0*/  LOP3.LUT R5, R5, R4, RZ, 0x3c, !PT ;  /* 0x0000000405057212 */ /* 0x000fe400078e3cff */
[C---:B------:R-:W-:Y:S02]  /*b3e0*/  LOP3.LUT R4, R3.reuse, 0x30, RZ, 0x3c, !PT ;  /* 0x0000003003047812 */ /* 0x040fe400078e3cff */
[----:B------:R-:W-:Y:S01]  /*b3f0*/  LOP3.LUT R6, R3, 0x40, RZ, 0x3c, !PT ;  /* 0x0000004003067812 */ /* 0x000fe200078e3cff */
[----:B------:R0:W-:Y:S04]  /*b400*/  STL [R1+0x1458], R2 ;  /* 0x0014580201007387 */ /* 0x0001e80000100800 */
[----:B------:R-:W-:Y:S04]  /*b410*/  STL [R1+0x145c], R4 ;  /* 0x00145c0401007387 */ /* 0x000fe80000100800 */
[----:B0-----:R-:W5:Y:S04]  /*b420*/  LDL.LU R2, [R1+0x64c] ;  /* 0x00064c0001027983 */ /* 0x001f680000300800 */
[----:B--2---:R-:W-:Y:S04]  /*b430*/  STS.U16 [R4+UR6+0x600], R12 ;  /* 0x0006000c04007988 */ /* 0x004fe80008000406 */
[----:B---3--:R-:W-:Y:S04]  /*b440*/  STS.U16 [R4+UR6+0x680], R29 ;  /* 0x0006801d04007988 */ /* 0x008fe80008000406 */
[----:B----4-:R-:W-:Y:S04]  /*b450*/  STS.U16 [R4+UR6+0x700], R28 ;  /* 0x0007001c04007988 */ /* 0x010fe80008000406 */
[----:B-----5:R-:W-:Y:S04]  /*b460*/  STS.U16 [R4+UR6+0x780], R13 ;  /* 0x0007800d04007988 */ /* 0x020fe80008000406 */
[----:B------:R-:W-:Y:S04]  /*b470*/  STS.U16 [R4+UR6+0x1600], R14 ;  /* 0x0016000e04007988 */ /* 0x000fe80008000406 */
        /* <DEDUP_REMOVED lines=11> */
[----:B------:R0:W-:Y:S04]  /*b530*/  STS.U16 [R6+UR6+0x1800], R25 ;  /* 0x0018001906007988 */ /* 0x0001e80008000406 */
[----:B------:R1:W-:Y:S04]  /*b540*/  STS.U16 [R6+UR6+0x1880], R27 ;  /* 0x0018801b06007988 */ /* 0x0003e80008000406 */
[----:B0-----:R-:W2:Y:S04]  /*b550*/  LDL.LU R25, [R1+0x5e4] ;  /* 0x0005e40001197983 */ /* 0x001ea80000300800 */
[----:B------:R-:W3:Y:S04]  /*b560*/  LDL.LU R12, [R1+0x5f0] ;  /* 0x0005f000010c7983 */ /* 0x000ee80000300800 */
[----:B------:R-:W4:Y:S04]  /*b570*/  LDL.LU R29, [R1+0x5f4] ;  /* 0x0005f400011d7983 */ /* 0x000f280000300800 */
[----:B------:R-:W5:Y:S04]  /*b580*/  LDL.LU R28, [R1+0x5e8] ;  /* 0x0005e800011c7983 */ /* 0x000f680000300800 */
[----:B------:R0:W-:Y:S04]  /*b590*/  STS.U16 [R6+UR6+0x1900], R0 ;  /* 0x0019000006007988 */ /* 0x0001e80008000406 */
[----:B-1----:R-:W3:Y:S04]  /*b5a0*/  LDL.LU R27, [R1+0x60] ;  /* 0x00006000011b7983 */ /* 0x002ee80000300800 */
[----:B0-----:R-:W4:Y:S04]  /*b5b0*/  LDL.LU R0, [R1+0x64] ;  /* 0x0000640001007983 */ /* 0x001f280000300800 */
[----:B------:R-:W5:Y:S01]  /*b5c0*/  LDL.LU R13, [R1+0x68] ;  /* 0x00006800010d7983 */ /* 0x000f620000300800 */
[----:B------:R-:W-:-:S03]  /*b5d0*/  IMAD.SHL.U32 R3, R26, 0x100, RZ ;  /* 0x000001001a037824 */ /* 0x000fc600078e00ff */
[----:B------:R-:W5:Y:S04]  /*b5e0*/  LDL.LU R14, [R1+0x5c] ;  /* 0x00005c00010e7983 */ /* 0x000f680000300800 */
[----:B------:R-:W5:Y:S04]  /*b5f0*/  LDL.LU R8, [R1+0x69c] ;  /* 0x00069c0001087983 */ /* 0x000f680000300800 */
[----:B------:R-:W5:Y:S04]  /*b600*/  LDL.LU R15, [R1+0x6a4] ;  /* 0x0006a400010f7983 */ /* 0x000f680000300800 */
[----:B------:R-:W5:Y:S04]  /*b610*/  LDL.LU R16, [R1+0x6a0] ;  /* 0x0006a00001107983 */ /* 0x000f680000300800 */
[----:B------:R-:W5:Y:S01]  /*b620*/  LDL.LU R17, [R1+0x698] ;  /* 0x0006980001117983 */ /* 0x000f620000300800 */
[----:B------:R-:W-:-:S03]  /*b630*/  LOP3.LUT R3, R5, 0x1000, R3, 0xf8, !PT ;  /* 0x0000100005037812 */ /* 0x000fc600078ef803 */
[----:B------:R-:W5:Y:S04]  /*b640*/  LDL.LU R9, [R1+0x63c] ;  /* 0x00063c0001097983 */ /* 0x000f680000300800 */
[----:B------:R-:W5:Y:S04]  /*b650*/  LDL.LU R18, [R1+0x644] ;  /* 0x0006440001127983 */ /* 0x000f680000300800 */
[----:B------:R-:W5:Y:S04]  /*b660*/  LDL.LU R19, [R1+0x640] ;  /* 0x0006400001137983 */ /* 0x000f680000300800 */
[----:B------:R-:W5:Y:S04]  /*b670*/  LDL.LU R20, [R1+0x638] ;  /* 0x0006380001147983 */ /* 0x000f680000300800 */
[----:B------:R-:W5:Y:S04]  /*b680*/  LDL.LU R10, [R1+0x5d8] ;  /* 0x0005d800010a7983 */ /* 0x000f680000300800 */
[----:B------:R-:W5:Y:S04]  /*b690*/  LDL.LU R21, [R1+0x5e0] ;  /* 0x0005e00001157983 */ /* 0x000f680000300800 */
[----:B------:R0:W-:Y:S04]  /*b6a0*/  STS.U16 [R6+UR6+0x800], R23 ;  /* 0x0008001706007988 */ /* 0x0001e80008000406 */
[----:B------:R-:W5:Y:S01]  /*b6b0*/  LDL.LU R22, [R1+0x5dc] ;  /* 0x0005dc0001167983 */ /* 0x000f620000300800 */
[----:B------:R-:W-:-:S03]  /*b6c0*/  LOP3.LUT R5, R26, 0x3f, RZ, 0xc0, !PT ;  /* 0x0000003f1a057812 */ /* 0x000fc600078ec0ff */
[----:B------:R1:W-:Y:S04]  /*b6d0*/  STS.U16 [R6+UR6+0x880], R7 ;  /* 0x0008800706007988 */ /* 0x0003e80008000406 */
[----:B0-----:R-:W5:Y:S04]  /*b6e0*/  LDL.LU R23, [R1+0x5d4] ;  /* 0x0005d40001177983 */ /* 0x001f680000300800 */
[----:B------:R-:W-:Y:S04]  /*b6f0*/  STL [R1+0x1460], R3 ;  /* 0x0014600301007387 */ /* 0x000fe80000100800 */
[----:B------:R0:W-:Y:S04]  /*b700*/  STS.U16 [R6+UR6+0x900], R11 ;  /* 0x0009000b06007988 */ /* 0x0001e80008000406 */
[----:B-1----:R-:W5:Y:S04]  /*b710*/  LDL.LU R7, [R1+0x50] ;  /* 0x0000500001077983 */ /* 0x002f680000300800 */
[----:B------:R1:W-:Y:S04]  /*b720*/  STS.U16 [R6+UR6+0x980], R24 ;  /* 0x0009801806007988 */ /* 0x0003e80008000406 */
[----:B0-----:R-:W5:Y:S04]  /*b730*/  LDL.LU R11, [R1+0x54] ;  /* 0x00005400010b7983 */ /* 0x001f680000300800 */
[----:B-1----:R-:W5:Y:S04]  /*b740*/  LDL.LU R24, [R1+0x58] ;  /* 0x0000580001187983 */ /* 0x002f680000300800 */
[----:B------:R-:W5:Y:S04]  /*b750*/  LDL.LU R26, [R1+0x4c] ;  /* 0x00004c00011a7983 */ /* 0x000f680000300800 */
[----:B--2---:R0:W-:Y:S04]  /*b760*/  STS.U16 [R6+UR6+0x2800], R25 ;  /* 0x0028001906007988 */ /* 0x0041e80008000406 */
[----:B0-----:R-:W2:Y:S04]  /*b770*/  LDL.LU R25, [R1+0x68c] ;  /* 0x00068c0001197983 */ /* 0x001ea80000300800 */
[----:B---3--:R0:W-:Y:S04]  /*b780*/  STS.U16 [R6+UR6+0x3800], R27 ;  /* 0x0038001b06007988 */ /* 0x0081e80008000406 */
[----:B----4-:R1:W-:Y:S04]  /*b790*/  STS.U16 [R6+UR6+0x3880], R0 ;  /* 0x0038800006007988 */ /* 0x0103e80008000406 */
[----:B0-----:R-:W3:Y:S04]  /*b7a0*/  LDL.LU R27, [R1+0x690] ;  /* 0x00069000011b7983 */ /* 0x001ee80000300800 */
[----:B-1----:R-:W4:Y:S01]  /*b7b0*/  LDL.LU R0, [R1+0x694] ;  /* 0x0006940001007983 */ /* 0x002f220000300800 */
[----:B------:R-:W-:-:S03]  /*b7c0*/  IMAD.SHL.U32 R5, R5, 0x2, RZ ;  /* 0x0000000205057824 */ /* 0x000fc600078e00ff */
[----:B------:R0:W-:Y:S04]  /*b7d0*/  STS.U16 [R6+UR6+0x1980], R2 ;  /* 0x0019800206007988 */ /* 0x0001e80008000406 */
[----:B------:R-:W-:Y:S04]  /*b7e0*/  STS.U16 [R6+UR6+0x2880], R12 ;  /* 0x0028800c06007988 */ /* 0x000fe80008000406 */
[----:B------:R-:W-:Y:S01]  /*b7f0*/  STS.U16 [R6+UR6+0x2900], R29 ;  /* 0x0029001d06007988 */ /* 0x000fe20008000406 */
[----:B0-----:R-:W-:-:S03]  /*b800*/  LOP3.LUT R2, R5, 0x50, RZ, 0x3c, !PT ;  /* 0x0000005005027812 */ /* 0x001fc600078e3cff */
[----:B-----5:R0:W-:Y:S04]  /*b810*/  STS.U16 [R6+UR6+0x2980], R28 ;  /* 0x0029801c06007988 */ /* 0x0201e80008000406 */
[----:B------:R-:W-:Y:S04]  /*b820*/  STS.U16 [R6+UR6+0x3900], R13 ;  /* 0x0039000d06007988 */ /* 0x000fe80008000406 */
[----:B------:R-:W-:Y:S04]  /*b830*/  STS.U16 [R6+UR6+0x3980], R14 ;  /* 0x0039800e06007988 */ /* 0x000fe80008000406 */
[----:B------:R-:W-:Y:S04]  /*b840*/  STS.U16 [R2+UR6+0xa00], R8 ;  /* 0x000a000802007988 */ /* 0x000fe80008000406 */
[----:B------:R-:W-:Y:S04]  /*b850*/  STS.U16 [R2+UR6+0xa80], R15 ;  /* 0x000a800f02007988 */ /* 0x000fe80008000406 */
[----:B------:R-:W-:Y:S04]  /*b860*/  STS.U16 [R2+UR6+0xb00], R16 ;  /* 0x000b001002007988 */ /* 0x000fe80008000406 */
[----:B------:R1:W-:Y:S04]  /*b870*/  STS.U16 [R2+UR6+0xb80], R17 ;  /* 0x000b801102007988 */ /* 0x0003e80008000406 */
        /* <DEDUP_REMOVED lines=10> */
[----:B------:R-:W5:Y:S04]  /*b920*/  LDL.LU R3, [R1+0x688] ;  /* 0x0006880001037983 */ /* 0x000f680000300800 */
[----:B------:R-:W-:Y:S04]  /*b930*/  STS.U16 [R2+UR6+0x3b00], R24 ;  /* 0x003b001802007988 */ /* 0x000fe80008000406 */
[----:B0-----:R-:W5:Y:S04]  /*b940*/  LDL.LU R28, [R1+0x62c] ;  /* 0x00062c00011c7983 */ /* 0x001f680000300800 */
[----:B------:R0:W-:Y:S04]  /*b950*/  STS.U16 [R2+UR6+0x3b80], R26 ;  /* 0x003b801a02007988 */ /* 0x0001e80008000406 */
[----:B------:R-:W5:Y:S01]  /*b960*/  LDL.LU R4, [R1+0x630] ;  /* 0x0006300001047983 */ /* 0x000f620000300800 */
[----:B-1----:R-:W-:-:S03]  /*b970*/  LOP3.LUT R17, R5, 0x60, RZ, 0x3c, !PT ;  /* 0x0000006005117812 */ /* 0x002fc600078e3cff */
[----:B0-----:R-:W5:Y:S04]  /*b980*/  LDL.LU R2, [R1+0x634] ;  /* 0x0006340001027983 */ /* 0x001f680000300800 */
        /* <DEDUP_REMOVED lines=20> */
[----:B--2---:R0:W-:Y:S04]  /*bad0*/  STS.U16 [R17+UR6+0xc00], R25 ;  /* 0x000c001911007988 */ /* 0x0041e80008000406 */
[----:B0-----:R-:W2:Y:S04]  /*bae0*/  LDL.LU R25, [R1+0x5b4] ;  /* 0x0005b40001197983 */ /* 0x001ea80000300800 */
[----:B---3--:R0:W-:Y:S04]  /*baf0*/  STS.U16 [R17+UR6+0xc80], R27 ;  /* 0x000c801b11007988 */ /* 0x0081e80008000406 */
[----:B----4-:R1:W-:Y:S04]  /*bb00*/  STS.U16 [R17+UR6+0xd00], R0 ;  /* 0x000d000011007988 */ /* 0x0103e80008000406 */
[----:B0-----:R-:W3:Y:S04]  /*bb10*/  LDL.LU R27, [R1+0x34] ;  /* 0x00003400011b7983 */ /* 0x001ee80000300800 */
[----:B-1----:R-:W4:Y:S04]  /*bb20*/  LDL.LU R0, [R1+0x38] ;  /* 0x0000380001007983 */ /* 0x002f280000300800 */
[----:B------:R-:W4:Y:S04]  /*bb30*/  LDL.LU R29, [R1+0x2c] ;  /* 0x00002c00011d7983 */ /* 0x000f280000300800 */
[----:B-----5:R0:W-:Y:S04]  /*bb40*/  STS.U16 [R17+UR6+0xd80], R3 ;  /* 0x000d800311007988 */ /* 0x0201e80008000406 */
[----:B------:R1:W-:Y:S04]  /*bb50*/  STS.U16 [R17+UR6+0x1c00], R28 ;  /* 0x001c001c11007988 */ /* 0x0003e80008000406 */
[----:B0-----:R-:W5:Y:S04]  /*bb60*/  LDL.LU R3, [R1+0x1460] ;  /* 0x0014600001037983 */ /* 0x001f680000300800 */
[----:B------:R0:W-:Y:S04]  /*bb70*/  STS.U16 [R17+UR6+0x1c80], R4 ;  /* 0x001c800411007988 */ /* 0x0001e80008000406 */
[----:B-1----:R-:W5:Y:S04]  /*bb80*/  LDL.LU R28, [R1+0x24] ;  /* 0x00002400011c7983 */ /* 0x002f680000300800 */
[----:B------:R1:W-:Y:S04]  /*bb90*/  STS.U16 [R17+UR6+0x1d00], R2 ;  /* 0x001d000211007988 */ /* 0x0003e80008000406 */
[----:B------:R-:W-:Y:S04]  /*bba0*/  STS.U16 [R17+UR6+0x1d80], R12 ;  /* 0x001d800c11007988 */ /* 0x000fe80008000406 */
[----:B------:R-:W-:Y:S04]  /*bbb0*/  STS.U16 [R17+UR6+0x2c00], R13 ;  /* 0x002c000d11007988 */ /* 0x000fe80008000406 */
[----:B------:R-:W-:Y:S04]  /*bbc0*/  STS.U16 [R17+UR6+0x2c80], R14 ;  /* 0x002c800e11007988 */ /* 0x000fe80008000406 */
[----:B------:R1:W-:Y:S04]  /*bbd0*/  STS.U16 [R17+UR6+0x2d00], R5 ;  /* 0x002d000511007988 */ /* 0x0003e80008000406 */
[----:B0-----:R-:W5:Y:S04]  /*bbe0*/  LDL.LU R4, [R1+0x145c] ;  /* 0x00145c0001047983 */ /* 0x001f680000300800 */
[----:B-1----:R-:W5:Y:S01]  /*bbf0*/  LDL.LU R2, [R1+0x1458] ;  /* 0x0014580001027983 */ /* 0x002f620000300800 */
[----:B------:R-:W0:Y:S03]  /*bc00*/  S2R R5, SR_TID.X ;  /* 0x0000000000057919 */ /* 0x000e260000002100 */
[----:B------:R-:W5:Y:S04]  /*bc10*/  LDL.LU R12, [R1+0x1454] ;  /* 0x00145400010c7983 */ /* 0x000f680000300800 */
[----:B------:R-:W5:Y:S04]  /*bc20*/  LDL.LU R13, [R1+0x1450] ;  /* 0x00145000010d7983 */ /* 0x000f680000300800 */
[----:B------:R1:W-:Y:S04]  /*bc30*/  STS.U16 [R17+UR6+0x2d80], R6 ;  /* 0x002d800611007988 */ /* 0x0003e80008000406 */
[----:B------:R-:W5:Y:S01]  /*bc40*/  LDL.LU R14, [R1+0x144c] ;  /* 0x00144c00010e7983 */ /* 0x000f620000300800 */
[----:B0-----:R-:W-:-:S05]  /*bc50*/  LOP3.LUT R5, R5, 0x3f, RZ, 0xc0, !PT ;  /* 0x0000003f05057812 */ /* 0x001fca00078ec0ff */
[----:B------:R-:W-:-:S05]  /*bc60*/  IMAD.SHL.U32 R5, R5, 0x2, RZ ;  /* 0x0000000205057824 */ /* 0x000fca00078e00ff */
[----:B-1----:R-:W-:Y:S02]  /*bc70*/  LOP3.LUT R6, R5, 0x70, RZ, 0x3c, !PT ;  /* 0x0000007005067812 */ /* 0x002fe400078e3cff */
[----:B------:R-:W5:Y:S04]  /*bc80*/  LDL.LU R5, [R1+0x30] ;  /* 0x0000300001057983 */ /* 0x000f680000300800 */
[----:B------:R0:W-:Y:S04]  /*bc90*/  STS.U16 [R17+UR6+0x3c00], R8 ;  /* 0x003c000811007988 */ /* 0x0001e80008000406 */
[----:B------:R1:W-:Y:S04]  /*bca0*/  STS.U16 [R17+UR6+0x3c80], R15 ;  /* 0x003c800f11007988 */ /* 0x0003e80008000406 */
[----:B------:R1:W-:Y:S04]  /*bcb0*/  STS.U16 [R17+UR6+0x3d00], R16 ;  /* 0x003d001011007988 */ /* 0x0003e80008000406 */
[----:B0-----:R-:W5:Y:S04]  /*bcc0*/  LDL.LU R8, [R1+0x1448] ;  /* 0x0014480001087983 */ /* 0x001f680000300800 */
[----:B-1----:R-:W5:Y:S04]  /*bcd0*/  LDL.LU R15, [R1+0x1444] ;  /* 0x00144400010f7983 */ /* 0x002f680000300800 */
[----:B------:R-:W5:Y:S04]  /*bce0*/  LDL.LU R16, [R1+0x1440] ;  /* 0x0014400001107983 */ /* 0x000f680000300800 */
[----:B------:R0:W-:Y:S04]  /*bcf0*/  STS.U16 [R17+UR6+0x3d80], R9 ;  /* 0x003d800911007988 */ /* 0x0001e80008000406 */
[----:B------:R1:W-:Y:S04]  /*bd00*/  STS.U16 [R6+UR6+0xe00], R18 ;  /* 0x000e001206007988 */ /* 0x0003e80008000406 */
[----:B------:R1:W-:Y:S04]  /*bd10*/  STS.U16 [R6+UR6+0xe80], R19 ;  /* 0x000e801306007988 */ /* 0x0003e80008000406 */
[----:B0-----:R-:W5:Y:S04]  /*bd20*/  LDL.LU R17, [R1+0x143c] ;  /* 0x00143c0001117983 */ /* 0x001f680000300800 */
[----:B------:R-:W5:Y:S04]  /*bd30*/  LDL.LU R9, [R1+0x1438] ;  /* 0x0014380001097983 */ /* 0x000f680000300800 */
[----:B-1----:R-:W5:Y:S04]  /*bd40*/  LDL.LU R18, [R1+0x1434] ;  /* 0x0014340001127983 */ /* 0x002f680000300800 */
        /* <DEDUP_REMOVED lines=18> */
[----:B--2---:R-:W2:Y:S04]  /*be70*/  LDL.LU R26, [R1+0x140c] ;  /* 0x00140c00011a7983 */ /* 0x004ea80000300800 */
[----:B------:R0:W-:Y:S04]  /*be80*/  STS.U16 [R6+UR6+0x2f80], R25 ;  /* 0x002f801906007988 */ /* 0x0001e80008000406 */
[----:B---3--:R1:W-:Y:S04]  /*be90*/  STS.U16 [R6+UR6+0x3e00], R27 ;  /* 0x003e001b06007988 */ /* 0x0083e80008000406 */
[----:B----4-:R3:W-:Y:S04]  /*bea0*/  STS.U16 [R6+UR6+0x3e80], R0 ;  /* 0x003e800006007988 */ /* 0x0107e80008000406 */
[----:B0-----:R-:W4:Y:S04]  /*beb0*/  LDL.LU R25, [R1+0x1408] ;  /* 0x0014080001197983 */ /* 0x001f280000300800 */
[----:B-1----:R-:W2:Y:S04]  /*bec0*/  LDL.LU R27, [R1+0x1404] ;  /* 0x00140400011b7983 */ /* 0x002ea80000300800 */
[----:B---3--:R-:W3:Y:S04]  /*bed0*/  LDL.LU R0, [R1+0x1400] ;  /* 0x0014000001007983 */ /* 0x008ee80000300800 */
[----:B------:R-:W-:Y:S04]  /*bee0*/  STS.U16 [R6+UR6+0x3f80], R29 ;  /* 0x003f801d06007988 */ /* 0x000fe80008000406 */
[----:B-----5:R0:W-:Y:S02]  /*bef0*/  STS.U16 [R6+UR6+0x3f00], R5 ;  /* 0x003f000506007988 */ /* 0x0201e40008000406 */
[----:B0-----:R-:W0:Y:S02]  /*bf00*/  S2R R5, SR_TID.X ;  /* 0x0000000000057919 */ /* 0x001e240000002100 */
[----:B------:R-:W5:Y:S04]  /*bf10*/  LDL.LU R6, [R1+0x14] ;  /* 0x0000140001067983 */ /* 0x000f680000300800 */
[----:B------:R-:W2:Y:S01]  /*bf20*/  LDL.LU R29, [R1+0x8] ;  /* 0x00000800011d7983 */ /* 0x000ea20000300800 */
[----:B0-----:R-:W-:-:S05]  /*bf30*/  LOP3.LUT R5, R5, 0x3f, RZ, 0xc0, !PT ;  /* 0x0000003f05057812 */ /* 0x001fca00078ec0ff */
[----:B------:R-:W-:-:S05]  /*bf40*/  IMAD.SHL.U32 R5, R5, 0x2, RZ ;  /* 0x0000000205057824 */ /* 0x000fca00078e00ff */
[----:B------:R0:W-:Y:S04]  /*bf50*/  STS.U16 [R5+UR6+0x4800], R28 ;  /* 0x0048001c05007988 */ /* 0x0001e80008000406 */
[----:B------:R-:W-:Y:S04]  /*bf60*/  STS.U16 [R5+UR6+0x4c00], R9 ;  /* 0x004c000905007988 */ /* 0x000fe80008000406 */
[----:B0-----:R-:W2:Y:S04]  /*bf70*/  LDL.LU R28, [R1+0x18] ;  /* 0x00001800011c7983 */ /* 0x001ea80000300800 */
[----:B------:R-:W-:Y:S04]  /*bf80*/  STS.U16 [R5+UR6+0x4a00], R10 ;  /* 0x004a000a05007988 */ /* 0x000fe80008000406 */
[----:B------:R-:W-:Y:S04]  /*bf90*/  STS.U16 [R5+UR6+0x4000], R7 ;  /* 0x0040000705007988 */ /* 0x000fe80008000406 */
[----:B----4-:R-:W-:Y:S04]  /*bfa0*/  STS.U16 [R5+UR6+0x4200], R25 ;  /* 0x0042001905007988 */ /* 0x010fe80008000406 */
[----:B---3--:R0:W-:Y:S04]  /*bfb0*/  STS.U16 [R5+UR6+0x4400], R0 ;  /* 0x0044000005007988 */ /* 0x0081e80008000406 */
[----:B0-----:R-:W3:Y:S04]  /*bfc0*/  LDL.LU R0, [R1+0x13fc] ;  /* 0x0013fc0001007983 */ /* 0x001ee80000300800 */
[----:B------:R-:W4:Y:S04]  /*bfd0*/  LDL.LU R25, [R1+0x20] ;  /* 0x0000200001197983 */ /* 0x000f280000300800 */
[----:B------:R-:W4:Y:S04]  /*bfe0*/  LDL.LU R7, [R1] ;  /* 0x0000000001077983 */ /* 0x000f280000300800 */
[----:B------:R-:W3:Y:S04]  /*bff0*/  LDL.LU R10, [R1+0x1c] ;  /* 0x00001c00010a7983 */ /* 0x000ee80000300800 */
[----:B------:R-:W4:Y:S04]  /*c000*/  LDL.LU R9, [R1+0xc] ;  /* 0x00000c0001097983 */ /* 0x000f280000300800 */
[----:B------:R-:W-:Y:S04]  /*c010*/  STS.U16 [R5+UR6+0x4e00], R8 ;  /* 0x004e000805007988 */ /* 0x000fe80008000406 */
[----:B-----5:R0:W-:Y:S02]  /*c020*/  STS.U16 [R5+UR6+0x4600], R6 ;  /* 0x0046000605007988 */ /* 0x0201e40008000406 */
[----:B0-----:R-:W-:-:S02]  /*c030*/  LOP3.LUT R6, R5, 0x10, RZ, 0x3c, !PT ;  /* 0x0000001005067812 */ /* 0x001fc400078e3cff */
[----:B------:R-:W-:-:S03]  /*c040*/  LOP3.LUT R5, R5, 0x20, RZ, 0x3c, !PT ;  /* 0x0000002005057812 */ /* 0x000fc600078e3cff */
[----:B------:R-:W-:Y:S04]  /*c050*/  STS.U16 [R6+UR6+0x4080], R11 ;  /* 0x0040800b06007988 */ /* 0x000fe80008000406 */
[----:B--2---:R-:W-:Y:S04]  /*c060*/  STS.U16 [R6+UR6+0x4280], R27 ;  /* 0x0042801b06007988 */ /* 0x004fe80008000406 */
[----:B------:R-:W-:Y:S04]  /*c070*/  STS.U16 [R6+UR6+0x4880], R23 ;  /* 0x0048801706007988 */ /* 0x000fe80008000406 */
[----:B------:R-:W-:Y:S04]  /*c080*/  STS.U16 [R6+UR6+0x4a80], R20 ;  /* 0x004a801406007988 */ /* 0x000fe80008000406 */
[----:B------:R-:W-:Y:S04]  /*c090*/  STS.U16 [R6+UR6+0x4c80], R17 ;  /* 0x004c801106007988 */ /* 0x000fe80008000406 */
[----:B------:R-:W-:Y:S04]  /*c0a0*/  STS.U16 [R6+UR6+0x4e80], R14 ;  /* 0x004e800e06007988 */ /* 0x000fe80008000406 */
[----:B---3--:R-:W-:Y:S04]  /*c0b0*/  STS.U16 [R6+UR6+0x4680], R10 ;  /* 0x0046800a06007988 */ /* 0x008fe80008000406 */
[----:B----4-:R-:W-:Y:S04]  /*c0c0*/  STS.U16 [R6+UR6+0x4480], R9 ;  /* 0x0044800906007988 */ /* 0x010fe80008000406 */
[----:B------:R0:W-:Y:S04]  /*c0d0*/  STS.U16 [R5+UR6+0x4500], R0 ;  /* 0x0045000005007988 */ /* 0x0001e80008000406 */
[----:B0-----:R-:W2:Y:S01]  /*c0e0*/  LDL.LU R0, [R1+0x13f8] ;  /* 0x0013f80001007983 */ /* 0x001ea20000300800 */
[----:B------:R-:W0:Y:S03]  /*c0f0*/  S2UR UR8, SR_CgaCtaId ;  /* 0x00000000000879c3 */ /* 0x000e260000008800 */
        /* <DEDUP_REMOVED lines=13> */
[----:B------:R-:W-:Y:S01]  /*c1d0*/  STS.U16 [R4+UR6+0x4f80], R12 ;  /* 0x004f800c04007988 */ /* 0x000fe20008000406 */
[----:B------:R-:W-:-:S02]  /*c1e0*/  UMOV UR7, 0x400 ;  /* 0x0000040000077882 */ /* 0x000fc40000000000 */
[----:B0-----:R-:W-:Y:S01]  /*c1f0*/  ULEA UR7, UR8, UR7, 0x18 ;  /* 0x0000000708077291 */ /* 0x001fe2000f8ec03f */
[----:B--2---:R0:W-:Y:S01]  /*c200*/  STS.U16 [R4+UR6+0x4780], R0 ;  /* 0x0047800004007988 */ /* 0x0041e20008000406 */
[----:B------:R-:W-:Y:S07]  /*c210*/  BAR.SYNC.DEFER_BLOCKING 0x0 ;  /* 0x0000000000007b1d */ /* 0x000fee0000010000 */
[----:B------:R-:W1:Y:S04]  /*c220*/  LDSM.16.M88.4 R12, [R2+UR7+0x4000] ;  /* 0x00400007020c783b */ /* 0x000e680008000200 */
[----:B------:R-:W2:Y:S04]  /*c230*/  LDSM.16.M88.4 R8, [R2+UR7+0x4200] ;  /* 0x004200070208783b */ /* 0x000ea80008000200 */
[----:B------:R-:W3:Y:S01]  /*c240*/  LDSM.16.M88.4 R16, [R2+UR7+0x4400] ;  /* 0x004400070210783b */ /* 0x000ee20008000200 */
[----:B0-----:R-:W-:-:S03]  /*c250*/  LOP3.LUT R0, R3, 0x40, RZ, 0x3c, !PT ;  /* 0x0000004003007812 */ /* 0x001fc600078e3cff */
[----:B------:R-:W-:Y:S04]  /*c260*/  LDSM.16.MT88.4 R20, [R3+UR7+0x80] ;  /* 0x000080070314783b */ /* 0x000fe80008004200 */
[----:B------:R-:W-:Y:S04]  /*c270*/  LDSM.16.MT88.4 R24, [R3+UR7] ;  /* 0x000000070318783b */ /* 0x000fe80008004200 */
[----:B-1----:R-:W-:Y:S04]  /*c280*/  STL.64 [R1+0x60], R12 ;  /* 0x0000600c01007387 */ /* 0x002fe80000100a00 */
[----:B------:R-:W-:Y:S01]  /*c290*/  STL.64 [R1+0x68], R14 ;  /* 0x0000680e01007387 */ /* 0x000fe20000100a00 */
[----:B--2---:R-:W-:-:S02]  /*c2a0*/  IMAD.MOV.U32 R5, RZ, RZ, R8 ;  /* 0x000000ffff057224 */ /* 0x004fc400078e0008 */
[----:B------:R-:W-:Y:S01]  /*c2b0*/  IMAD.MOV.U32 R4, RZ, RZ, R9 ;  /* 0x000000ffff047224 */ /* 0x000fe200078e0009 */
[----:B------:R-:W-:Y:S04]  /*c2c0*/  STL.64 [R1+0x50], R8 ;  /* 0x0000500801007387 */ /* 0x000fe80000100a00 */
[----:B------:R-:W0:Y:S04]  /*c2d0*/  LDSM.16.M88.4 R12, [R2+UR7+0x4600] ;  /* 0x00460007020c783b */ /* 0x000e280008000200 */
[----:B------:R-:W-:Y:S04]  /*c2e0*/  STL.64 [R1+0x58], R10 ;  /* 0x0000580a01007387 */ /* 0x000fe80000100a00 */
[----:B------:R-:W1:Y:S04]  /*c2f0*/  LDSM.16.M88.4 R8, [R2+UR7+0x4800] ;  /* 0x004800070208783b */ /* 0x000e680008000200 */
[----:B---3--:R-:W-:Y:S04]  /*c300*/  STL.64 [R1+0x40], R16 ;  /* 0x0000401001007387 */ /* 0x008fe80000100a00 */
[----:B------:R-:W-:Y:S04]  /*c310*/  STL.64 [R1+0x48], R18 ;  /* 0x0000481201007387 */ /* 0x000fe80000100a00 */
[----:B------:R-:W-:Y:S04]  /*c320*/  LDSM.16.MT88.4 R16, [R0+UR7] ;  /* 0x000000070010783b */ /* 0x000fe80008004200 */
[----:B0-----:R-:W-:Y:S04]  /*c330*/  STL.64 [R1+0x30], R12 ;  /* 0x0000300c01007387 */ /* 0x001fe80000100a00 */
[----:B------:R-:W-:Y:S04]  /*c340*/  STL.64 [R1+0x38], R14 ;  /* 0x0000380e01007387 */ /* 0x000fe80000100a00 */
[----:B-1----:R-:W-:Y:S01]  /*c350*/  STL.64 [R1+0x20], R8 ;  /* 0x0000200801007387 */ /* 0x002fe20000100a00 */
[----:B------:R-:W-:-:S02]  /*c360*/  IMAD.MOV.U32 R7, RZ, RZ, R8 ;  /* 0x000000ffff077224 */ /* 0x000fc400078e0008 */
[----:B------:R-:W-:Y:S01]  /*c370*/  IMAD.MOV.U32 R6, RZ, RZ, R9 ;  /* 0x000000ffff067224 */ /* 0x000fe200078e0009 */
[----:B------:R-:W-:Y:S04]  /*c380*/  STL.64 [R1+0x28], R10 ;  /* 0x0000280a01007387 */ /* 0x000fe80000100a00 */
[----:B------:R-:W0:Y:S04]  /*c390*/  LDSM.16.M88.4 R8, [R2+UR7+0x4c00] ;  /* 0x004c00070208783b */ /* 0x000e280008000200 */
[----:B------:R-:W1:Y:S04]  /*c3a0*/  LDSM.16.M88.4 R12, [R2+UR7+0x4a00] ;  /* 0x004a0007020c783b */ /* 0x000e680008000200 */
[----:B0-----:R-:W-:Y:S04]  /*c3b0*/  STL.64 [R1+0x13a8], R10 ;  /* 0x0013a80a01007387 */ /* 0x001fe80000100a00 */
[----:B-1----:R-:W-:Y:S04]  /*c3c0*/  STL.64 [R1+0x10], R12 ;  /* 0x0000100c01007387 */ /* 0x002fe80000100a00 */
[----:B------:R-:W-:Y:S04]  /*c3d0*/  STL.64 [R1+0x18], R14 ;  /* 0x0000180e01007387 */ /* 0x000fe80000100a00 */
[----:B------:R0:W-:Y:S04]  /*c3e0*/  STL.64 [R1+0x13a0], R8 ;  /* 0x0013a00801007387 */ /* 0x0001e80000100a00 */
[----:B------:R-:W-:Y:S04]  /*c3f0*/  LDSM.16.MT88.4 R12, [R0+UR7+0x80] ;  /* 0x00008007000c783b */ /* 0x000fe80008004200 */
[----:B0-----:R-:W2:Y:S04]  /*c400*/  LDL.64 R8, [R1+0x10] ;  /* 0x0000100001087983 */ /* 0x001ea80000100a00 */
[----:B--2---:R0:W-:Y:S02]  /*c410*/  STL.64 [R1+0x13c0], R8 ;  /* 0x0013c00801007387 */ /* 0x0041e40000100a00 */
[----:B0-----:R-:W-:-:S02]  /*c420*/  IMAD.MOV.U32 R8, RZ, RZ, R7 ;  /* 0x000000ffff087224 */ /* 0x001fc400078e0007 */
[----:B------:R-:W-:-:S05]  /*c430*/  IMAD.MOV.U32 R9, RZ, RZ, R6 ;  /* 0x000000ffff097224 */ /* 0x000fca00078e0006 */
[----:B------:R0:W-:Y:S02]  /*c440*/  STL.64 [R1+0x13d8], R8 ;  /* 0x0013d80801007387 */ /* 0x0001e40000100a00 */
[----:B0-----:R-:W-:Y:S02]  /*c450*/  IMAD.MOV.U32 R8, RZ, RZ, R5 ;  /* 0x000000ffff087224 */ /* 0x001fe400078e0005 */
[----:B------:R-:W-:Y:S02]  /*c460*/  IMAD.MOV.U32 R9, RZ, RZ, R4 ;  /* 0x000000ffff097224 */ /* 0x000fe400078e0004 */
[----:B------:R-:W0:Y:S04]  /*c470*/  LDSM.16.M88.4 R4, [R2+UR7+0x4e00] ;  /* 0x004e00070204783b */ /* 0x000e280008000200 */
[----:B------:R1:W-:Y:S04]  /*c480*/  STL.64 [R1+0x13f0], R8 ;  /* 0x0013f00801007387 */ /* 0x0003e80000100a00 */
[----:B-1----:R-:W2:Y:S04]  /*c490*/  LDL.LU.64 R8, [R1+0x2b0] ;  /* 0x0002b00001087983 */ /* 0x002ea80000300a00 */
[----:B------:R-:W2:Y:S04]  /*c4a0*/  LDL.LU.64 R10, [R1+0x2b8] ;  /* 0x0002b800010a7983 */ /* 0x000ea80000300a00 */
[----:B0-----:R-:W-:Y:S04]  /*c4b0*/  STL [R1+0x1398], R6 ;  /* 0x0013980601007387 */ /* 0x001fe80000100800 */
[----:B------:R-:W-:Y:S04]  /*c4c0*/  STL [R1+0x11a8], R7 ;  /* 0x0011a80701007387 */ /* 0x000fe80000100800 */
[----:B------:R-:W-:Y:S04]  /*c4d0*/  STL.64 [R1+0x13b8], R18 ;  /* 0x0013b81201007387 */ /* 0x000fe80000100a00 */
[----:B------:R0:W-:Y:S04]  /*c4e0*/  STL.64 [R1+0x13b0], R16 ;  /* 0x0013b01001007387 */ /* 0x0001e80000100a00 */
[----:B0-----:R-:W3:Y:S04]  /*c4f0*/  LDL.LU.64 R16, [R1+0x2a0] ;  /* 0x0002a00001107983 */ /* 0x001ee80000300a00 */
[----:B------:R-:W3:Y:S04]  /*c500*/  LDL.LU.64 R18, [R1+0x2a8] ;  /* 0x0002a80001127983 */ /* 0x000ee80000300a00 */
[----:B------:R-:W-:Y:S04]  /*c510*/  STL.64 [R1+0x1318], R22 ;  /* 0x0013181601007387 */ /* 0x000fe80000100a00 */
[----:B------:R0:W-:Y:S04]  /*c520*/  STL.64 [R1+0x1310], R20 ;  /* 0x0013101401007387 */ /* 0x0001e80000100a00 */
[----:B0-----:R-:W2:Y:S04]  /*c530*/  LDL.64 R20, [R1+0x60] ;  /* 0x0000600001147983 */ /* 0x001ea80000100a00 */
[----:B------:R-:W-:Y:S04]  /*c540*/  STL.64 [R1+0x12b0], R14 ;  /* 0x0012b00e01007387 */ /* 0x000fe80000100a00 */
[----:B------:R0:W-:Y:S04]  /*c550*/  STL.64 [R1+0x12a8], R12 ;  /* 0x0012a80c01007387 */ /* 0x0001e80000100a00 */
[----:B0-----:R-:W4:Y:S01]  /*c560*/  LDL.64 R12, [R1+0x40] ;  /* 0x00004000010c7983 */ /* 0x001f220000100a00 */
[----:B--2---:R-:W-:-:S15]  /*c570*/  HMMA.16816.F32.BF16 R8, R24, R20, R8 ;  /* 0x000000141808723c */ /* 0x004fde0000041808 */
[----:B------:R-:W-:-:S08]  /*c580*/  NOP ;  /* 0x0000000000007918 */ /* 0x000fd00000000000 */
[----:B------:R0:W-:Y:S04]  /*c590*/  STL.64 [R1+0x2b0], R8 ;  /* 0x0002b00801007387 */ /* 0x0001e80000100a00 */
[----:B------:R3:W-:Y:S04]  /*c5a0*/  STL.64 [R1+0x2b8], R10 ;  /* 0x0002b80a01007387 */ /* 0x0007e80000100a00 */
[----:B0-----:R-:W3:Y:S01]  /*c5b0*/  LDL.LU.64 R8, [R1+0x13f0] ;  /* 0x0013f00001087983 */ /* 0x001ee20000300a00 */
[----:B------:R-:W-:Y:S01]  /*c5c0*/  IMAD.MOV.U32 R2, RZ, RZ, R21 ;  /* 0x000000ffff027224 */ /* 0x000fe200078e0015 */
[----:B---3--:R-:W-:-:S15]  /*c5d0*/  HMMA.16816.F32.BF16 R8, R24, R8, R16 ;  /* 0x000000081808723c */ /* 0x008fde0000041810 */
[----:B------:R-:W-:-:S08]  /*c5e0*/  NOP ;  /* 0x0000000000007918 */ /* 0x000fd00000000000 */
[----:B------:R0:W-:Y:S01]  /*c5f0*/  STL [R1+0x2a0], R8 ;  /* 0x0002a00801007387 */ /* 0x0001e20000100800 */
[----:B------:R-:W-:-:S03]  /*c600*/  IMAD.MOV.U32 R29, RZ, RZ, R9 ;  /* 0x000000ffff1d7224 */ /* 0x000fc600078e0009 */
[----:B------:R-:W4:Y:S01]  /*c610*/  LDL.LU.64 R20, [R1+0x290] ;  /* 0x0002900001147983 */ /* 0x000f220000300a00 */
[----:B------:R-:W-:Y:S02]  /*c620*/  IMAD.MOV.U32 R28, RZ, RZ, R10 ;  /* 0x000000ffff1c7224 */ /* 0x000fe400078e000a */
[----:B------:R-:W-:Y:S01]  /*c630*/  IMAD.MOV.U32 R0, RZ, RZ, R11 ;  /* 0x000000ffff007224 */ /* 0x000fe200078e000b */
[----:B------:R-:W4:Y:S04]  /*c640*/  LDL.LU.64 R22, [R1+0x298] ;  /* 0x0002980001167983 */ /* 0x000f280000300a00 */
[----:B0-----:R-:W2:Y:S04]  /*c650*/  LDL.LU.64 R8, [R1+0x280] ;  /* 0x0002800001087983 */ /* 0x001ea80000300a00 */
[----:B------:R-:W2:Y:S04]  /*c660*/  LDL.LU.64 R10, [R1+0x288] ;  /* 0x00028800010a7983 */ /* 0x000ea80000300a00 */
[----:B------:R-:W3:Y:S04]  /*c670*/  LDL.LU.64 R16, [R1+0x400] ;  /* 0x0004000001107983 */ /* 0x000ee80000300a00 */
[----:B------:R-:W5:Y:S04]  /*c680*/  LDL.LU.64 R18, [R1+0x408] ;  /* 0x0004080001127983 */ /* 0x000f680000300a00 */
[----:B-----5:R-:W-:Y:S04]  /*c690*/  STL.64 [R1+0x13d0], R18 ;  /* 0x0013d01201007387 */ /* 0x020fe80000100a00 */
[----:B---3--:R0:W-:Y:S04]  /*c6a0*/  STL.64 [R1+0x13c8], R16 ;  /* 0x0013c81001007387 */ /* 0x0081e80000100a00 */
[----:B0-----:R-:W3:Y:S04]  /*c6b0*/  LDL.LU.64 R16, [R1+0x270] ;  /* 0x0002700001107983 */ /* 0x001ee80000300a00 */
[----:B------:R-:W5:Y:S01]  /*c6c0*/  LDL.LU.64 R18, [R1+0x278] ;  /* 0x0002780001127983 */ /* 0x000f620000300a00 */
[----:B----4-:R-:W-:Y:S03]  /*c6d0*/  HMMA.16816.F32.BF16 R20, R24, R12, R20 ;  /* 0x0000000c1814723c */ /* 0x010fe60000041814 */
[----:B-----5:R-:W-:Y:S04]  /*c6e0*/  STL.64 [R1+0x13e8], R18 ;  /* 0x0013e81201007387 */ /* 0x020fe80000100a00 */
[----:B---3--:R0:W-:Y:S04]  /*c6f0*/  STL.64 [R1+0x13e0], R16 ;  /* 0x0013e01001007387 */ /* 0x0081e80000100a00 */
[----:B0-----:R-:W2:Y:S04]  /*c700*/  LDL.64 R16, [R1+0x30] ;  /* 0x0000300001107983 */ /* 0x001ea80000100a00 */
[----:B------:R-:W-:Y:S04]  /*c710*/  STL [R1+0x1048], R28 ;  /* 0x0010481c01007387 */ /* 0x000fe80000100800 */
[----:B------:R-:W-:Y:S04]  /*c720*/  STL [R1+0x1044], R29 ;  /* 0x0010441d01007387 */ /* 0x000fe80000100800 */
[----:B------:R-:W-:Y:S04]  /*c730*/  STL [R1+0x1040], R0 ;  /* 0x0010400001007387 */ /* 0x000fe80000100800 */
[----:B------:R0:W-:Y:S04]  /*c740*/  STL.64 [R1+0x290], R20 ;  /* 0x0002901401007387 */ /* 0x0001e80000100a00 */
[----:B------:R1:W-:Y:S01]  /*c750*/  STL.64 [R1+0x298], R22 ;  /* 0x0002981601007387 */ /* 0x0003e20000100a00 */
[----:B0-----:R-:W-:-:S02]  /*c760*/  IMAD.MOV.U32 R21, RZ, RZ, R12 ;  /* 0x000000ffff157224 */ /* 0x001fc400078e000c */
[----:B------:R-:W-:Y:S02]  /*c770*/  IMAD.MOV.U32 R20, RZ, RZ, R13 ;  /* 0x000000ffff147224 */ /* 0x000fe400078e000d */
[----:B------:R-:W3:Y:S04]  /*c780*/  LDL.LU.64 R12, [R1+0x3f0] ;  /* 0x0003f000010c7983 */ /* 0x000ee80000300a00 */
[----:B------:R-:W3:Y:S04]  /*c790*/  LDL.LU.64 R14, [R1+0x3f8] ;  /* 0x0003f800010e7983 */ /* 0x000ee80000300a00 */
[----:B------:R-:W4:Y:S01]  /*c7a0*/  LDL.LU.64 R18, [R1+0x13e8] ;  /* 0x0013e80001127983 */ /* 0x000f220000300a00 */
[----:B--2---:R-:W-:Y:S06]  /*c7b0*/  HMMA.16816.F32.BF16 R8, R24, R16, R8 ;  /* 0x000000101808723c */ /* 0x004fec0000041808 */
[----:B------:R-:W-:-:S02]  /*c7c0*/  IMAD.MOV.U32 R6, RZ, RZ, R16 ;  /* 0x000000ffff067224 */ /* 0x000fc400078e0010 */
[----:B-1----:R-:W-:Y:S02]  /*c7d0*/  IMAD.MOV.U32 R23, RZ, RZ, R17 ;  /* 0x000000ffff177224 */ /* 0x002fe400078e0011 */
[----:B------:R-:W4:-:S13]  /*c7e0*/  LDL.LU.64 R16, [R1+0x13e0] ;  /* 0x0013e00001107983 */ /* 0x000f1a0000300a00 */
[----:B------:R4:W-:Y:S01]  /*c7f0*/  STL.64 [R1+0x288], R10 ;  /* 0x0002880a01007387 */ /* 0x0009e20000100a00 */
[----:B------:R-:W-:Y:S02]  /*c800*/  IMAD.MOV.U32 R29, RZ, RZ, R8 ;  /* 0x000000ffff1d7224 */ /* 0x000fe400078e0008 */
[----:B------:R-:W-:Y:S02]  /*c810*/  IMAD.MOV.U32 R0, RZ, RZ, R9 ;  /* 0x000000ffff007224 */ /* 0x000fe400078e0009 */
[----:B------:R-:W4:Y:S04]  /*c820*/  LDL.LU.64 R8, [R1+0x13d8] ;  /* 0x0013d80001087983 */ /* 0x000f280000300a00 */
[----:B------:R-:W-:Y:S04]  /*c830*/  STL [R1+0x1098], R0 ;  /* 0x0010980001007387 */ /* 0x000fe80000100800 */
[----:B------:R-:W-:Y:S01]  /*c840*/  STL [R1+0x104c], R29 ;  /* 0x00104c1d01007387 */ /* 0x000fe20000100800 */
[----:B----4-:R-:W-:Y:S03]  /*c850*/  HMMA.16816.F32.BF16 R8, R24, R8, R16 ;  /* 0x000000081808723c */ /* 0x010fe60000041810 */
[----:B------:R-:W2:Y:S04]  /*c860*/  LDL.LU.64 R18, [R1+0x13d0] ;  /* 0x0013d00001127983 */ /* 0x000ea80000300a00 */
[----:B------:R-:W2:-:S15]  /*c870*/  LDL.LU.64 R16, [R1+0x13c8] ;  /* 0x0013c80001107983 */ /* 0x000e9e0000300a00 */
[----:B------:R-:W-:-:S01]  /*c880*/  NOP ;  /* 0x0000000000007918 */ /* 0x000fc20000000000 */
[----:B------:R0:W-:Y:S04]  /*c890*/  STL.64 [R1+0x270], R8 ;  /* 0x0002700801007387 */ /* 0x0001e80000100a00 */
[----:B------:R-:W-:Y:S04]  /*c8a0*/  STL [R1+0x278], R10 ;  /* 0x0002780a01007387 */ /* 0x000fe80000100800 */
[----:B0-----:R-:W2:Y:S01]  /*c8b0*/  LDL.LU.64 R8, [R1+0x13c0] ;  /* 0x0013c00001087983 */ /* 0x001ea20000300a00 */
[----:B------:R-:W-:-:S05]  /*c8c0*/  IMAD.MOV.U32 R28, RZ, RZ, R11 ;  /* 0x000000ffff1c7224 */ /* 0x000fca00078e000b */
[----:B------:R-:W-:Y:S01]  /*c8d0*/  STL [R1+0x109c], R28 ;  /* 0x00109c1c01007387 */ /* 0x000fe20000100800 */
[----:B--2---:R-:W-:Y:S06]  /*c8e0*/  HMMA.16816.F32.BF16 R16, R24, R8, R16 ;  /* 0x000000081810723c */ /* 0x004fec0000041810 */
[----:B------:R-:W-:Y:S02]  /*c8f0*/  IMAD.MOV.U32 R22, RZ, RZ, R8 ;  /* 0x000000ffff167224 */ /* 0x000fe400078e0008 */
[----:B------:R-:W-:-:S15]  /*c900*/  IMAD.MOV.U32 R7, RZ, RZ, R9 ;  /* 0x000000ffff077224 */ /* 0x000fde00078e0009 */
[----:B------:R-:W-:Y:S04]  /*c910*/  STL.64 [R1+0x400], R16 ;  /* 0x0004001001007387 */ /* 0x000fe80000100a00 */
[----:B------:R0:W-:Y:S04]  /*c920*/  STL.64 [R1+0x408], R18 ;  /* 0x0004081201007387 */ /* 0x0001e80000100a00 */
[----:B0-----:R-:W2:Y:S04]  /*c930*/  LDL.LU.64 R18, [R1+0x13b8] ;  /* 0x0013b80001127983 */ /* 0x001ea80000300a00 */
[----:B------:R-:W2:Y:S04]  /*c940*/  LDL.LU.64 R16, [R1+0x13b0] ;  /* 0x0013b00001107983 */ /* 0x000ea80000300a00 */
[----:B------:R-:W4:Y:S04]  /*c950*/  LDL.LU.64 R10, [R1+0x13a8] ;  /* 0x0013a800010a7983 */ /* 0x000f280000300a00 */
[----:B------:R-:W3:Y:S04]  /*c960*/  LDL.LU.64 R8, [R1+0x13a0] ;  /* 0x0013a00001087983 */ /* 0x000ee80000300a00 */
[----:B------:R-:W-:Y:S01]  /*c970*/  STL [R1+0x1378], R22 ;  /* 0x0013781601007387 */ /* 0x000fe20000100800 */
[----:B---3--:R-:W-:-:S15]  /*c980*/  HMMA.16816.F32.BF16 R12, R24, R8, R12 ;  /* 0x00000008180c723c */ /* 0x008fde000004180c */
[----:B------:R-:W-:-:S08]  /*c990*/  NOP ;  /* 0x0000000000007918 */ /* 0x000fd00000000000 */
[----:B------:R0:W-:Y:S04]  /*c9a0*/  STL.64 [R1+0x3f0], R12 ;  /* 0x0003f00c01007387 */ /* 0x0001e80000100a00 */
[----:B------:R1:W-:Y:S04]  /*c9b0*/  STL.64 [R1+0x3f8], R14 ;  /* 0x0003f80e01007387 */ /* 0x0003e80000100a00 */
[----:B0-----:R-:W3:Y:S04]  /*c9c0*/  LDL.LU.64 R12, [R1+0x260] ;  /* 0x00026000010c7983 */ /* 0x001ee80000300a00 */
[----:B-1----:R-:W3:Y:S04]  /*c9d0*/  LDL.LU.64 R14, [R1+0x268] ;  /* 0x00026800010e7983 */ /* 0x002ee80000300a00 */
[----:B----4-:R-:W-:Y:S04]  /*c9e0*/  STL.64 [R1+0x1338], R10 ;  /* 0x0013380a01007387 */ /* 0x010fe80000100a00 */
[----:B------:R0:W-:Y:S04]  /*c9f0*/  STL.64 [R1+0x1330], R8 ;  /* 0x0013300801007387 */ /* 0x0001e80000100a00 */
[----:B0-----:R-:W4:Y:S04]  /*ca00*/  LDL.LU.64 R8, [R1+0x470] ;  /* 0x0004700001087983 */ /* 0x001f280000300a00 */
[----:B------:R-:W5:Y:S04]  /*ca10*/  LDL.LU.64 R10, [R1+0x478] ;  /* 0x00047800010a7983 */ /* 0x000f680000300a00 */
[----:B-----5:R-:W-:Y:S04]  /*ca20*/  STL.64 [R1+0x1348], R10 ;  /* 0x0013480a01007387 */ /* 0x020fe80000100a00 */
[----:B----4-:R0:W-:Y:S02]  /*ca30*/  STL.64 [R1+0x1340], R8 ;  /* 0x0013400801007387 */ /* 0x0101e40000100a00 */
[----:B0-----:R-:W-:-:S02]  /*ca40*/  IMAD.MOV.U32 R8, RZ, RZ, R6 ;  /* 0x000000ffff087224 */ /* 0x001fc400078e0006 */
[----:B------:R-:W-:Y:S01]  /*ca50*/  IMAD.MOV.U32 R9, RZ, RZ, R23 ;  /* 0x000000ffff097224 */ /* 0x000fe200078e0017 */
[----:B------:R-:W4:Y:S04]  /*ca60*/  LDL.LU R6, [R1+0x1398] ;  /* 0x0013980001067983 */ /* 0x000f280000300800 */
[----:B------:R0:W-:Y:S02]  /*ca70*/  STL.64 [R1+0x1358], R8 ;  /* 0x0013580801007387 */ /* 0x0001e40000100a00 */
[----:B0-----:R-:W-:Y:S02]  /*ca80*/  IMAD.MOV.U32 R8, RZ, RZ, R21 ;  /* 0x000000ffff087224 */ /* 0x001fe400078e0015 */
[----:B------:R-:W-:Y:S02]  /*ca90*/  IMAD.MOV.U32 R9, RZ, RZ, R20 ;  /* 0x000000ffff097224 */ /* 0x000fe400078e0014 */
[----:B------:R-:W5:Y:S04]  /*caa0*/  LDL.LU.64 R20, [R1+0x240] ;  /* 0x0002400001147983 */ /* 0x000f680000300a00 */
[----:B------:R-:W2:Y:S04]  /*cab0*/  LDL.LU.64 R22, [R1+0x248] ;  /* 0x0002480001167983 */ /* 0x000ea80000300a00 */
[----:B--2---:R-:W-:Y:S04]  /*cac0*/  STL.64 [R1+0x1388], R22 ;  /* 0x0013881601007387 */ /* 0x004fe80000100a00 */
[----:B-----5:R0:W-:Y:S04]  /*cad0*/  STL.64 [R1+0x1380], R20 ;  /* 0x0013801401007387 */ /* 0x0201e80000100a00 */
[----:B0-----:R-:W2:Y:S04]  /*cae0*/  LDL R20, [R1+0x60] ;  /* 0x0000600001147983 */ /* 0x001ea80000100800 */
[----:B------:R0:W-:Y:S04]  /*caf0*/  STL.64 [R1+0x1370], R8 ;  /* 0x0013700801007387 */ /* 0x0001e80000100a00 */
[----:B0-----:R-:W5:Y:S01]  /*cb00*/  LDL.64 R8, [R1+0x50] ;  /* 0x0000500001087983 */ /* 0x001f620000100a00 */
[----:B---3--:R-:W-:Y:S03]  /*cb10*/  HMMA.16816.F32.BF16 R12, R24, R4, R12 ;  /* 0x00000004180c723c */ /* 0x008fe6000004180c */
[----:B-----5:R0:W-:Y:S04]  /*cb20*/  STL.64 [R1+0x1390], R8 ;  /* 0x0013900801007387 */ /* 0x0201e80000100a00 */
[----:B0-----:R-:W2:Y:S04]  /*cb30*/  LDL.LU.64 R8, [R1+0x250] ;  /* 0x0002500001087983 */ /* 0x001ea80000300a00 */
[----:B------:R-:W2:Y:S04]  /*cb40*/  LDL.LU.64 R10, [R1+0x258] ;  /* 0x00025800010a7983 */ /* 0x000ea80000300a00 */
[----:B------:R-:W3:Y:S01]  /*cb50*/  LDL.64 R24, [R1+0x20] ;  /* 0x0000200001187983 */ /* 0x000ee20000100a00 */
[----:B------:R-:W-:-:S03]  /*cb60*/  IMAD.MOV.U32 R21, RZ, RZ, R2 ;  /* 0x000000ffff157224 */ /* 0x000fc600078e0002 */
[----:B---3--:R0:W-:Y:S04]  /*cb70*/  STL.64 [R1+0x1350], R24 ;  /* 0x0013501801007387 */ /* 0x0081e80000100a00 */
[----:B------:R-:W-:Y:S04]  /*cb80*/  STL.64 [R1+0x260], R12 ;  /* 0x0002600c01007387 */ /* 0x000fe80000100a00 */
[----:B------:R-:W-:Y:S04]  /*cb90*/  STL.64 [R1+0x268], R14 ;  /* 0x0002680e01007387 */ /* 0x000fe80000100a00 */
[----:B0-----:R-:W3:Y:S04]  /*cba0*/  LDL.LU.64 R24, [R1+0x220] ;  /* 0x0002200001187983 */ /* 0x001ee80000300a00 */
[----:B------:R-:W5:Y:S01]  /*cbb0*/  LDL.LU.64 R26, [R1+0x228] ;  /* 0x00022800011a7983 */ /* 0x000f620000300a00 */
[C---:B--2---:R-:W-:Y:S03]  /*cbc0*/  HMMA.16816.F32.BF16 R20, R16.reuse, R20, R8 ;  /* 0x000000141014723c */ /* 0x044fe60000041808 */
[----:B-----5:R-:W-:Y:S04]  /*cbd0*/  STL.64 [R1+0x1368], R26 ;  /* 0x0013681a01007387 */ /* 0x020fe80000100a00 */
[----:B---3--:R0:W-:Y:S04]  /*cbe0*/  STL.64 [R1+0x1360], R24 ;  /* 0x0013601801007387 */ /* 0x0081e80000100a00 */
[----:B0-----:R-:W2:Y:S04]  /*cbf0*/  LDL.LU.64 R24, [R1+0x230] ;  /* 0x0002300001187983 */ /* 0x001ea80000300a00 */
[----:B------:R-:W2:Y:S04]  /*cc00*/  LDL.LU.64 R26, [R1+0x238] ;  /* 0x00023800011a7983 */ /* 0x000ea80000300a00 */
[----:B------:R-:W3:Y:S04]  /*cc10*/  LDL.LU.64 R12, [R1+0x3e0] ;  /* 0x0003e000010c7983 */ /* 0x000ee80000300a00 */
[----:B------:R-:W3:Y:S04]  /*cc20*/  LDL.LU.64 R14, [R1+0x3e8] ;  /* 0x0003e800010e7983 */ /* 0x000ee80000300a00 */
[----:B----4-:R-:W-:Y:S04]  /*cc30*/  STL [R1+0x1328], R6 ;  /* 0x0013280601007387 */ /* 0x010fe80000100800 */
[----:B------:R-:W-:Y:S04]  /*cc40*/  STL.64 [R1+0x1320], R4 ;  /* 0x0013200401007387 */ /* 0x000fe80000100a00 */
[----:B------:R-:W4:Y:S04]  /*cc50*/  LDL.LU.64 R8, [R1+0x1390] ;  /* 0x0013900001087983 */ /* 0x000f280000300a00 */
[----:B------:R-:W-:Y:S04]  /*cc60*/  STL.64 [R1+0x250], R20 ;  /* 0x0002501401007387 */ /* 0x000fe80000100a00 */
[----:B------:R0:W-:Y:S04]  /*cc70*/  STL.64 [R1+0x258], R22 ;  /* 0x0002581601007387 */ /* 0x0001e80000100a00 */
[----:B0-----:R-:W4:Y:S04]  /*cc80*/  LDL.LU.64 R22, [R1+0x1388] ;  /* 0x0013880001167983 */ /* 0x001f280000300a00 */
[----:B------:R-:W4:Y:S02]  /*cc90*/  LDL.LU.64 R20, [R1+0x1380] ;  /* 0x0013800001147983 */ /* 0x000f240000300a00 */
[----:B----4-:R-:W-:-:S15]  /*cca0*/  HMMA.16816.F32.BF16 R20, R16, R8, R20 ;  /* 0x000000081014723c */ /* 0x010fde0000041814 */
[----:B------:R-:W-:-:S08]  /*ccb0*/  NOP ;  /* 0x0000000000007918 */ /* 0x000fd00000000000 */
[----:B------:R0:W-:Y:S04]  /*ccc0*/  STL.64 [R1+0x240], R20 ;  /* 0x0002401401007387 */ /* 0x0001e80000100a00 */
[----:B------:R1:W-:Y:S01]  /*ccd0*/  STL.64 [R1+0x248], R22 ;  /* 0x0002481601007387 */ /* 0x0003e20000100a00 */
[----:B0-----:R-:W-:Y:S02]  /*cce0*/  IMAD.MOV.U32 R21, RZ, RZ, R8 ;  /* 0x000000ffff157224 */ /* 0x001fe400078e0008 */
[----:B------:R-:W-:Y:S01]  /*ccf0*/  IMAD.MOV.U32 R20, RZ, RZ, R9 ;  /* 0x000000ffff147224 */ /* 0x000fe200078e0009 */
[----:B-1----:R-:W4:Y:S04]  /*cd00*/  LDL.LU R22, [R1+0x1378] ;  /* 0x0013780001167983 */ /* 0x002f280000300800 */
[----:B------:R-:W2:Y:S02]  /*cd10*/  LDL.LU.64 R8, [R1+0x1370] ;  /* 0x0013700001087983 */ /* 0x000ea40000300a00 */
[----:B--2---:R-:W-:Y:S02]  /*cd20*/  HMMA.16816.F32.BF16 R8, R16, R8, R24 ;  /* 0x000000081008723c */ /* 0x004fe40000041818 */
[----:B------:R-:W2:Y:S04]  /*cd30*/  LDL.LU.64 R26, [R1+0x1368] ;  /* 0x00136800011a7983 */ /* 0x000ea80000300a00 */
[----:B------:R-:W2:-:S15]  /*cd40*/  LDL.LU.64 R24, [R1+0x1360] ;  /* 0x0013600001187983 */ /* 0x000e9e0000300a00 */
[----:B------:R-:W-:-:S02]  /*cd50*/  NOP ;  /* 0x0000000000007918 */ /* 0x000fc40000000000 */
[----:B------:R0:W-:Y:S04]  /*cd60*/  STL.64 [R1+0x230], R8 ;  /* 0x0002300801007387 */ /* 0x0001e80000100a00 */
[----:B------:R2:W-:Y:S04]  /*cd70*/  STL.64 [R1+0x238], R10 ;  /* 0x0002380a01007387 */ /* 0x0005e80000100a00 */
[----:B0-----:R-:W2:Y:S02]  /*cd80*/  LDL.LU.64 R8, [R1+0x1358] ;  /* 0x0013580001087983 */ /* 0x001ea40000300a00 */
[----:B--2---:R-:W-:Y:S02]  /*cd90*/  HMMA.16816.F32.BF16 R8, R16, R8, R24 ;  /* 0x000000081008723c */ /* 0x004fe40000041818 */
[----:B------:R-:W2:-:S15]  /*cda0*/  LDL.LU.64 R24, [R1+0x1350] ;  /* 0x0013500001187983 */ /* 0x000e9e0000300a00 */
[----:B------:R-:W-:-:S06]  /*cdb0*/  NOP ;  /* 0x0000000000007918 */ /* 0x000fcc0000000000 */
[----:B------:R-:W-:Y:S04]  /*cdc0*/  STL.64 [R1+0x220], R8 ;  /* 0x0002200801007387 */ /* 0x000fe80000100a00 */
[----:B------:R0:W-:Y:S04]  /*cdd0*/  STL.64 [R1+0x228], R10 ;  /* 0x0002280a01007387 */ /* 0x0001e80000100a00 */
[----:B0-----:R-:W5:Y:S04]  /*cde0*/  LDL.LU.64 R10, [R1+0x1348] ;  /* 0x00134800010a7983 */ /* 0x001f680000300a00 */
[----:B------:R-:W5:Y:S01]  /*cdf0*/  LDL.LU.64 R8, [R1+0x1340] ;  /* 0x0013400001087983 */ /* 0x000f620000300a00 */
[----:B--2---:R-:W-:-:S02]  /*ce00*/  IMAD.MOV.U32 R2, RZ, RZ, R24 ;  /* 0x000000ffff027224 */ /* 0x004fc400078e0018 */
[----:B------:R-:W-:Y:S01]  /*ce10*/  IMAD.MOV.U32 R0, RZ, RZ, R25 ;  /* 0x000000ffff007224 */ /* 0x000fe200078e0019 */
[----:B-----5:R-:W-:Y:S01]  /*ce20*/  HMMA.16816.F32.BF16 R8, R16, R24, R8 ;  /* 0x000000181008723c */ /* 0x020fe20000041808 */
[----:B------:R-:W0:-:S15]  /*ce30*/  LDSM.16.MT88.4 R24, [R3+UR7+0x100] ;  /* 0x000100070318783b */ /* 0x000e1e0008004200 */
[----:B------:R-:W-:-:S07]  /*ce40*/  NOP ;  /* 0x0000000000007918 */ /* 0x000fce0000000000 */
[----:B------:R-:W-:Y:S04]  /*ce50*/  STL.64 [R1], R8 ;  /* 0x0000000801007387 */ /* 0x000fe80000100a00 */
[----:B------:R1:W-:Y:S04]  /*ce60*/  STL.64 [R1+0x8], R10 ;  /* 0x0000080a01007387 */ /* 0x0003e80000100a00 */
[----:B-1----:R-:W2:Y:S04]  /*ce70*/  LDL.LU.64 R10, [R1+0x1338] ;  /* 0x00133800010a7983 */ /* 0x002ea80000300a00 */
[----:B------:R-:W5:Y:S04]  /*ce80*/  LDL.LU.64 R8, [R1+0x1330] ;  /* 0x0013300001087983 */ /* 0x000f680000300a00 */
[----:B0-----:R-:W-:Y:S04]  /*ce90*/  STL.64 [R1+0x1238], R26 ;  /* 0x0012381a01007387 */ /* 0x001fe80000100a00 */
[----:B------:R4:W-:Y:S04]  /*cea0*/  STL.64 [R1+0x1230], R24 ;  /* 0x0012301801007387 */ /* 0x0009e80000100a00 */
[----:B------:R-:W5:Y:S01]  /*ceb0*/  LDL.LU.64 R4, [R1+0x3d0] ;  /* 0x0003d00001047983 */ /* 0x000f620000300a00 */
[----:B----4-:R-:W-:-:S02]  /*cec0*/  IMAD.MOV.U32 R24, RZ, RZ, R22 ;  /* 0x000000ffff187224 */ /* 0x010fc400078e0016 */
[----:B------:R-:W-:Y:S02]  /*ced0*/  IMAD.MOV.U32 R25, RZ, RZ, R7 ;  /* 0x000000ffff197224 */ /* 0x000fe400078e0007 */
[----:B------:R-:W5:Y:S05]  /*cee0*/  LDL.LU.64 R6, [R1+0x3d8] ;  /* 0x0003d80001067983 */ /* 0x000f6a0000300a00 */
[----:B---3--:R-:W-:-:S15]  /*cef0*/  HMMA.16816.F32.BF16 R12, R16, R24, R12 ;  /* 0x00000018100c723c */ /* 0x008fde000004180c */
[----:B------:R-:W-:-:S08]  /*cf00*/  NOP ;  /* 0x0000000000007918 */ /* 0x000fd00000000000 */
[----:B------:R0:W-:Y:S04]  /*cf10*/  STL.64 [R1+0x3e0], R12 ;  /* 0x0003e00c01007387 */ /* 0x0001e80000100a00 */
[----:B------:R1:W-:Y:S04]  /*cf20*/  STL.64 [R1+0x3e8], R14 ;  /* 0x0003e80e01007387 */ /* 0x0003e80000100a00 */
[----:B0-----:R-:W3:Y:S04]  /*cf30*/  LDL.LU.64 R12, [R1+0x3a0] ;  /* 0x0003a000010c7983 */ /* 0x001ee80000300a00 */
[----:B-1----:R-:W4:Y:S04]  /*cf40*/  LDL.LU.64 R14, [R1+0x3a8] ;  /* 0x0003a800010e7983 */ /* 0x002f280000300a00 */
[----:B----4-:R-:W-:Y:S04]  /*cf50*/  STL.64 [R1+0x12e8], R14 ;  /* 0x0012e80e01007387 */ /* 0x010fe80000100a00 */
[----:B---3--:R0:W-:Y:S02]  /*cf60*/  STL.64 [R1+0x12e0], R12 ;  /* 0x0012e00c01007387 */ /* 0x0081e40000100a00 */
[----:B0-----:R-:W-:-:S02]  /*cf70*/  IMAD.MOV.U32 R12, RZ, RZ, R21 ;  /* 0x000000ffff0c7224 */ /* 0x001fc400078e0015 */
[----:B------:R-:W-:Y:S02]  /*cf80*/  IMAD.MOV.U32 R13, RZ, RZ, R20 ;  /* 0x000000ffff0d7224 */ /* 0x000fe400078e0014 */
[----:B------:R-:W3:Y:S04]  /*cf90*/  LDL.LU.64 R20, [R1+0x210] ;  /* 0x0002100001147983 */ /* 0x000ee80000300a00 */
[----:B------:R-:W3:Y:S04]  /*cfa0*/  LDL.LU.64 R22, [R1+0x218] ;  /* 0x0002180001167983 */ /* 0x000ee80000300a00 */
[----:B------:R0:W-:Y:S04]  /*cfb0*/  STL.64 [R1+0x12f8], R12 ;  /* 0x0012f80c01007387 */ /* 0x0001e80000100a00 */
[----:B0-----:R-:W4:Y:S04]  /*cfc0*/  LDL.64 R12, [R1+0x60] ;  /* 0x00006000010c7983 */ /* 0x001f280000100a00 */
[----:B------:R0:W-:Y:S04]  /*cfd0*/  STL.64 [R1+0x12c8], R24 ;  /* 0x0012c81801007387 */ /* 0x0001e80000100a00 */
[----:B0-----:R-:W2:Y:S04]  /*cfe0*/  LDL.64 R24, [R1+0x30] ;  /* 0x0000300001187983 */ /* 0x001ea80000100a00 */
[----:B--2---:R0:W-:Y:S04]  /*cff0*/  STL.64 [R1+0x12d8], R24 ;  /* 0x0012d81801007387 */ /* 0x0041e80000100a00 */
[----:B0-----:R-:W2:Y:S01]  /*d000*/  LDL.64 R24, [R1+0x40] ;  /* 0x0000400001187983 */ /* 0x001ea20000100a00 */
[----:B-----5:R-:W-:Y:S03]  /*d010*/  HMMA.16816.F32.BF16 R4, R16, R8, R4 ;  /* 0x000000081004723c */ /* 0x020fe60000041804 */
[----:B--2---:R0:W-:Y:S04]  /*d020*/  STL.64 [R1+0x12f0], R24 ;  /* 0x0012f01801007387 */ /* 0x0041e80000100a00 */
[----:B0-----:R-:W2:Y:S04]  /*d030*/  LDL.LU.64 R24, [R1+0x3b0] ;  /* 0x0003b00001187983 */ /* 0x001ea80000300a00 */
[----:B------:R-:W5:Y:S04]  /*d040*/  LDL.LU.64 R26, [R1+0x3b8] ;  /* 0x0003b800011a7983 */ /* 0x000f680000300a00 */
[----:B-----5:R-:W-:Y:S04]  /*d050*/  STL.64 [R1+0x1308], R26 ;  /* 0x0013081a01007387 */ /* 0x020fe80000100a00 */
[----:B--2---:R0:W-:Y:S04]  /*d060*/  STL.64 [R1+0x1300], R24 ;  /* 0x0013001801007387 */ /* 0x0041e80000100a00 */
[----:B0-----:R-:W2:Y:S04]  /*d070*/  LDL.LU.64 R24, [R1+0x3c0] ;  /* 0x0003c00001187983 */ /* 0x001ea80000300a00 */
[----:B------:R-:W2:Y:S04]  /*d080*/  LDL.LU.64 R26, [R1+0x3c8] ;  /* 0x0003c800011a7983 */ /* 0x000ea80000300a00 */
[----:B------:R-:W-:Y:S04]  /*d090*/  STL.64 [R1+0x3d0], R4 ;  /* 0x0003d00401007387 */ /* 0x000fe80000100a00 */
[----:B------:R0:W-:Y:S04]  /*d0a0*/  STL.64 [R1+0x3d8], R6 ;  /* 0x0003d80601007387 */ /* 0x0001e80000100a00 */
[----:B0-----:R-:W5:Y:S04]  /*d0b0*/  LDL.LU R6, [R1+0x1328] ;  /* 0x0013280001067983 */ /* 0x001f680000300800 */
[----:B------:R-:W3:Y:S04]  /*d0c0*/  LDL.LU.64 R4, [R1+0x1320] ;  /* 0x0013200001047983 */ /* 0x000ee80000300a00 */
[----:B------:R-:W-:Y:S04]  /*d0d0*/  STL.64 [R1+0x12c0], R10 ;  /* 0x0012c00a01007387 */ /* 0x000fe80000100a00 */
[----:B------:R0:W-:Y:S02]  /*d0e0*/  STL.64 [R1+0x12b8], R8 ;  /* 0x0012b80801007387 */ /* 0x0001e40000100a00 */
[----:B0-----:R-:W-:-:S02]  /*d0f0*/  IMAD.MOV.U32 R8, RZ, RZ, R2 ;  /* 0x000000ffff087224 */ /* 0x001fc400078e0002 */
[----:B------:R-:W-:-:S05]  /*d100*/  IMAD.MOV.U32 R9, RZ, RZ, R0 ;  /* 0x000000ffff097224 */ /* 0x000fca00078e0000 */
[----:B------:R0:W-:Y:S04]  /*d110*/  STL.64 [R1+0x12d0], R8 ;  /* 0x0012d00801007387 */ /* 0x0001e80000100a00 */
[----:B0-----:R-:W5:Y:S04]  /*d120*/  LDL.LU.64 R8, [R1+0x390] ;  /* 0x0003900001087983 */ /* 0x001f680000300a00 */
[----:B------:R-:W5:Y:S01]  /*d130*/  LDL.LU.64 R10, [R1+0x398] ;  /* 0x00039800010a7983 */ /* 0x000f620000300a00 */
[----:B---3--:R-:W-:Y:S03]  /*d140*/  HMMA.16816.F32.BF16 R16, R16, R4, R20 ;  /* 0x000000041010723c */ /* 0x008fe60000041814 */
[----:B------:R-:W2:Y:S04]  /*d150*/  LDL.LU.64 R22, [R1+0x1318] ;  /* 0x0013180001167983 */ /* 0x000ea80000300a00 */
[----:B------:R-:W2:Y:S01]  /*d160*/  LDL.LU.64 R20, [R1+0x1310] ;  /* 0x0013100001147983 */ /* 0x000ea20000300a00 */
[----:B----4-:R-:W-:-:S02]  /*d170*/  IMAD.MOV.U32 R2, RZ, RZ, R12 ;  /* 0x000000ffff027224 */ /* 0x010fc400078e000c */
[----:B------:R-:W-:-:S13]  /*d180*/  IMAD.MOV.U32 R0, RZ, RZ, R13 ;  /* 0x000000ffff007224 */ /* 0x000fda00078e000d */
[----:B------:R0:W-:Y:S04]  /*d190*/  STL.64 [R1+0x210], R16 ;  /* 0x0002101001007387 */ /* 0x0001e80000100a00 */
[----:B------:R1:W-:Y:S04]  /*d1a0*/  STL.64 [R1+0x218], R18 ;  /* 0x0002181201007387 */ /* 0x0003e80000100a00 */
[----:B0-----:R-:W3:Y:S04]  /*d1b0*/  LDL.LU.64 R16, [R1+0x380] ;  /* 0x0003800001107983 */ /* 0x001ee80000300a00 */
[----:B-1----:R-:W3:Y:S01]  /*d1c0*/  LDL.LU.64 R18, [R1+0x388] ;  /* 0x0003880001127983 */ /* 0x002ee20000300a00 */
[----:B--2---:R-:W-:-:S15]  /*d1d0*/  HMMA.16816.F32.BF16 R24, R20, R12, R24 ;  /* 0x0000000c1418723c */ /* 0x004fde0000041818 */
[----:B------:R-:W-:-:S08]  /*d1e0*/  NOP ;  /* 0x0000000000007918 */ /* 0x000fd00000000000 */
[----:B------:R-:W-:Y:S04]  /*d1f0*/  STL.64 [R1+0x3c0], R24 ;  /* 0x0003c01801007387 */ /* 0x000fe80000100a00 */
[----:B------:R0:W-:Y:S04]  /*d200*/  STL.64 [R1+0x3c8], R26 ;  /* 0x0003c81a01007387 */ /* 0x0001e80000100a00 */
[----:B0-----:R-:W2:Y:S04]  /*d210*/  LDL.LU.64 R26, [R1+0x1308] ;  /* 0x00130800011a7983 */ /* 0x001ea80000300a00 */
[----:B------:R-:W2:Y:S04]  /*d220*/  LDL.LU.64 R24, [R1+0x1300] ;  /* 0x0013000001187983 */ /* 0x000ea80000300a00 */
[----:B------:R-:W2:Y:S02]  /*d230*/  LDL.LU.64 R12, [R1+0x12f8] ;  /* 0x0012f800010c7983 */ /* 0x000ea40000300a00 */
[----:B--2---:R-:W-:Y:S02]  /*d240*/  HMMA.16816.F32.BF16 R12, R20, R12, R24 ;  /* 0x0000000c140c723c */ /* 0x004fe40000041818 */
[----:B------:R-:W2:-:S15]  /*d250*/  LDL.LU.64 R24, [R1+0x12f0] ;  /* 0x0012f00001187983 */ /* 0x000e9e0000300a00 */
[----:B------:R-:W-:-:S06]  /*d260*/  NOP ;  /* 0x0000000000007918 */ /* 0x000fcc0000000000 */
[----:B------:R-:W-:Y:S04]  /*d270*/  STL.64 [R1+0x3b0], R12 ;  /* 0x0003b00c01007387 */ /* 0x000fe80000100a00 */
[----:B------:R0:W-:Y:S04]  /*d280*/  STL.64 [R1+0x3b8], R14 ;  /* 0x0003b80e01007387 */ /* 0x0001e80000100a00 */
[----:B0-----:R-:W4:Y:S04]  /*d290*/  LDL.LU.64 R14, [R1+0x12e8] ;  /* 0x0012e800010e7983 */ /* 0x001f280000300a00 */
[----:B------:R-:W4:Y:S01]  /*d2a0*/  LDL.LU.64 R12, [R1+0x12e0] ;  /* 0x0012e000010c7983 */ /* 0x000f220000300a00 */
[----:B--2---:R-:W-:Y:S01]  /*d2b0*/  IMAD.MOV.U32 R7, RZ, RZ, R25 ;  /* 0x000000ffff077224 */ /* 0x004fe200078e0019 */
[----:B----4-:R-:W-:-:S15]  /*d2c0*/  HMMA.16816.F32.BF16 R12, R20, R24, R12 ;  /* 0x00000018140c723c */ /* 0x010fde000004180c */
[----:B------:R-:W-:-:S08]  /*d2d0*/  NOP ;  /* 0x0000000000007918 */ /* 0x000fd00000000000 */
[----:B------:R0:W-:Y:S04]  /*d2e0*/  STL.64 [R1+0x3a0], R12 ;  /* 0x0003a00c01007387 */ /* 0x0001e80000100a00 */
[----:B------:R-:W-:Y:S01]  /*d2f0*/  STL.64 [R1+0x3a8], R14 ;  /* 0x0003a80e01007387 */ /* 0x000fe20000100a00 */
[----:B0-----:R-:W-:-:S03]  /*d300*/  IMAD.MOV.U32 R12, RZ, RZ, R24 ;  /* 0x000000ffff0c7224 */ /* 0x001fc600078e0018 */
[----:B------:R-:W5:Y:S02]  /*d310*/  LDL.LU.64 R24, [R1+0x12d8] ;  /* 0x0012d80001187983 */ /* 0x000f640000300a00 */
[----:B-----5:R-:W-:-:S15]  /*d320*/  HMMA.16816.F32.BF16 R8, R20, R24, R8 ;  /* 0x000000181408723c */ /* 0x020fde0000041808 */
[----:B------:R-:W-:-:S08]  /*d330*/  NOP ;  /* 0x0000000000007918 */ /* 0x000fd00000000000 */
[----:B------:R0:W-:Y:S04]  /*d340*/  STL.64 [R1+0x390], R8 ;  /* 0x0003900801007387 */ /* 0x0001e80000100a00 */
[----:B------:R1:W-:Y:S04]  /*d350*/  STL.64 [R1+0x398], R10 ;  /* 0x0003980a01007387 */ /* 0x0003e80000100a00 */
[----:B0-----:R-:W3:Y:S01]  /*d360*/  LDL.LU.64 R8, [R1+0x12d0] ;  /* 0x0012d00001087983 */ /* 0x001ee20000300a00 */
[----:B------:R-:W-:Y:S01]  /*d370*/  IMAD.MOV.U32 R14, RZ, RZ, R24 ;  /* 0x000000ffff0e7224 */ /* 0x000fe200078e0018 */
[----:B------:R-:W-:Y:S01]  /*d380*/  LOP3.LUT R29, R3, 0x40, RZ, 0x3c, !PT ;  /* 0x00000040031d7812 */ /* 0x000fe200078e3cff */
[----:B------:R-:W-:-:S02]  /*d390*/  IMAD.MOV.U32 R13, RZ, RZ, R25 ;  /* 0x000000ffff0d7224 */ /* 0x000fc400078e0019 */
[----:B------:R-:W2:Y:S01]  /*d3a0*/  LDL.LU.64 R24, [R1+0x12c8] ;  /* 0x0012c80001187983 */ /* 0x000ea20000300a00 */
[----:B---3--:R-:W-:Y:S03]  /*d3b0*/  HMMA.16816.F32.BF16 R16, R20, R8, R16 ;  /* 0x000000081410723c */ /* 0x008fe60000041810 */
[----:B------:R-:W2:Y:S04]  /*d3c0*/  LDL.LU.64 R8, [R1+0x370] ;  /* 0x0003700001087983 */ /* 0x000ea80000300a00 */
[----:B-1----:R-:W2:-:S15]  /*d3d0*/  LDL.LU.64 R10, [R1+0x378] ;  /* 0x00037800010a7983 */ /* 0x002e9e0000300a00 */
[----:B------:R-:W-:-:S01]  /*d3e0*/  NOP ;  /* 0x0000000000007918 */ /* 0x000fc20000000000 */
[----:B------:R-:W-:Y:S04]  /*d3f0*/  STL.64 [R1+0x380], R16 ;  /* 0x0003801001007387 */ /* 0x000fe80000100a00 */
[----:B------:R-:W-:Y:S04]  /*d400*/  STL.64 [R1+0x388], R18 ;  /* 0x0003881201007387 */ /* 0x000fe80000100a00 */
[----:B------:R-:W0:Y:S04]  /*d410*/  LDSM.16.MT88.4 R16, [R29+UR7+0x100] ;  /* 0x000100071d10783b */ /* 0x000e280008004200 */
[----:B0-----:R-:W-:Y:S04]  /*d420*/  STL.64 [R1+0x11b8], R18 ;  /* 0x0011b81201007387 */ /* 0x001fe80000100a00 */
[----:B------:R0:W-:Y:S04]  /*d430*/  STL.64 [R1+0x11b0], R16 ;  /* 0x0011b01001007387 */ /* 0x0001e80000100a00 */
[----:B0-----:R-:W3:Y:S04]  /*d440*/  LDL.64 R16, [R1+0x20] ;  /* 0x0000200001107983 */ /* 0x001ee80000100a00 */
[----:B---3--:R0:W-:Y:S02]  /*d450*/  STL.64 [R1+0x1250], R16 ;  /* 0x0012501001007387 */ /* 0x0081e40000100a00 */
[----:B0-----:R-:W-:-:S02]  /*d460*/  IMAD.MOV.U32 R16, RZ, RZ, R14 ;  /* 0x000000ffff107224 */ /* 0x001fc400078e000e */
[----:B------:R-:W-:-:S05]  /*d470*/  IMAD.MOV.U32 R17, RZ, RZ, R13 ;  /* 0x000000ffff117224 */ /* 0x000fca00078e000d */
[----:B------:R0:W-:Y:S02]  /*d480*/  STL.64 [R1+0x1260], R16 ;  /* 0x0012601001007387 */ /* 0x0001e40000100a00 */
[----:B0-----:R-:W-:Y:S02]  /*d490*/  IMAD.MOV.U32 R16, RZ, RZ, R12 ;  /* 0x000000ffff107224 */ /* 0x001fe400078e000c */
[----:B------:R-:W-:-:S05]  /*d4a0*/  IMAD.MOV.U32 R17, RZ, RZ, R7 ;  /* 0x000000ffff117224 */ /* 0x000fca00078e0007 */
[----:B------:R0:W-:Y:S04]  /*d4b0*/  STL.64 [R1+0x1278], R16 ;  /* 0x0012781001007387 */ /* 0x0001e80000100a00 */
[----:B0-----:R-:W3:Y:S01]  /*d4c0*/  LDL.64 R16, [R1+0x50] ;  /* 0x0000500001107983 */ /* 0x001ee20000100a00 */
[----:B--2---:R-:W-:Y:S03]  /*d4d0*/  HMMA.16816.F32.BF16 R8, R20, R24, R8 ;  /* 0x000000181408723c */ /* 0x004fe60000041808 */
[----:B---3--:R-:W-:Y:S04]  /*d4e0*/  STL.64 [R1+0x1290], R16 ;  /* 0x0012901001007387 */ /* 0x008fe80000100a00 */
[----:B------:R-:W2:Y:S04]  /*d4f0*/  LDL.LU.64 R12, [R1+0x360] ;  /* 0x00036000010c7983 */ /* 0x000ea80000300a00 */
[----:B------:R-:W2:-:S12]  /*d500*/  LDL.LU.64 R14, [R1+0x368] ;  /* 0x00036800010e7983 */ /* 0x000e980000300a00 */
[----:B------:R-:W-:Y:S04]  /*d510*/  STL.64 [R1+0x370], R8 ;  /* 0x0003700801007387 */ /* 0x000fe80000100a00 */
[----:B------:R0:W-:Y:S04]  /*d520*/  STL.64 [R1+0x378], R10 ;  /* 0x0003780a01007387 */ /* 0x0001e80000100a00 */
[----:B0-----:R-:W3:Y:S04]  /*d530*/  LDL.LU.64 R10, [R1+0x12c0] ;  /* 0x0012c000010a7983 */ /* 0x001ee80000300a00 */
[----:B------:R-:W2:Y:S04]  /*d540*/  LDL.LU.64 R8, [R1+0x12b8] ;  /* 0x0012b80001087983 */ /* 0x000ea80000300a00 */
[----:B------:R0:W-:Y:S04]  /*d550*/  STL.64 [R1+0x1258], R24 ;  /* 0x0012581801007387 */ /* 0x0001e80000100a00 */
[----:B0-----:R-:W4:Y:S04]  /*d560*/  LDL.LU.64 R24, [R1+0x440] ;  /* 0x0004400001187983 */ /* 0x001f280000300a00 */
[----:B------:R-:W5:Y:S04]  /*d570*/  LDL.LU.64 R26, [R1+0x448] ;  /* 0x00044800011a7983 */ /* 0x000f680000300a00 */
[----:B-----5:R-:W-:Y:S04]  /*d580*/  STL.64 [R1+0x1270], R26 ;  /* 0x0012701a01007387 */ /* 0x020fe80000100a00 */
[----:B----4-:R0:W-:Y:S04]  /*d590*/  STL.64 [R1+0x1268], R24 ;  /* 0x0012681801007387 */ /* 0x0101e80000100a00 */
[----:B0-----:R-:W4:Y:S04]  /*d5a0*/  LDL.LU.64 R24, [R1+0x450] ;  /* 0x0004500001187983 */ /* 0x001f280000300a00 */
[----:B------:R-:W5:Y:S01]  /*d5b0*/  LDL.LU.64 R26, [R1+0x458] ;  /* 0x00045800011a7983 */ /* 0x000f620000300a00 */
[----:B--2---:R-:W-:Y:S03]  /*d5c0*/  HMMA.16816.F32.BF16 R12, R20, R8, R12 ;  /* 0x00000008140c723c */ /* 0x004fe6000004180c */
[----:B-----5:R-:W-:Y:S04]  /*d5d0*/  STL.64 [R1+0x1288], R26 ;  /* 0x0012881a01007387 */ /* 0x020fe80000100a00 */
[----:B----4-:R0:W-:Y:S04]  /*d5e0*/  STL.64 [R1+0x1280], R24 ;  /* 0x0012801801007387 */ /* 0x0101e80000100a00 */
[----:B0-----:R-:W2:Y:S04]  /*d5f0*/  LDL.LU.64 R24, [R1+0x340] ;  /* 0x0003400001187983 */ /* 0x001ea80000300a00 */
[----:B------:R-:W4:Y:S04]  /*d600*/  LDL.LU.64 R26, [R1+0x348] ;  /* 0x00034800011a7983 */ /* 0x000f280000300a00 */
[----:B----4-:R-:W-:Y:S04]  /*d610*/  STL.64 [R1+0x12a0], R26 ;  /* 0x0012a01a01007387 */ /* 0x010fe80000100a00 */
[----:B--2---:R0:W-:Y:S04]  /*d620*/  STL.64 [R1+0x1298], R24 ;  /* 0x0012981801007387 */ /* 0x0041e80000100a00 */
[----:B0-----:R-:W2:Y:S04]  /*d630*/  LDL.LU.64 R24, [R1+0x350] ;  /* 0x0003500001187983 */ /* 0x001ea80000300a00 */
[----:B------:R-:W2:Y:S04]  /*d640*/  LDL.LU.64 R26, [R1+0x358] ;  /* 0x00035800011a7983 */ /* 0x000ea80000300a00 */
[----:B------:R-:W-:Y:S04]  /*d650*/  STL.64 [R1+0x360], R12 ;  /* 0x0003600c01007387 */ /* 0x000fe80000100a00 */
[----:B------:R0:W-:Y:S04]  /*d660*/  STL.64 [R1+0x368], R14 ;  /* 0x0003680e01007387 */ /* 0x0001e80000100a00 */
[----:B0-----:R-:W2:Y:S04]  /*d670*/  LDL.LU.64 R14, [R1+0x12b0] ;  /* 0x0012b000010e7983 */ /* 0x001ea80000300a00 */
[----:B------:R-:W2:Y:S04]  /*d680*/  LDL.LU.64 R12, [R1+0x12a8] ;  /* 0x0012a800010c7983 */ /* 0x000ea80000300a00 */
[----:B---3--:R-:W-:Y:S04]  /*d690*/  STL.64 [R1+0x1248], R10 ;  /* 0x0012480a01007387 */ /* 0x008fe80000100a00 */
[----:B------:R0:W-:Y:S04]  /*d6a0*/  STL.64 [R1+0x1240], R8 ;  /* 0x0012400801007387 */ /* 0x0001e80000100a00 */
[----:B0-----:R-:W3:Y:S04]  /*d6b0*/  LDL.LU.64 R8, [R1+0x200] ;  /* 0x0002000001087983 */ /* 0x001ee80000300a00 */
[----:B------:R-:W3:Y:S01]  /*d6c0*/  LDL.LU.64 R10, [R1+0x208] ;  /* 0x00020800010a7983 */ /* 0x000ee20000300a00 */
[----:B------:R-:W-:-:S02]  /*d6d0*/  IMAD.MOV.U32 R16, RZ, RZ, R2 ;  /* 0x000000ffff107224 */ /* 0x000fc400078e0002 */
[----:B------:R-:W-:-:S07]  /*d6e0*/  IMAD.MOV.U32 R17, RZ, RZ, R0 ;  /* 0x000000ffff117224 */ /* 0x000fce00078e0000 */
[----:B--2---:R-:W-:Y:S06]  /*d6f0*/  HMMA.16816.F32.BF16 R16, R12, R16, R24 ;  /* 0x000000100c10723c */ /* 0x004fec0000041818 */
[----:B---3--:R-:W-:Y:S01]  /*d700*/  HMMA.16816.F32.BF16 R8, R20, R4, R8 ;  /* 0x000000041408723c */ /* 0x008fe20000041808 */
[----:B------:R-:W2:Y:S04]  /*d710*/  LDL.LU.64 R20, [R1+0x430] ;  /* 0x0004300001147983 */ /* 0x000ea80000300a00 */
[----:B------:R-:W2:-:S15]  /*d720*/  LDL.LU.64 R22, [R1+0x438] ;  /* 0x0004380001167983 */ /* 0x000e9e0000300a00 */
[----:B------:R-:W-:-:S03]  /*d730*/  NOP ;  /* 0x0000000000007918 */ /* 0x000fc60000000000 */
[----:B------:R0:W-:Y:S04]  /*d740*/  STL.64 [R1+0x200], R8 ;  /* 0x0002000801007387 */ /* 0x0001e80000100a00 */
[----:B------:R1:W-:Y:S04]  /*d750*/  STL.64 [R1+0x208], R10 ;  /* 0x0002080a01007387 */ /* 0x0003e80000100a00 */
[----:B0-----:R-:W3:Y:S04]  /*d760*/  LDL.LU.64 R8, [R1+0x420] ;  /* 0x0004200001087983 */ /* 0x001ee80000300a00 */
[----:B-1----:R-:W3:Y:S04]  /*d770*/  LDL.LU.64 R10, [R1+0x428] ;  /* 0x00042800010a7983 */ /* 0x002ee80000300a00 */
[----:B------:R-:W4:Y:S04]  /*d780*/  LDL.LU.64 R26, [R1+0x12a0] ;  /* 0x0012a000011a7983 */ /* 0x000f280000300a00 */
[----:B------:R-:W4:Y:S04]  /*d790*/  LDL.LU.64 R24, [R1+0x1298] ;  /* 0x0012980001187983 */ /* 0x000f280000300a00 */
[----:B------:R0:W-:Y:S04]  /*d7a0*/  STL.64 [R1+0x350], R16 ;  /* 0x0003501001007387 */ /* 0x0001e80000100a00 */
[----:B------:R-:W-:Y:S04]  /*d7b0*/  STL.64 [R1+0x358], R18 ;  /* 0x0003581201007387 */ /* 0x000fe80000100a00 */
[----:B0-----:R-:W4:Y:S02]  /*d7c0*/  LDL.LU.64 R16, [R1+0x1290] ;  /* 0x0012900001107983 */ /* 0x001f240000300a00 */
[----:B----4-:R-:W-:Y:S06]  /*d7d0*/  HMMA.16816.F32.BF16 R24, R12, R16, R24 ;  /* 0x000000100c18723c */ /* 0x010fec0000041818 */
[----:B------:R-:W-:-:S02]  /*d7e0*/  IMAD.MOV.U32 R28, RZ, RZ, R16 ;  /* 0x000000ffff1c7224 */ /* 0x000fc400078e0010 */
[----:B------:R-:W-:-:S15]  /*d7f0*/  IMAD.MOV.U32 R7, RZ, RZ, R17 ;  /* 0x000000ffff077224 */ /* 0x000fde00078e0011 */
[----:B------:R-:W-:Y:S04]  /*d800*/  STL.64 [R1+0x340], R24 ;  /* 0x0003401801007387 */ /* 0x000fe80000100a00 */
[----:B------:R0:W-:Y:S04]  /*d810*/  STL.64 [R1+0x348], R26 ;  /* 0x0003481a01007387 */ /* 0x0001e80000100a00 */
[----:B0-----:R-:W4:Y:S04]  /*d820*/  LDL.LU.64 R26, [R1+0x1288] ;  /* 0x00128800011a7983 */ /* 0x001f280000300a00 */
[----:B------:R-:W4:Y:S04]  /*d830*/  LDL.LU.64 R24, [R1+0x1280] ;  /* 0x0012800001187983 */ /* 0x000f280000300a00 */
[----:B------:R-:W4:Y:S02]  /*d840*/  LDL.LU.64 R16, [R1+0x1278] ;  /* 0x0012780001107983 */ /* 0x000f240000300a00 */
[----:B----4-:R-:W-:Y:S02]  /*d850*/  HMMA.16816.F32.BF16 R16, R12, R16, R24 ;  /* 0x000000100c10723c */ /* 0x010fe40000041818 */
[----:B------:R-:W4:Y:S04]  /*d860*/  LDL.LU.64 R26, [R1+0x1270] ;  /* 0x00127000011a7983 */ /* 0x000f280000300a00 */
[----:B------:R-:W4:-:S15]  /*d870*/  LDL.LU.64 R24, [R1+0x1268] ;  /* 0x0012680001187983 */ /* 0x000f1e0000300a00 */
[----:B------:R-:W-:-:S02]  /*d880*/  NOP ;  /* 0x0000000000007918 */ /* 0x000fc40000000000 */
[----:B------:R0:W-:Y:S04]  /*d890*/  STL.64 [R1+0x450], R16 ;  /* 0x0004501001007387 */ /* 0x0001e80000100a00 */
[----:B------:R4:W-:Y:S04]  /*d8a0*/  STL.64 [R1+0x458], R18 ;  /* 0x0004581201007387 */ /* 0x0009e80000100a00 */
[----:B0-----:R-:W4:Y:S02]  /*d8b0*/  LDL.LU.64 R16, [R1+0x1260] ;  /* 0x0012600001107983 */ /* 0x001f240000300a00 */
[----:B----4-:R-:W-:Y:S02]  /*d8c0*/  HMMA.16816.F32.BF16 R16, R12, R16, R24 ;  /* 0x000000100c10723c */ /* 0x010fe40000041818 */
[----:B------:R-:W3:-:S15]  /*d8d0*/  LDL.LU.64 R24, [R1+0x1258] ;  /* 0x0012580001187983 */ /* 0x000ede0000300a00 */
[----:B------:R-:W-:-:S06]  /*d8e0*/  NOP ;  /* 0x0000000000007918 */ /* 0x000fcc0000000000 */
[----:B------:R0:W-:Y:S04]  /*d8f0*/  STL.64 [R1+0x440], R16 ;  /* 0x0004401001007387 */ /* 0x0001e80000100a00 */
[----:B------:R1:W-:Y:S04]  /*d900*/  STL.64 [R1+0x448], R18 ;  /* 0x0004481201007387 */ /* 0x0003e80000100a00 */
[----:B0-----:R-:W2:Y:S02]  /*d910*/  LDL.LU.64 R16, [R1+0x1250] ;  /* 0x0012500001107983 */ /* 0x001ea40000300a00 */
[----:B--2---:R-:W-:-:S15]  /*d920*/  HMMA.16816.F32.BF16 R20, R12, R16, R20 ;  /* 0x000000100c14723c */ /* 0x004fde0000041814 */
[----:B------:R-:W-:-:S08]  /*d930*/  NOP ;  /* 0x0000000000007918 */ /* 0x000fd00000000000 */
[----:B------:R-:W-:Y:S04]  /*d940*/  STL.64 [R1+0x430], R20 ;  /* 0x0004301401007387 */ /* 0x000fe80000100a00 */
[----:B------:R-:W-:Y:S04]  /*d950*/  STL.64 [R1+0x438], R22 ;  /* 0x0004381601007387 */ /* 0x000fe80000100a00 */
[----:B------:R-:W0:Y:S01]  /*d960*/  LDSM.16.MT88.4 R20, [R3+UR7+0x180] ;  /* 0x000180070314783b */ /* 0x000e220008004200 */
[----:B------:R-:W-:Y:S02]  /*d970*/  IMAD.MOV.U32 R2, RZ, RZ, R16 ;  /* 0x000000ffff027224 */ /* 0x000fe400078e0010 */
[----:B------:R-:W-:-:S02]  /*d980*/  IMAD.MOV.U32 R0, RZ, RZ, R17 ;  /* 0x000000ffff007224 */ /* 0x000fc400078e0011 */
[----:B------:R-:W2:Y:S04]  /*d990*/  LDL.LU.64 R16, [R1+0x330] ;  /* 0x0003300001107983 */ /* 0x000ea80000300a00 */
[----:B-1----:R-:W2:Y:S01]  /*d9a0*/  LDL.LU.64 R18, [R1+0x338] ;  /* 0x0003380001127983 */ /* 0x002ea20000300a00 */
[C---:B---3--:R-:W-:Y:S03]  /*d9b0*/  HMMA.16816.F32.BF16 R24, R12.reuse, R24, R8 ;  /* 0x000000180c18723c */ /* 0x048fe60000041808 */
[----:B0-----:R-:W-:Y:S04]  /*d9c0*/  STL.64 [R1+0x1120], R22 ;  /* 0x0011201601007387 */ /* 0x001fe80000100a00 */
[----:B------:R0:W-:Y:S04]  /*d9d0*/  STL.64 [R1+0x1118], R20 ;  /* 0x0011181401007387 */ /* 0x0001e80000100a00 */
[----:B0-----:R-:W3:Y:S04]  /*d9e0*/  LDL.LU.64 R20, [R1+0x410] ;  /* 0x0004100001147983 */ /* 0x001ee80000300a00 */
[----:B------:R-:W3:Y:S04]  /*d9f0*/  LDL.LU.64 R22, [R1+0x418] ;  /* 0x0004180001167983 */ /* 0x000ee80000300a00 */
[----:B------:R-:W4:Y:S04]  /*da00*/  LDL.LU.64 R10, [R1+0x1248] ;  /* 0x00124800010a7983 */ /* 0x000f280000300a00 */
[----:B------:R-:W3:Y:S04]  /*da10*/  LDL.LU.64 R8, [R1+0x1240] ;  /* 0x0012400001087983 */ /* 0x000ee80000300a00 */
[----:B------:R-:W-:Y:S04]  /*da20*/  STL.64 [R1+0x420], R24 ;  /* 0x0004201801007387 */ /* 0x000fe80000100a00 */
[----:B------:R0:W-:Y:S04]  /*da30*/  STL.64 [R1+0x428], R26 ;  /* 0x0004281a01007387 */ /* 0x0001e80000100a00 */
[----:B0-----:R-:W5:Y:S04]  /*da40*/  LDL.LU.64 R26, [R1+0x1238] ;  /* 0x00123800011a7983 */ /* 0x001f680000300a00 */
[----:B------:R-:W5:Y:S01]  /*da50*/  LDL.LU.64 R24, [R1+0x1230] ;  /* 0x0012300001187983 */ /* 0x000f620000300a00 */
[----:B---3--:R-:W-:-:S15]  /*da60*/  HMMA.16816.F32.BF16 R20, R12, R8, R20 ;  /* 0x000000080c14723c */ /* 0x008fde0000041814 */
[----:B------:R-:W-:-:S08]  /*da70*/  NOP ;  /* 0x0000000000007918 */ /* 0x000fd00000000000 */
[----:B------:R0:W-:Y:S04]  /*da80*/  STL.64 [R1+0x410], R20 ;  /* 0x0004101401007387 */ /* 0x0001e80000100a00 */
[----:B------:R-:W-:Y:S01]  /*da90*/  STL.64 [R1+0x418], R22 ;  /* 0x0004181601007387 */ /* 0x000fe20000100a00 */
[----:B0-----:R-:W-:Y:S02]  /*daa0*/  IMAD.MOV.U32 R20, RZ, RZ, R28 ;  /* 0x000000ffff147224 */ /* 0x001fe400078e001c */
[----:B------:R-:W-:-:S05]  /*dab0*/  IMAD.MOV.U32 R21, RZ, RZ, R7 ;  /* 0x000000ffff157224 */ /* 0x000fca00078e0007 */
[----:B------:R0:W-:Y:S04]  /*dac0*/  STL.64 [R1+0x1218], R20 ;  /* 0x0012181401007387 */ /* 0x0001e80000100a00 */
[----:B0-----:R-:W5:Y:S04]  /*dad0*/  LDL.64 R20, [R1+0x60] ;  /* 0x0000600001147983 */ /* 0x001f680000100a00 */
[----:B----4-:R-:W-:Y:S04]  /*dae0*/  STL.64 [R1+0x11c8], R10 ;  /* 0x0011c80a01007387 */ /* 0x010fe80000100a00 */
[----:B------:R0:W-:Y:S02]  /*daf0*/  STL.64 [R1+0x11c0], R8 ;  /* 0x0011c00801007387 */ /* 0x0001e40000100a00 */
[----:B0-----:R-:W-:-:S02]  /*db00*/  IMAD.MOV.U32 R8, RZ, RZ, R2 ;  /* 0x000000ffff087224 */ /* 0x001fc400078e0002 */
[----:B------:R-:W-:-:S05]  /*db10*/  IMAD.MOV.U32 R9, RZ, RZ, R0 ;  /* 0x000000ffff097224 */ /* 0x000fca00078e0000 */
[----:B------:R0:W-:Y:S04]  /*db20*/  STL.64 [R1+0x11e0], R8 ;  /* 0x0011e00801007387 */ /* 0x0001e80000100a00 */
[----:B0-----:R-:W3:Y:S04]  /*db30*/  LDL.64 R8, [R1+0x30] ;  /* 0x0000300001087983 */ /* 0x001ee80000100a00 */
[----:B---3--:R0:W-:Y:S04]  /*db40*/  STL.64 [R1+0x11f8], R8 ;  /* 0x0011f80801007387 */ /* 0x0081e80000100a00 */
[----:B0-----:R-:W3:Y:S01]  /*db50*/  LDL.64 R8, [R1+0x40] ;  /* 0x0000400001087983 */ /* 0x001ee20000100a00 */
[----:B--2---:R-:W-:Y:S03]  /*db60*/  HMMA.16816.F32.BF16 R12, R12, R4, R16 ;  /* 0x000000040c0c723c */ /* 0x004fe60000041810 */
[----:B---3--:R0:W-:Y:S04]  /*db70*/  STL.64 [R1+0x1210], R8 ;  /* 0x0012100801007387 */ /* 0x0081e80000100a00 */
[----:B0-----:R-:W2:Y:S04]  /*db80*/  LDL.LU.64 R8, [R1+0x310] ;  /* 0x0003100001087983 */ /* 0x001ea80000300a00 */
[----:B------:R-:W3:-:S12]  /*db90*/  LDL.LU.64 R10, [R1+0x318] ;  /* 0x00031800010a7983 */ /* 0x000ed80000300a00 */
[----:B------:R-:W-:Y:S04]  /*dba0*/  STL.64 [R1+0x330], R12 ;  /* 0x0003300c01007387 */ /* 0x000fe80000100a00 */
[----:B------:R-:W-:Y:S04]  /*dbb0*/  STL.64 [R1+0x338], R14 ;  /* 0x0003380e01007387 */ /* 0x000fe80000100a00 */
[----:B------:R-:W0:Y:S04]  /*dbc0*/  LDSM.16.MT88.4 R12, [R29+UR7+0x180] ;  /* 0x000180071d0c783b */ /* 0x000e280008004200 */
[----:B---3--:R-:W-:Y:S04]  /*dbd0*/  STL.64 [R1+0x1228], R10 ;  /* 0x0012280a01007387 */ /* 0x008fe80000100a00 */
[----:B--2---:R1:W-:Y:S04]  /*dbe0*/  STL.64 [R1+0x1220], R8 ;  /* 0x0012200801007387 */ /* 0x0043e80000100a00 */
[----:B-1----:R-:W5:Y:S04]  /*dbf0*/  LDL.LU.64 R8, [R1+0x320] ;  /* 0x0003200001087983 */ /* 0x002f680000300a00 */
[----:B------:R-:W5:Y:S04]  /*dc00*/  LDL.LU.64 R10, [R1+0x328] ;  /* 0x00032800010a7983 */ /* 0x000f680000300a00 */
[----:B------:R-:W-:Y:S04]  /*dc10*/  STL [R1+0x11f0], R6 ;  /* 0x0011f00601007387 */ /* 0x000fe80000100800 */
[----:B------:R1:W-:Y:S04]  /*dc20*/  STL.64 [R1+0x11e8], R4 ;  /* 0x0011e80401007387 */ /* 0x0003e80000100a00 */
[----:B-1----:R-:W2:Y:S04]  /*dc30*/  LDL.LU.64 R4, [R1+0x2f0] ;  /* 0x0002f00001047983 */ /* 0x002ea80000300a00 */
[----:B------:R-:W3:Y:S04]  /*dc40*/  LDL.LU.64 R6, [R1+0x2f8] ;  /* 0x0002f80001067983 */ /* 0x000ee80000300a00 */
[----:B---3--:R-:W-:Y:S04]  /*dc50*/  STL.64 [R1+0x1208], R6 ;  /* 0x0012080601007387 */ /* 0x008fe80000100a00 */
[----:B--2---:R1:W-:Y:S04]  /*dc60*/  STL.64 [R1+0x1200], R4 ;  /* 0x0012000401007387 */ /* 0x0043e80000100a00 */
[----:B-1----:R-:W2:Y:S04]  /*dc70*/  LDL.LU.64 R4, [R1+0x300] ;  /* 0x0003000001047983 */ /* 0x002ea80000300a00 */
[----:B------:R-:W2:Y:S04]  /*dc80*/  LDL.LU.64 R6, [R1+0x308] ;  /* 0x0003080001067983 */ /* 0x000ea80000300a00 */
[----:B------:R-:W3:Y:S04]  /*dc90*/  LDL.LU.64 R16, [R1+0x2d0] ;  /* 0x0002d00001107983 */ /* 0x000ee80000300a00 */
[----:B------:R-:W4:Y:S01]  /*dca0*/  LDL.LU.64 R18, [R1+0x2d8] ;  /* 0x0002d80001127983 */ /* 0x000f220000300a00 */
[----:B-----5:R-:W-:Y:S06]  /*dcb0*/  HMMA.16816.F32.BF16 R8, R24, R20, R8 ;  /* 0x000000141808723c */ /* 0x020fec0000041808 */
[----:B------:R-:W-:-:S02]  /*dcc0*/  IMAD.MOV.U32 R2, RZ, RZ, R20 ;  /* 0x000000ffff027224 */ /* 0x000fc400078e0014 */
[----:B------:R-:W-:Y:S01]  /*dcd0*/  IMAD.MOV.U32 R0, RZ, RZ, R21 ;  /* 0x000000ffff007224 */ /* 0x000fe200078e0015 */
[----:B----4-:R-:W-:Y:S04]  /*dce0*/  STL.64 [R1+0x11d8], R18 ;  /* 0x0011d81201007387 */ /* 0x010fe80000100a00 */
[----:B---3--:R1:W-:Y:S04]  /*dcf0*/  STL.64 [R1+0x11d0], R16 ;  /* 0x0011d01001007387 */ /* 0x0083e80000100a00 */
[----:B-1----:R-:W3:Y:S04]  /*dd00*/  LDL.LU.64 R16, [R1+0x2e0] ;  /* 0x0002e00001107983 */ /* 0x002ee80000300a00 */
[----:B------:R-:W3:Y:S04]  /*dd10*/  LDL.LU.64 R18, [R1+0x2e8] ;  /* 0x0002e80001127983 */ /* 0x000ee80000300a00 */
[----:B0-----:R-:W-:Y:S04]  /*dd20*/  STL.64 [R1+0x10a8], R14 ;  /* 0x0010a80e01007387 */ /* 0x001fe80000100a00 */
[----:B------:R0:W-:Y:S04]  /*dd30*/  STL.64 [R1+0x10a0], R12 ;  /* 0x0010a00c01007387 */ /* 0x0001e80000100a00 */
[----:B0-----:R-:W4:Y:S04]  /*dd40*/  LDL.LU.64 R12, [R1+0x10] ;  /* 0x00001000010c7983 */ /* 0x001f280000300a00 */
[----:B------:R-:W-:Y:S04]  /*dd50*/  STL.64 [R1+0x320], R8 ;  /* 0x0003200801007387 */ /* 0x000fe80000100a00 */
[----:B------:R0:W-:Y:S04]  /*dd60*/  STL.64 [R1+0x328], R10 ;  /* 0x0003280a01007387 */ /* 0x0001e80000100a00 */
[----:B0-----:R-:W5:Y:S04]  /*dd70*/  LDL.LU.64 R10, [R1+0x1228] ;  /* 0x00122800010a7983 */ /* 0x001f680000300a00 */
[----:B------:R-:W5:Y:S04]  /*dd80*/  LDL.LU.64 R8, [R1+0x1220] ;  /* 0x0012200001087983 */ /* 0x000f680000300a00 */
[----:B------:R-:W5:Y:S02]  /*dd90*/  LDL.LU.64 R20, [R1+0x1218] ;  /* 0x0012180001147983 */ /* 0x000f640000300a00 */
[----:B-----5:R-:W-:Y:S02]  /*dda0*/  HMMA.16816.F32.BF16 R20, R24, R20, R8 ;  /* 0x000000141814723c */ /* 0x020fe40000041808 */
[----:B------:R-:W2:-:S15]  /*ddb0*/  LDL.LU.64 R8, [R1+0x1210] ;  /* 0x0012100001087983 */ /* 0x000e9e0000300a00 */
[----:B------:R-:W-:-:S06]  /*ddc0*/  NOP ;  /* 0x0000000000007918 */ /* 0x000fcc0000000000 */
[----:B------:R0:W-:Y:S04]  /*ddd0*/  STL.64 [R1+0x310], R20 ;  /* 0x0003101401007387 */ /* 0x0001e80000100a00 */
[----:B------:R1:W-:Y:S04]  /*dde0*/  STL.64 [R1+0x318], R22 ;  /* 0x0003181601007387 */ /* 0x0003e80000100a00 */
[----:B0-----:R-:W5:Y:S04]  /*ddf0*/  LDL.LU.64 R20, [R1+0x1f0] ;  /* 0x0001f00001147983 */ /* 0x001f680000300a00 */
[----:B-1----:R-:W5:Y:S01]  /*de00*/  LDL.LU.64 R22, [R1+0x1f8] ;  /* 0x0001f80001167983 */ /* 0x002f620000300a00 */
[----:B--2---:R-:W-:Y:S06]  /*de10*/  HMMA.16816.F32.BF16 R4, R24, R8, R4 ;  /* 0x000000081804723c */ /* 0x004fec0000041804 */
[----:B------:R-:W-:-:S02]  /*de20*/  IMAD.MOV.U32 R15, RZ, RZ, R8 ;  /* 0x000000ffff0f7224 */ /* 0x000fc400078e0008 */
[----:B------:R-:W-:-:S15]  /*de30*/  IMAD.MOV.U32 R14, RZ, RZ, R9 ;  /* 0x000000ffff0e7224 */ /* 0x000fde00078e0009 */
[----:B------:R-:W-:Y:S04]  /*de40*/  STL.64 [R1+0x300], R4 ;  /* 0x0003000401007387 */ /* 0x000fe80000100a00 */
[----:B------:R0:W-:Y:S04]  /*de50*/  STL.64 [R1+0x308], R6 ;  /* 0x0003080601007387 */ /* 0x0001e80000100a00 */
[----:B0-----:R-:W2:Y:S04]  /*de60*/  LDL.LU.64 R6, [R1+0x1208] ;  /* 0x0012080001067983 */ /* 0x001ea80000300a00 */
[----:B------:R-:W2:Y:S04]  /*de70*/  LDL.LU.64 R4, [R1+0x1200] ;  /* 0x0012000001047983 */ /* 0x000ea80000300a00 */
[----:B------:R-:W2:Y:S02]  /*de80*/  LDL.LU.64 R8, [R1+0x11f8] ;  /* 0x0011f80001087983 */ /* 0x000ea40000300a00 */
[----:B--2---:R-:W-:Y:S06]  /*de90*/  HMMA.16816.F32.BF16 R4, R24, R8, R4 ;  /* 0x000000081804723c */ /* 0x004fec0000041804 */
[----:B------:R-:W-:-:S15]  /*dea0*/  IMAD.MOV.U32 R28, RZ, RZ, R9 ;  /* 0x000000ffff1c7224 */ /* 0x000fde00078e0009 */
[----:B------:R-:W-:-:S02]  /*deb0*/  NOP ;  /* 0x0000000000007918 */ /* 0x000fc40000000000 */
[----:B------:R-:W-:Y:S04]  /*dec0*/  STL.64 [R1+0x2f0], R4 ;  /* 0x0002f00401007387 */ /* 0x000fe80000100a00 */
[----:B------:R0:W-:Y:S04]  /*ded0*/  STL.64 [R1+0x2f8], R6 ;  /* 0x0002f80601007387 */ /* 0x0001e80000100a00 */
[----:B0-----:R-:W2:Y:S01]  /*dee0*/  LDL.LU R6, [R1+0x11f0] ;  /* 0x0011f00001067983 */ /* 0x001ea20000300800 */
[----:B------:R-:W-:-:S03]  /*def0*/  IMAD.MOV.U32 R7, RZ, RZ, R8 ;  /* 0x000000ffff077224 */ /* 0x000fc600078e0008 */
[----:B------:R-:W5:Y:S04]  /*df00*/  LDL.LU.64 R4, [R1+0x11e8] ;  /* 0x0011e80001047983 */ /* 0x000f680000300a00 */
[----:B------:R-:W3:Y:S02]  /*df10*/  LDL.LU.64 R8, [R1+0x11e0] ;  /* 0x0011e00001087983 */ /* 0x000ee40000300a00 */
[----:B---3--:R-:W-:Y:S02]  /*df20*/  HMMA.16816.F32.BF16 R8, R24, R8, R16 ;  /* 0x000000081808723c */ /* 0x008fe40000041810 */
[----:B------:R-:W4:Y:S04]  /*df30*/  LDL.LU.64 R18, [R1+0x11d8] ;  /* 0x0011d80001127983 */ /* 0x000f280000300a00 */
[----:B------:R-:W4:-:S15]  /*df40*/  LDL.LU.64 R16, [R1+0x11d0] ;  /* 0x0011d00001107983 */ /* 0x000f1e0000300a00 */
[----:B------:R-:W-:-:S02]  /*df50*/  NOP ;  /* 0x0000000000007918 */ /* 0x000fc40000000000 */
[----:B------:R-:W-:Y:S04]  /*df60*/  STL.64 [R1+0x2e0], R8 ;  /* 0x0002e00801007387 */ /* 0x000fe80000100a00 */
[----:B------:R0:W-:Y:S04]  /*df70*/  STL.64 [R1+0x2e8], R10 ;  /* 0x0002e80a01007387 */ /* 0x0001e80000100a00 */
[----:B0-----:R-:W3:Y:S04]  /*df80*/  LDL.LU.64 R10, [R1+0x11c8] ;  /* 0x0011c800010a7983 */ /* 0x001ee80000300a00 */
[----:B------:R-:W2:Y:S01]  /*df90*/  LDL.LU.64 R8, [R1+0x11c0] ;  /* 0x0011c00001087983 */ /* 0x000ea20000300a00 */
[----:B----4-:R-:W-:-:S15]  /*dfa0*/  HMMA.16816.F32.BF16 R16, R24, R12, R16 ;  /* 0x0000000c1810723c */ /* 0x010fde0000041810 */
[----:B------:R-:W-:-:S08]  /*dfb0*/  NOP ;  /* 0x0000000000007918 */ /* 0x000fd00000000000 */
[----:B------:R-:W-:Y:S04]  /*dfc0*/  STL.64 [R1+0x2d0], R16 ;  /* 0x0002d01001007387 */ /* 0x000fe80000100a00 */
[----:B------:R0:W-:Y:S04]  /*dfd0*/  STL.64 [R1+0x2d8], R18 ;  /* 0x0002d81201007387 */ /* 0x0001e80000100a00 */
[----:B0-----:R-:W4:Y:S04]  /*dfe0*/  LDL.LU.64 R18, [R1+0x11b8] ;  /* 0x0011b80001127983 */ /* 0x001f280000300a00 */
[----:B------:R-:W4:Y:S04]  /*dff0*/  LDL.LU.64 R16, [R1+0x11b0] ;  /* 0x0011b00001107983 */ /* 0x000f280000300a00 */
[----:B------:R0:W-:Y:S04]  /*e000*/  STL.64 [R1+0x1138], R12 ;  /* 0x0011380c01007387 */ /* 0x0001e80000100a00 */
[----:B0-----:R-:W5:Y:S04]  /*e010*/  LDL.LU.64 R12, [R1+0x20] ;  /* 0x00002000010c7983 */ /* 0x001f680000300a00 */
[----:B-----5:R0:W-:Y:S02]  /*e020*/  STL.64 [R1+0x1150], R12 ;  /* 0x0011500c01007387 */ /* 0x0201e40000100a00 */
[----:B0-----:R-:W-:-:S02]  /*e030*/  IMAD.MOV.U32 R12, RZ, RZ, R7 ;  /* 0x000000ffff0c7224 */ /* 0x001fc400078e0007 */
[----:B------:R-:W-:Y:S01]  /*e040*/  IMAD.MOV.U32 R13, RZ, RZ, R28 ;  /* 0x000000ffff0d7224 */ /* 0x000fe200078e001c */
[----:B------:R-:W5:Y:S04]  /*e050*/  LDL.LU R7, [R1+0x11a8] ;  /* 0x0011a80001077983 */ /* 0x000f680000300800 */
[----:B------:R0:W-:Y:S02]  /*e060*/  STL.64 [R1+0x1168], R12 ;  /* 0x0011680c01007387 */ /* 0x0001e40000100a00 */
[----:B0-----:R-:W-:Y:S02]  /*e070*/  IMAD.MOV.U32 R12, RZ, RZ, R15 ;  /* 0x000000ffff0c7224 */ /* 0x001fe400078e000f */
[----:B------:R-:W-:-:S05]  /*e080*/  IMAD.MOV.U32 R13, RZ, RZ, R14 ;  /* 0x000000ffff0d7224 */ /* 0x000fca00078e000e */
[----:B------:R0:W-:Y:S04]  /*e090*/  STL.64 [R1+0x1180], R12 ;  /* 0x0011800c01007387 */ /* 0x0001e80000100a00 */
[----:B0-----:R-:W4:Y:S04]  /*e0a0*/  LDL.LU.64 R12, [R1+0x2c0] ;  /* 0x0002c000010c7983 */ /* 0x001f280000300a00 */
[----:B------:R-:W4:Y:S04]  /*e0b0*/  LDL.LU.64 R14, [R1+0x2c8] ;  /* 0x0002c800010e7983 */ /* 0x000f280000300a00 */
[----:B---3--:R-:W-:Y:S04]  /*e0c0*/  STL.64 [R1+0x1130], R10 ;  /* 0x0011300a01007387 */ /* 0x008fe80000100a00 */
[----:B--2---:R-:W-:Y:S01]  /*e0d0*/  STL.64 [R1+0x1128], R8 ;  /* 0x0011280801007387 */ /* 0x004fe20000100a00 */
[----:B----4-:R-:W-:-:S15]  /*e0e0*/  HMMA.16816.F32.BF16 R12, R24, R8, R12 ;  /* 0x00000008180c723c */ /* 0x010fde000004180c */
[----:B------:R-:W-:-:S08]  /*e0f0*/  NOP ;  /* 0x0000000000007918 */ /* 0x000fd00000000000 */
[----:B------:R0:W-:Y:S04]  /*e100*/  STL.64 [R1+0x2c0], R12 ;  /* 0x0002c00c01007387 */ /* 0x0001e80000100a00 */
[----:B------:R1:W-:Y:S04]  /*e110*/  STL.64 [R1+0x2c8], R14 ;  /* 0x0002c80e01007387 */ /* 0x0003e80000100a00 */
[----:B0-----:R-:W2:Y:S04]  /*e120*/  LDL.LU.64 R12, [R1+0x1d0] ;  /* 0x0001d000010c7983 */ /* 0x001ea80000300a00 */
[----:B-1----:R-:W3:Y:S01]  /*e130*/  LDL.LU.64 R14, [R1+0x1d8] ;  /* 0x0001d800010e7983 */ /* 0x002ee20000300a00 */
[----:B------:R-:W-:Y:S03]  /*e140*/  HMMA.16816.F32.BF16 R8, R24, R4, R20 ;  /* 0x000000041808723c */ /* 0x000fe60000041814 */
[----:B------:R-:W0:-:S15]  /*e150*/  LDSM.16.MT88.4 R24, [R3+UR7+0x2000] ;  /* 0x002000070318783b */ /* 0x000e1e0008004200 */
[----:B------:R-:W-:-:S05]  /*e160*/  NOP ;  /* 0x0000000000007918 */ /* 0x000fca0000000000 */
[----:B------:R-:W-:Y:S04]  /*e170*/  STL.64 [R1+0x1f0], R8 ;  /* 0x0001f00801007387 */ /* 0x000fe80000100a00 */
[----:B------:R-:W-:Y:S04]  /*e180*/  STL.64 [R1+0x1f8], R10 ;  /* 0x0001f80a01007387 */ /* 0x000fe80000100a00 */
[----:B---3--:R-:W-:Y:S04]  /*e190*/  STL.64 [R1+0x1190], R14 ;  /* 0x0011900e01007387 */ /* 0x008fe80000100a00 */
[----:B--2---:R-:W-:Y:S04]  /*e1a0*/  STL.64 [R1+0x1188], R12 ;  /* 0x0011880c01007387 */ /* 0x004fe80000100a00 */
[----:B-----5:R-:W-:Y:S04]  /*e1b0*/  STL.64 [R1+0x1148], R6 ;  /* 0x0011480601007387 */ /* 0x020fe80000100a00 */
[----:B------:R1:W-:Y:S04]  /*e1c0*/  STL.64 [R1+0x1140], R4 ;  /* 0x0011400401007387 */ /* 0x0003e80000100a00 */
[----:B-1----:R-:W2:Y:S04]  /*e1d0*/  LDL.LU.64 R4, [R1+0x1a0] ;  /* 0x0001a00001047983 */ /* 0x002ea80000300a00 */
[----:B------:R-:W3:Y:S04]  /*e1e0*/  LDL.LU.64 R6, [R1+0x1a8] ;  /* 0x0001a80001067983 */ /* 0x000ee80000300a00 */
[----:B---3--:R-:W-:Y:S04]  /*e1f0*/  STL.64 [R1+0x1160], R6 ;  /* 0x0011600601007387 */ /* 0x008fe80000100a00 */
[----:B--2---:R1:W-:Y:S04]  /*e200*/  STL.64 [R1+0x1158], R4 ;  /* 0x0011580401007387 */ /* 0x0043e80000100a00 */
[----:B-1----:R-:W2:Y:S04]  /*e210*/  LDL.LU.64 R4, [R1+0x1b0] ;  /* 0x0001b00001047983 */ /* 0x002ea80000300a00 */
[----:B------:R-:W3:Y:S04]  /*e220*/  LDL.LU.64 R6, [R1+0x1b8] ;  /* 0x0001b80001067983 */ /* 0x000ee80000300a00 */
[----:B---3--:R-:W-:Y:S04]  /*e230*/  STL.64 [R1+0x1178], R6 ;  /* 0x0011780601007387 */ /* 0x008fe80000100a00 */
[----:B--2---:R1:W-:Y:S04]  /*e240*/  STL.64 [R1+0x1170], R4 ;  /* 0x0011700401007387 */ /* 0x0043e80000100a00 */
[----:B-1----:R-:W2:Y:S04]  /*e250*/  LDL.LU.64 R4, [R1+0x1c0] ;  /* 0x0001c00001047983 */ /* 0x002ea80000300a00 */
[----:B------:R-:W3:Y:S01]  /*e260*/  LDL.LU.64 R6, [R1+0x1c8] ;  /* 0x0001c80001067983 */ /* 0x000ee20000300a00 */
[----:B------:R-:W-:-:S02]  /*e270*/  IMAD.MOV.U32 R12, RZ, RZ, R2 ;  /* 0x000000ffff0c7224 */ /* 0x000fc400078e0002 */
[----:B------:R-:W-:Y:S01]  /*e280*/  IMAD.MOV.U32 R13, RZ, RZ, R0 ;  /* 0x000000ffff0d7224 */ /* 0x000fe200078e0000 */
[----:B---3--:R-:W-:Y:S04]  /*e290*/  STL.64 [R1+0x11a0], R6 ;  /* 0x0011a00601007387 */ /* 0x008fe80000100a00 */
[----:B--2---:R1:W-:Y:S04]  /*e2a0*/  STL.64 [R1+0x1198], R4 ;  /* 0x0011980401007387 */ /* 0x0043e80000100a00 */
[----:B-1----:R-:W2:Y:S04]  /*e2b0*/  LDL.LU.64 R4, [R1+0x1e0] ;  /* 0x0001e00001047983 */ /* 0x002ea80000300a00 */
[----:B------:R-:W2:Y:S04]  /*e2c0*/  LDL.LU.64 R6, [R1+0x1e8] ;  /* 0x0001e80001067983 */ /* 0x000ea80000300a00 */
[----:B------:R-:W3:Y:S04]  /*e2d0*/  LDL.LU.64 R8, [R1+0x190] ;  /* 0x0001900001087983 */ /* 0x000ee80000300a00 */
[----:B------:R-:W3:Y:S04]  /*e2e0*/  LDL.LU.64 R10, [R1+0x198] ;  /* 0x00019800010a7983 */ /* 0x000ee80000300a00 */
[----:B------:R-:W4:Y:S04]  /*e2f0*/  LDL.LU.64 R20, [R1+0x180] ;  /* 0x0001800001147983 */ /* 0x000f280000300a00 */
[----:B------:R-:W4:Y:S04]  /*e300*/  LDL.LU.64 R22, [R1+0x188] ;  /* 0x0001880001167983 */ /* 0x000f280000300a00 */
[----:B------:R-:W-:Y:S04]  /*e310*/  STL [R1+0x10b0], R3 ;  /* 0x0010b00301007387 */ /* 0x000fe80000100800 */
[----:B0-----:R-:W-:Y:S04]  /*e320*/  STL.64 [R1+0x1008], R26 ;  /* 0x0010081a01007387 */ /* 0x001fe80000100a00 */
[----:B------:R0:W-:Y:S04]  /*e330*/  STL.64 [R1+0x1000], R24 ;  /* 0x0010001801007387 */ /* 0x0001e80000100a00 */
[----:B0-----:R-:W5:Y:S01]  /*e340*/  LDL.LU.64 R24, [R1+0x50] ;  /* 0x0000500001187983 */ /* 0x001f620000300a00 */
[----:B--2---:R-:W-:Y:S03]  /*e350*/  HMMA.16816.F32.BF16 R12, R16, R12, R4 ;  /* 0x0000000c100c723c */ /* 0x004fe60000041804 */
[----:B------:R-:W2:Y:S04]  /*e360*/  LDL.LU.64 R6, [R1+0x11a0] ;  /* 0x0011a00001067983 */ /* 0x000ea80000300a00 */
[----:B------:R-:W2:-:S15]  /*e370*/  LDL.LU.64 R4, [R1+0x1198] ;  /* 0x0011980001047983 */ /* 0x000e9e0000300a00 */
[----:B------:R-:W-:-:S01]  /*e380*/  NOP ;  /* 0x0000000000007918 */ /* 0x000fc20000000000 */
[----:B------:R-:W-:Y:S04]  /*e390*/  STL.64 [R1+0x1e0], R12 ;  /* 0x0001e00c01007387 */ /* 0x000fe80000100a00 */
[----:B------:R0:W-:Y:S04]  /*e3a0*/  STL.64 [R1+0x1e8], R14 ;  /* 0x0001e80e01007387 */ /* 0x0001e80000100a00 */
[----:B0-----:R-:W5:Y:S04]  /*e3b0*/  LDL.LU.64 R14, [R1+0x1190] ;  /* 0x00119000010e7983 */ /* 0x001f680000300a00 */
[----:B------:R-:W5:Y:S02]  /*e3c0*/  LDL.LU.64 R12, [R1+0x1188] ;  /* 0x00118800010c7983 */ /* 0x000f640000300a00 */
[----:B-----5:R-:W-:-:S15]  /*e3d0*/  HMMA.16816.F32.BF16 R12, R16, R24, R12 ;  /* 0x00000018100c723c */ /* 0x020fde000004180c */
[----:B------:R-:W-:-:S08]  /*e3e0*/  NOP ;  /* 0x0000000000007918 */ /* 0x000fd00000000000 */
[----:B------:R0:W-:Y:S04]  /*e3f0*/  STL.64 [R1+0x1d0], R12 ;  /* 0x0001d00c01007387 */ /* 0x0001e80000100a00 */
[----:B------:R-:W-:Y:S04]  /*e400*/  STL.64 [R1+0x1d8], R14 ;  /* 0x0001d80e01007387 */ /* 0x000fe80000100a00 */
[----:B0-----:R-:W2:Y:S04]  /*e410*/  LDL.LU.64 R12, [R1+0x1180] ;  /* 0x00118000010c7983 */ /* 0x001ea80000300a00 */
[----:B------:R0:W-:Y:S04]  /*e420*/  STL.64 [R1+0x1110], R24 ;  /* 0x0011101801007387 */ /* 0x0001e80000100a00 */
[----:B0-----:R-:W5:Y:S04]  /*e430*/  LDL.LU.64 R24, [R1+0x170] ;  /* 0x0001700001187983 */ /* 0x001f680000300a00 */
[----:B------:R-:W5:Y:S01]  /*e440*/  LDL.LU.64 R26, [R1+0x178] ;  /* 0x00017800011a7983 */ /* 0x000f620000300a00 */
[----:B--2---:R-:W-:Y:S03]  /*e450*/  HMMA.16816.F32.BF16 R12, R16, R12, R4 ;  /* 0x0000000c100c723c */ /* 0x004fe60000041804 */
[----:B------:R-:W2:Y:S04]  /*e460*/  LDL.LU.64 R6, [R1+0x1178] ;  /* 0x0011780001067983 */ /* 0x000ea80000300a00 */
[----:B------:R-:W2:-:S15]  /*e470*/  LDL.LU.64 R4, [R1+0x1170] ;  /* 0x0011700001047983 */ /* 0x000e9e0000300a00 */
[----:B------:R-:W-:-:S01]  /*e480*/  NOP ;  /* 0x0000000000007918 */ /* 0x000fc20000000000 */
[----:B------:R0:W-:Y:S04]  /*e490*/  STL.64 [R1+0x1c0], R12 ;  /* 0x0001c00c01007387 */ /* 0x0001e80000100a00 */
[----:B------:R2:W-:Y:S04]  /*e4a0*/  STL.64 [R1+0x1c8], R14 ;  /* 0x0001c80e01007387 */ /* 0x0005e80000100a00 */
[----:B0-----:R-:W2:Y:S02]  /*e4b0*/  LDL.LU.64 R12, [R1+0x1168] ;  /* 0x00116800010c7983 */ /* 0x001ea40000300a00 */
[----:B--2---:R-:W-:Y:S02]  /*e4c0*/  HMMA.16816.F32.BF16 R12, R16, R12, R4 ;  /* 0x0000000c100c723c */ /* 0x004fe40000041804 */
[----:B------:R-:W2:Y:S04]  /*e4d0*/  LDL.LU.64 R6, [R1+0x1160] ;  /* 0x0011600001067983 */ /* 0x000ea80000300a00 */
[----:B------:R-:W2:-:S15]  /*e4e0*/  LDL.LU.64 R4, [R1+0x1158] ;  /* 0x0011580001047983 */ /* 0x000e9e0000300a00 */
[----:B------:R-:W-:-:S02]  /*e4f0*/  NOP ;  /* 0x0000000000007918 */ /* 0x000fc40000000000 */
[----:B------:R0:W-:Y:S04]  /*e500*/  STL.64 [R1+0x1b0], R12 ;  /* 0x0001b00c01007387 */ /* 0x0001e80000100a00 */
[----:B------:R-:W-:Y:S04]  /*e510*/  STL.64 [R1+0x1b8], R14 ;  /* 0x0001b80e01007387 */ /* 0x000fe80000100a00 */
[----:B0-----:R-:W2:Y:S02]  /*e520*/  LDL.LU.64 R12, [R1+0x1150] ;  /* 0x00115000010c7983 */ /* 0x001ea40000300a00 */
[----:B--2---:R-:W-:Y:S06]  /*e530*/  HMMA.16816.F32.BF16 R4, R16, R12, R4 ;  /* 0x0000000c1004723c */ /* 0x004fec0000041804 */
[----:B------:R-:W-:-:S02]  /*e540*/  IMAD.MOV.U32 R3, RZ, RZ, R12 ;  /* 0x000000ffff037224 */ /* 0x000fc400078e000c */
[----:B------:R-:W-:-:S15]  /*e550*/  IMAD.MOV.U32 R0, RZ, RZ, R13 ;  /* 0x000000ffff007224 */ /* 0x000fde00078e000d */
[----:B------:R-:W-:Y:S04]  /*e560*/  STL.64 [R1+0x1a0], R4 ;  /* 0x0001a00401007387 */ /* 0x000fe80000100a00 */
[----:B------:R0:W-:Y:S04]  /*e570*/  STL.64 [R1+0x1a8], R6 ;  /* 0x0001a80601007387 */ /* 0x0001e80000100a00 */
[----:B0-----:R-:W2:Y:S04]  /*e580*/  LDL.LU.64 R6, [R1+0x1148] ;  /* 0x0011480001067983 */ /* 0x001ea80000300a00 */
[----:B------:R-:W5:Y:S04]  /*e590*/  LDL.LU.64 R4, [R1+0x1140] ;  /* 0x0011400001047983 */ /* 0x000f680000300a00 */
[----:B------:R-:W3:Y:S02]  /*e5a0*/  LDL.LU.64 R12, [R1+0x1138] ;  /* 0x00113800010c7983 */ /* 0x000ee40000300a00 */
[----:B---3--:R-:W-:-:S15]  /*e5b0*/  HMMA.16816.F32.BF16 R8, R16, R12, R8 ;  /* 0x0000000c1008723c */ /* 0x008fde0000041808 */
[----:B------:R-:W-:-:S08]  /*e5c0*/  NOP ;  /* 0x0000000000007918 */ /* 0x000fd00000000000 */
[----:B------:R-:W-:Y:S01]  /*e5d0*/  STL.64 [R1+0x190], R8 ;  /* 0x0001900801007387 */ /* 0x000fe20000100a00 */
[----:B------:R-:W-:-:S03]  /*e5e0*/  IMAD.MOV.U32 R2, RZ, RZ, R11 ;  /* 0x000000ffff027224 */ /* 0x000fc600078e000b */
[----:B------:R0:W-:Y:S04]  /*e5f0*/  STL [R1+0x198], R10 ;  /* 0x0001980a01007387 */ /* 0x0001e80000100800 */
[----:B0-----:R-:W3:Y:S04]  /*e600*/  LDL.LU.64 R10, [R1+0x1130] ;  /* 0x00113000010a7983 */ /* 0x001ee80000300a00 */
[----:B------:R-:W4:Y:S04]  /*e610*/  LDL.LU.64 R8, [R1+0x1128] ;  /* 0x0011280001087983 */ /* 0x000f280000300a00 */
[----:B------:R-:W-:Y:S01]  /*e620*/  STL [R1+0xe40], R2 ;  /* 0x000e400201007387 */ /* 0x000fe20000100800 */
[C---:B----4-:R-:W-:Y:S06]  /*e630*/  HMMA.16816.F32.BF16 R20, R16.reuse, R8, R20 ;  /* 0x000000081014723c */ /* 0x050fec0000041814 */
[----:B-----5:R-:W-:-:S15]  /*e640*/  HMMA.16816.F32.BF16 R16, R16, R4, R24 ;  /* 0x000000041010723c */ /* 0x020fde0000041818 */
[----:B------:R-:W-:-:S02]  /*e650*/  NOP ;  /* 0x0000000000007918 */ /* 0x000fc40000000000 */
[----:B------:R-:W-:Y:S04]  /*e660*/  STL.64 [R1+0x180], R20 ;  /* 0x0001801401007387 */ /* 0x000fe80000100a00 */
[----:B------:R0:W-:Y:S04]  /*e670*/  STL.64 [R1+0x188], R22 ;  /* 0x0001881601007387 */ /* 0x0001e80000100a00 */
[----:B0-----:R-:W4:Y:S04]  /*e680*/  LDL.LU.64 R22, [R1+0x1120] ;  /* 0x0011200001167983 */ /* 0x001f280000300a00 */
[----:B------:R-:W4:Y:S04]  /*e690*/  LDL.LU.64 R20, [R1+0x1118] ;  /* 0x0011180001147983 */ /* 0x000f280000300a00 */
[----:B---3--:R-:W-:Y:S04]  /*e6a0*/  STL.64 [R1+0x10d0], R10 ;  /* 0x0010d00a01007387 */ /* 0x008fe80000100a00 */
[----:B------:R0:W-:Y:S04]  /*e6b0*/  STL.64 [R1+0x10c8], R8 ;  /* 0x0010c80801007387 */ /* 0x0001e80000100a00 */
[----:B0-----:R-:W4:Y:S04]  /*e6c0*/  LDL.LU.64 R8, [R1+0x60] ;  /* 0x0000600001087983 */ /* 0x001f280000300a00 */
[----:B------:R-:W4:Y:S04]  /*e6d0*/  LDL.LU.64 R24, [R1+0x160] ;  /* 0x0001600001187983 */ /* 0x000f280000300a00 */
[----:B------:R-:W4:Y:S04]  /*e6e0*/  LDL.LU.64 R26, [R1+0x168] ;  /* 0x00016800011a7983 */ /* 0x000f280000300a00 */
[----:B------:R-:W-:Y:S04]  /*e6f0*/  STL.64 [R1+0x170], R16 ;  /* 0x0001701001007387 */ /* 0x000fe80000100a00 */
[----:B------:R-:W-:Y:S04]  /*e700*/  STL.64 [R1+0x178], R18 ;  /* 0x0001781201007387 */ /* 0x000fe80000100a00 */
[----:B------:R-:W0:Y:S04]  /*e710*/  LDSM.16.MT88.4 R16, [R29+UR7+0x2000] ;  /* 0x002000071d10783b */ /* 0x000e280008004200 */
[----:B--2---:R-:W-:Y:S04]  /*e720*/  STL.64 [R1+0x10c0], R6 ;  /* 0x0010c00601007387 */ /* 0x004fe80000100a00 */
[----:B------:R-:W-:Y:S04]  /*e730*/  STL.64 [R1+0x10b8], R4 ;  /* 0x0010b80401007387 */ /* 0x000fe80000100a00 */
[----:B0-----:R0:W-:Y:S04]  /*e740*/  STL.64 [R1+0xf98], R18 ;  /* 0x000f981201007387 */ /* 0x0011e80000100a00 */
[----:B------:R1:W-:Y:S04]  /*e750*/  STL.64 [R1+0xf90], R16 ;  /* 0x000f901001007387 */ /* 0x0003e80000100a00 */
[----:B0-----:R-:W2:Y:S04]  /*e760*/  LDL R18, [R1+0x28] ;  /* 0x0000280001127983 */ /* 0x001ea80000100800 */
[----:B------:R-:W2:Y:S01]  /*e770*/  LDL R19, [R1+0x2c] ;  /* 0x00002c0001137983 */ /* 0x000ea20000100800 */
[----:B-1----:R-:W-:-:S02]  /*e780*/  IMAD.MOV.U32 R16, RZ, RZ, R3 ;  /* 0x000000ffff107224 */ /* 0x002fc400078e0003 */
[----:B------:R-:W-:Y:S01]  /*e790*/  IMAD.MOV.U32 R17, RZ, RZ, R0 ;  /* 0x000000ffff117224 */ /* 0x000fe200078e0000 */
[----:B------:R-:W3:Y:S04]  /*e7a0*/  LDL.LU.64 R4, [R1+0x150] ;  /* 0x0001500001047983 */ /* 0x000ee80000300a00 */
[----:B------:R-:W3:Y:S04]  /*e7b0*/  LDL.LU.64 R6, [R1+0x158] ;  /* 0x0001580001067983 */ /* 0x000ee80000300a00 */
[----:B--2---:R-:W-:Y:S04]  /*e7c0*/  STL.64 [R1+0x10e0], R18 ;  /* 0x0010e01201007387 */ /* 0x004fe80000100a00 */
[----:B------:R0:W-:Y:S04]  /*e7d0*/  STL.64 [R1+0x10d8], R16 ;  /* 0x0010d81001007387 */ /* 0x0001e80000100a00 */
[----:B0-----:R-:W2:Y:S01]  /*e7e0*/  LDL.64 R16, [R1+0x30] ;  /* 0x0000300001107983 */ /* 0x001ea20000100a00 */
[----:B----4-:R-:W-:Y:S06]  /*e7f0*/  HMMA.16816.F32.BF16 R24, R20, R8, R24 ;  /* 0x000000081418723c */ /* 0x010fec0000041818 */
[----:B------:R-:W-:Y:S01]  /*e800*/  IMAD.MOV.U32 R14, RZ, RZ, R8 ;  /* 0x000000ffff0e7224 */ /* 0x000fe200078e0008 */
[----:B--2---:R0:W-:Y:S04]  /*e810*/  STL.64 [R1+0x10f8], R16 ;  /* 0x0010f81001007387 */ /* 0x0041e80000100a00 */
[----:B0-----:R-:W2:-:S12]  /*e820*/  LDL.LU.64 R16, [R1+0x40] ;  /* 0x0000400001107983 */ /* 0x001e980000300a00 */
[----:B------:R0:W-:Y:S04]  /*e830*/  STL.64 [R1+0x160], R24 ;  /* 0x0001601801007387 */ /* 0x0001e80000100a00 */
[----:B------:R-:W-:Y:S04]  /*e840*/  STL.64 [R1+0x168], R26 ;  /* 0x0001681a01007387 */ /* 0x000fe80000100a00 */
[----:B0-----:R-:W3:Y:S04]  /*e850*/  LDL.LU.64 R24, [R1+0x1110] ;  /* 0x0011100001187983 */ /* 0x001ee80000300a00 */
[----:B------:R-:W-:Y:S04]  /*e860*/  STL [R1+0x10f0], R14 ;  /* 0x0010f00e01007387 */ /* 0x000fe80000100800 */
[----:B------:R0:W-:Y:S04]  /*e870*/  STL.64 [R1+0x10e8], R12 ;  /* 0x0010e80c01007387 */ /* 0x0001e80000100a00 */
[----:B0-----:R-:W4:Y:S04]  /*e880*/  LDL.LU.64 R12, [R1+0x130] ;  /* 0x00013000010c7983 */ /* 0x001f280000300a00 */
[----:B------:R-:W5:Y:S01]  /*e890*/  LDL.LU.64 R14, [R1+0x138] ;  /* 0x00013800010e7983 */ /* 0x000f620000300a00 */
[----:B------:R-:W-:Y:S01]  /*e8a0*/  IMAD.MOV.U32 R2, RZ, RZ, R9 ;  /* 0x000000ffff027224 */ /* 0x000fe200078e0009 */
[----:B---3--:R-:W-:Y:S02]  /*e8b0*/  HMMA.16816.F32.BF16 R4, R20, R24, R4 ;  /* 0x000000181404723c */ /* 0x008fe40000041804 */
[----:B-----5:R-:W-:Y:S04]  /*e8c0*/  STL.64 [R1+0x1108], R14 ;  /* 0x0011080e01007387 */ /* 0x020fe80000100a00 */
[----:B----4-:R0:W-:Y:S04]  /*e8d0*/  STL.64 [R1+0x1100], R12 ;  /* 0x0011000c01007387 */ /* 0x0101e80000100a00 */
[----:B0-----:R-:W3:Y:S04]  /*e8e0*/  LDL.LU.64 R12, [R1+0x140] ;  /* 0x00014000010c7983 */ /* 0x001ee80000300a00 */
[----:B------:R-:W3:Y:S04]  /*e8f0*/  LDL.LU.64 R14, [R1+0x148] ;  /* 0x00014800010e7983 */ /* 0x000ee80000300a00 */
[----:B------:R-:W4:Y:S04]  /*e900*/  LDL.LU.64 R8, [R1+0x120] ;  /* 0x0001200001087983 */ /* 0x000f280000300a00 */
[----:B------:R-:W4:Y:S04]  /*e910*/  LDL.LU.64 R10, [R1+0x128] ;  /* 0x00012800010a7983 */ /* 0x000f280000300a00 */
[----:B------:R0:W-:Y:S04]  /*e920*/  STL.64 [R1+0x150], R4 ;  /* 0x0001500401007387 */ /* 0x0001e80000100a00 */
[----:B------:R-:W-:Y:S01]  /*e930*/  STL.64 [R1+0x158], R6 ;  /* 0x0001580601007387 */ /* 0x000fe20000100a00 */
[----:B0-----:R-:W-:-:S02]  /*e940*/  IMAD.MOV.U32 R5, RZ, RZ, R24 ;  /* 0x000000ffff057224 */ /* 0x001fc400078e0018 */
[----:B------:R-:W-:Y:S02]  /*e950*/  IMAD.MOV.U32 R4, RZ, RZ, R25 ;  /* 0x000000ffff047224 */ /* 0x000fe400078e0019 */
[----:B------:R-:W5:Y:S04]  /*e960*/  LDL.LU.64 R24, [R1+0xa0] ;  /* 0x0000a00001187983 */ /* 0x000f680000300a00 */
[----:B------:R-:W4:Y:S01]  /*e970*/  LDL.LU.64 R26, [R1+0xa8] ;  /* 0x0000a800011a7983 */ /* 0x000f220000300a00 */
[----:B--2---:R-:W-:Y:S02]  /*e980*/  IMAD.MOV.U32 R28, RZ, RZ, R16 ;  /* 0x000000ffff1c7224 */ /* 0x004fe400078e0010 */
[----:B------:R-:W-:Y:S01]  /*e990*/  IMAD.MOV.U32 R0, RZ, RZ, R17 ;  /* 0x000000ffff007224 */ /* 0x000fe200078e0011 */
[C---:B---3--:R-:W-:Y:S01]  /*e9a0*/  HMMA.16816.F32.BF16 R12, R20.reuse, R16, R12 ;  /* 0x00000010140c723c */ /* 0x048fe2000004180c */
[----:B----4-:R-:W-:Y:S04]  /*e9b0*/  STL.64 [R1+0x1058], R26 ;  /* 0x0010581a01007387 */ /* 0x010fe80000100a00 */
[----:B-----5:R0:W-:Y:S04]  /*e9c0*/  STL.64 [R1+0x1050], R24 ;  /* 0x0010501801007387 */ /* 0x0201e80000100a00 */
[----:B0-----:R-:W2:Y:S04]  /*e9d0*/  LDL.LU.64 R24, [R1+0x110] ;  /* 0x0001100001187983 */ /* 0x001ea80000300a00 */
[----:B------:R-:W2:Y:S10]  /*e9e0*/  LDL.LU.64 R26, [R1+0x118] ;  /* 0x00011800011a7983 */ /* 0x000eb40000300a00 */
[----:B------:R-:W-:Y:S04]  /*e9f0*/  STL.64 [R1+0x140], R12 ;  /* 0x0001400c01007387 */ /* 0x000fe80000100a00 */
[----:B------:R0:W-:Y:S04]  /*ea00*/  STL.64 [R1+0x148], R14 ;  /* 0x0001480e01007387 */ /* 0x0001e80000100a00 */
[----:B0-----:R-:W3:Y:S04]  /*ea10*/  LDL.LU.64 R14, [R1+0x1108] ;  /* 0x00110800010e7983 */ /* 0x001ee80000300a00 */
[----:B------:R-:W3:Y:S04]  /*ea20*/  LDL.LU.64 R12, [R1+0x1100] ;  /* 0x00110000010c7983 */ /* 0x000ee80000300a00 */
[----:B------:R-:W3:Y:S02]  /*ea30*/  LDL.LU.64 R16, [R1+0x10f8] ;  /* 0x0010f80001107983 */ /* 0x000ee40000300a00 */
[----:B---3--:R-:W-:Y:S06]  /*ea40*/  HMMA.16816.F32.BF16 R12, R20, R16, R12 ;  /* 0x00000010140c723c */ /* 0x008fec000004180c */
[----:B------:R-:W-:-:S15]  /*ea50*/  IMAD.MOV.U32 R3, RZ, RZ, R17 ;  /* 0x000000ffff037224 */ /* 0x000fde00078e0011 */
[----:B------:R-:W-:-:S02]  /*ea60*/  NOP ;  /* 0x0000000000007918 */ /* 0x000fc40000000000 */
[----:B------:R-:W-:Y:S04]  /*ea70*/  STL.64 [R1+0x130], R12 ;  /* 0x0001300c01007387 */ /* 0x000fe80000100a00 */
[----:B------:R0:W-:Y:S04]  /*ea80*/  STL.64 [R1+0x138], R14 ;  /* 0x0001380e01007387 */ /* 0x0001e80000100a00 */
[----:B0-----:R-:W3:Y:S04]  /*ea90*/  LDL.LU R14, [R1+0x10f0] ;  /* 0x0010f000010e7983 */ /* 0x001ee80000300800 */
[----:B------:R-:W2:Y:S04]  /*eaa0*/  LDL.LU.64 R12, [R1+0x10e8] ;  /* 0x0010e800010c7983 */ /* 0x000ea80000300a00 */
[----:B------:R-:W4:Y:S04]  /*eab0*/  LDL.LU.64 R18, [R1+0x10e0] ;  /* 0x0010e00001127983 */ /* 0x000f280000300a00 */
[----:B------:R-:W5:Y:S02]  /*eac0*/  LDL.LU.64 R16, [R1+0x10d8] ;  /* 0x0010d80001107983 */ /* 0x000f640000300a00 */
[C---:B-----5:R-:W-:Y:S06]  /*ead0*/  HMMA.16816.F32.BF16 R8, R20.reuse, R16, R8 ;  /* 0x000000101408723c */ /* 0x060fec0000041808 */
[----:B--2---:R-:W-:Y:S06]  /*eae0*/  HMMA.16816.F32.BF16 R24, R20, R12, R24 ;  /* 0x0000000c1418723c */ /* 0x004fec0000041818 */
[----:B------:R-:W-:-:S11]  /*eaf0*/  IMAD.MOV.U32 R29, RZ, RZ, R12 ;  /* 0x000000ffff1d7224 */ /* 0x000fd600078e000c */
[----:B------:R-:W-:Y:S04]  /*eb00*/  STL.64 [R1+0x120], R8 ;  /* 0x0001200801007387 */ /* 0x000fe80000100a00 */
[----:B------:R0:W-:Y:S04]  /*eb10*/  STL.64 [R1+0x128], R10 ;  /* 0x0001280a01007387 */ /* 0x0001e80000100a00 */
[----:B0-----:R-:W2:Y:S04]  /*eb20*/  LDL.LU.64 R10, [R1+0x10d0] ;  /* 0x0010d000010a7983 */ /* 0x001ea80000300a00 */
[----:B------:R-:W5:Y:S04]  /*eb30*/  LDL.LU.64 R8, [R1+0x10c8] ;  /* 0x0010c80001087983 */ /* 0x000f680000300a00 */
[----:B----4-:R-:W-:Y:S04]  /*eb40*/  STL.64 [R1+0x1068], R18 ;  /* 0x0010681201007387 */ /* 0x010fe80000100a00 */
[----:B------:R0:W-:Y:S02]  /*eb50*/  STL.64 [R1+0x1060], R16 ;  /* 0x0010601001007387 */ /* 0x0001e40000100a00 */
[----:B0-----:R-:W-:-:S02]  /*eb60*/  IMAD.MOV.U32 R16, RZ, RZ, R5 ;  /* 0x000000ffff107224 */ /* 0x001fc400078e0005 */
[----:B------:R-:W-:Y:S02]  /*eb70*/  IMAD.MOV.U32 R17, RZ, RZ, R4 ;  /* 0x000000ffff117224 */ /* 0x000fe400078e0004 */
[----:B------:R-:W5:Y:S04]  /*eb80*/  LDL.LU.64 R4, [R1+0x100] ;  /* 0x0001000001047983 */ /* 0x000f680000300a00 */
[----:B------:R-:W5:Y:S04]  /*eb90*/  LDL.LU.64 R6, [R1+0x108] ;  /* 0x0001080001067983 */ /* 0x000f680000300a00 */
[----:B------:R0:W-:Y:S04]  /*eba0*/  STL.64 [R1+0x1080], R16 ;  /* 0x0010801001007387 */ /* 0x0001e80000100a00 */
[----:B------:R1:W-:Y:S04]  /*ebb0*/  STL.64 [R1+0x110], R24 ;  /* 0x0001101801007387 */ /* 0x0003e80000100a00 */
[----:B------:R4:W-:Y:S01]  /*ebc0*/  STL.64 [R1+0x118], R26 ;  /* 0x0001181a01007387 */ /* 0x0009e20000100a00 */
[----:B0-----:R-:W-:-:S02]  /*ebd0*/  IMAD.MOV.U32 R17, RZ, RZ, R2 ;  /* 0x000000ffff117224 */ /* 0x001fc400078e0002 */
[----:B------:R-:W-:Y:S02]  /*ebe0*/  IMAD.MOV.U32 R2, RZ, RZ, R13 ;  /* 0x000000ffff027224 */ /* 0x000fe400078e000d */
[----:B---3--:R-:W-:Y:S01]  /*ebf0*/  IMAD.MOV.U32 R16, RZ, RZ, R14 ;  /* 0x000000ffff107224 */ /* 0x008fe200078e000e */
[----:B------:R-:W3:Y:S04]  /*ec00*/  LDL.LU.64 R12, [R1+0xf0] ;  /* 0x0000f000010c7983 */ /* 0x000ee80000300a00 */
[----:B------:R-:W3:Y:S04]  /*ec10*/  LDL.LU.64 R14, [R1+0xf8] ;  /* 0x0000f800010e7983 */ /* 0x000ee80000300a00 */
[----:B-1----:R-:W2:Y:S04]  /*ec20*/  LDL.LU.64 R24, [R1+0xc0] ;  /* 0x0000c00001187983 */ /* 0x002ea80000300a00 */
[----:B----4-:R-:W4:Y:S04]  /*ec30*/  LDL.LU.64 R26, [R1+0xc8] ;  /* 0x0000c800011a7983 */ /* 0x010f280000300a00 */
[----:B----4-:R-:W-:Y:S04]  /*ec40*/  STL.64 [R1+0x1078], R26 ;  /* 0x0010781a01007387 */ /* 0x010fe80000100a00 */
[----:B--2---:R0:W-:Y:S04]  /*ec50*/  STL.64 [R1+0x1070], R24 ;  /* 0x0010701801007387 */ /* 0x0041e80000100a00 */
[----:B0-----:R-:W2:Y:S04]  /*ec60*/  LDL.LU.64 R24, [R1+0xd0] ;  /* 0x0000d00001187983 */ /* 0x001ea80000300a00 */
[----:B------:R-:W4:Y:S01]  /*ec70*/  LDL.LU.64 R26, [R1+0xd8] ;  /* 0x0000d800011a7983 */ /* 0x000f220000300a00 */
[----:B-----5:R-:W-:Y:S03]  /*ec80*/  HMMA.16816.F32.BF16 R4, R20, R8, R4 ;  /* 0x000000081404723c */ /* 0x020fe60000041804 */
[----:B----4-:R-:W-:Y:S04]  /*ec90*/  STL.64 [R1+0x1090], R26 ;  /* 0x0010901a01007387 */ /* 0x010fe80000100a00 */
[----:B--2---:R0:W-:Y:S04]  /*eca0*/  STL.64 [R1+0x1088], R24 ;  /* 0x0010881801007387 */ /* 0x0041e80000100a00 */
[----:B0-----:R-:W2:Y:S04]  /*ecb0*/  LDL.LU.64 R24, [R1+0xe0] ;  /* 0x0000e00001187983 */ /* 0x001ea80000300a00 */
[----:B------:R-:W2:Y:S08]  /*ecc0*/  LDL.LU.64 R26, [R1+0xe8] ;  /* 0x0000e800011a7983 */ /* 0x000eb00000300a00 */
[----:B------:R-:W-:Y:S04]  /*ecd0*/  STL.64 [R1+0x100], R4 ;  /* 0x0001000401007387 */ /* 0x000fe80000100a00 */
[----:B------:R0:W-:Y:S04]  /*ece0*/  STL.64 [R1+0x108], R6 ;  /* 0x0001080601007387 */ /* 0x0001e80000100a00 */
[----:B0-----:R-:W4:Y:S04]  /*ecf0*/  LDL.LU.64 R6, [R1+0x10c0] ;  /* 0x0010c00001067983 */ /* 0x001f280000300a00 */
[----:B------:R-:W3:Y:S04]  /*ed00*/  LDL.LU.64 R4, [R1+0x10b8] ;  /* 0x0010b80001047983 */ /* 0x000ee80000300a00 */
[----:B------:R-:W-:Y:S04]  /*ed10*/  STL.64 [R1+0x1028], R10 ;  /* 0x0010280a01007387 */ /* 0x000fe80000100a00 */
[----:B------:R0:W-:Y:S04]  /*ed20*/  STL.64 [R1+0x1020], R8 ;  /* 0x0010200801007387 */ /* 0x0001e80000100a00 */
[----:B0-----:R-:W5:Y:S01]  /*ed30*/  LDL.LU R8, [R1+0x30] ;  /* 0x0000300001087983 */ /* 0x001f620000300800 */
[----:B------:R-:W-:-:S03]  /*ed40*/  IMAD.MOV.U32 R9, RZ, RZ, R3 ;  /* 0x000000ffff097224 */ /* 0x000fc600078e0003 */
[----:B------:R-:W5:Y:S01]  /*ed50*/  LDL.LU R3, [R1+0x10b0] ;  /* 0x0010b00001037983 */ /* 0x000f620000300800 */
[----:B---3--:R-:W-:Y:S03]  /*ed60*/  HMMA.16816.F32.BF16 R20, R20, R4, R12 ;  /* 0x000000041414723c */ /* 0x008fe6000004180c */
[----:B------:R-:W2:Y:S04]  /*ed70*/  LDL.LU.64 R14, [R1+0x10a8] ;  /* 0x0010a800010e7983 */ /* 0x000ea80000300a00 */
[----:B------:R-:W2:-:S15]  /*ed80*/  LDL.LU.64 R12, [R1+0x10a0] ;  /* 0x0010a000010c7983 */ /* 0x000e9e0000300a00 */
[----:B------:R-:W-:-:S01]  /*ed90*/  NOP ;  /* 0x0000000000007918 */ /* 0x000fc20000000000 */
[----:B------:R0:W-:Y:S04]  /*eda0*/  STL.64 [R1+0xf0], R20 ;  /* 0x0000f01401007387 */ /* 0x0001e80000100a00 */
[----:B------:R1:W-:Y:S04]  /*edb0*/  STL.64 [R1+0xf8], R22 ;  /* 0x0000f81601007387 */ /* 0x0003e80000100a00 */
[----:B0-----:R-:W5:Y:S04]  /*edc0*/  LDL.LU.64 R20, [R1+0xb0] ;  /* 0x0000b00001147983 */ /* 0x001f680000300a00 */
[----:B-1----:R-:W5:Y:S04]  /*edd0*/  LDL.LU.64 R22, [R1+0xb8] ;  /* 0x0000b80001167983 */ /* 0x002f680000300a00 */
[----:B----4-:R-:W-:Y:S04]  /*ede0*/  STL.64 [R1+0x1018], R6 ;  /* 0x0010180601007387 */ /* 0x010fe80000100a00 */
[----:B------:R0:W-:Y:S02]  /*edf0*/  STL.64 [R1+0x1010], R4 ;  /* 0x0010100401007387 */ /* 0x0001e40000100a00 */
[----:B0-----:R-:W-:-:S02]  /*ee00*/  IMAD.MOV.U32 R4, RZ, RZ, R28 ;  /* 0x000000ffff047224 */ /* 0x001fc400078e001c */
[----:B------:R-:W3:Y:S01]  /*ee10*/  LDL.LU R28, [R1+0x109c] ;  /* 0x00109c00011c7983 */ /* 0x000ee20000300800 */
[----:B------:R-:W-:-:S03]  /*ee20*/  IMAD.MOV.U32 R5, RZ, RZ, R0 ;  /* 0x000000ffff057224 */ /* 0x000fc600078e0000 */
[----:B------:R-:W4:Y:S01]  /*ee30*/  LDL.LU R0, [R1+0x1098] ;  /* 0x0010980001007983 */ /* 0x000f220000300800 */
        /* <DEDUP_REMOVED lines=11> */
[----:B------:R-:W-:Y:S04]  /*eef0*/  STL.64 [R1+0xd0], R16 ;  /* 0x0000d01001007387 */ /* 0x000fe80000100a00 */
[----:B------:R0:W-:Y:S04]  /*ef00*/  STL.64 [R1+0xd8], R18 ;  /* 0x0000d81201007387 */ /* 0x0001e80000100a00 */
[----:B0-----:R-:W3:Y:S04]  /*ef10*/  LDL.LU.64 R18, [R1+0x1068] ;  /* 0x0010680001127983 */ /* 0x001ee80000300a00 */
[----:B------:R-:W4:Y:S01]  /*ef20*/  LDL.LU.64 R16, [R1+0x1060] ;  /* 0x0010600001107983 */ /* 0x000f220000300a00 */
[----:B--2---:R-:W-:Y:S03]  /*ef30*/  HMMA.16816.F32.BF16 R4, R12, R4, R24 ;  /* 0x000000040c04723c */ /* 0x004fe60000041818 */
[----:B------:R-:W4:Y:S04]  /*ef40*/  LDL.LU.64 R26, [R1+0x1058] ;  /* 0x00105800011a7983 */ /* 0x000f280000300a00 */
[----:B------:R-:W4:-:S15]  /*ef50*/  LDL.LU.64 R24, [R1+0x1050] ;  /* 0x0010500001187983 */ /* 0x000f1e0000300a00 */
[----:B------:R-:W-:-:S01]  /*ef60*/  NOP ;  /* 0x0000000000007918 */ /* 0x000fc20000000000 */
[----:B------:R-:W-:Y:S04]  /*ef70*/  STL.64 [R1+0xc0], R4 ;  /* 0x0000c00401007387 */ /* 0x000fe80000100a00 */
[----:B------:R5:W-:Y:S02]  /*ef80*/  STL.64 [R1+0xc8], R6 ;  /* 0x0000c80601007387 */ /* 0x000be40000100a00 */
[----:B-----5:R-:W-:Y:S02]  /*ef90*/  HMMA.16816.F32.BF16 R4, R12, R8, R20 ;  /* 0x000000080c04723c */ /* 0x020fe40000041814 */
[----:B------:R-:W0:Y:S05]  /*efa0*/  LDSM.16.MT88.4 R20, [R3+UR7+0x2080] ;  /* 0x002080070314783b */ /* 0x000e2a0008004200 */
[----:B------:R-:W-:-:S02]  /*efb0*/  IMAD.MOV.U32 R8, RZ, RZ, R29 ;  /* 0x000000ffff087224 */ /* 0x000fc400078e001d */
[----:B------:R-:W2:-:S14]  /*efc0*/  LDL.LU R29, [R1+0x104c] ;  /* 0x00104c00011d7983 */ /* 0x000e9c0000300800 */
[----:B------:R-:W-:Y:S04]  /*efd0*/  STL.64 [R1+0xb0], R4 ;  /* 0x0000b00401007387 */ /* 0x000fe80000100a00 */
[----:B------:R-:W-:Y:S04]  /*efe0*/  STL.64 [R1+0xb8], R6 ;  /* 0x0000b80601007387 */ /* 0x000fe80000100a00 */
[----:B---3--:R1:W-:Y:S04]  /*eff0*/  STL.64 [R1+0xfc8], R18 ;  /* 0x000fc81201007387 */ /* 0x0083e80000100a00 */
[----:B-1----:R-:W3:Y:S01]  /*f000*/  LDL.64 R18, [R1+0x38] ;  /* 0x0000380001127983 */ /* 0x002ee20000100a00 */
[----:B----4-:R-:W-:-:S15]  /*f010*/  HMMA.16816.F32.BF16 R4, R12, R16, R24 ;  /* 0x000000100c04723c */ /* 0x010fde0000041818 */
[----:B------:R-:W-:-:S08]  /*f020*/  NOP ;  /* 0x0000000000007918 */ /* 0x000fd00000000000 */
[----:B------:R-:W-:Y:S04]  /*f030*/  STL.64 [R1+0xa0], R4 ;  /* 0x0000a00401007387 */ /* 0x000fe80000100a00 */
[----:B------:R-:W-:Y:S04]  /*f040*/  STL.64 [R1+0xa8], R6 ;  /* 0x0000a80601007387 */ /* 0x000fe80000100a00 */
[----:B---3--:R1:W-:Y:S04]  /*f050*/  STL.64 [R1+0xfe0], R18 ;  /* 0x000fe01201007387 */ /* 0x0083e80000100a00 */
[----:B-1----:R-:W3:Y:S04]  /*f060*/  LDL.64 R18, [R1+0x48] ;  /* 0x0000480001127983 */ /* 0x002ee80000100a00 */
[----:B---3--:R-:W-:Y:S04]  /*f070*/  STL.64 [R1+0xfe8], R18 ;  /* 0x000fe81201007387 */ /* 0x008fe80000100a00 */
[----:B0-----:R0:W-:Y:S04]  /*f080*/  STL.64 [R1+0xf18], R22 ;  /* 0x000f181601007387 */ /* 0x0011e80000100a00 */
[----:B------:R1:W-:Y:S01]  /*f090*/  STL.64 [R1+0xf10], R20 ;  /* 0x000f101401007387 */ /* 0x0003e20000100a00 */
[----:B0-----:R-:W-:-:S03]  /*f0a0*/  IMAD.MOV.U32 R23, RZ, RZ, R28 ;  /* 0x000000ffff177224 */ /* 0x001fc600078e001c */
[----:B-1----:R-:W3:Y:S04]  /*f0b0*/  LDL.LU R20, [R1+0x270] ;  /* 0x0002700001147983 */ /* 0x002ee80000300800 */
[----:B------:R-:W3:Y:S04]  /*f0c0*/  LDL.LU R21, [R1+0x274] ;  /* 0x0002740001157983 */ /* 0x000ee80000300800 */
[----:B------:R-:W4:Y:S04]  /*f0d0*/  LDL.LU R22, [R1+0x278] ;  /* 0x0002780001167983 */ /* 0x000f280000300800 */
[----:B------:R-:W5:Y:S04]  /*f0e0*/  LDL.LU R28, [R1+0x1048] ;  /* 0x00104800011c7983 */ /* 0x000f680000300800 */
[----:B------:R-:W2:Y:S04]  /*f0f0*/  LDL.LU.64 R4, [R1+0x480] ;  /* 0x0004800001047983 */ /* 0x000ea80000300a00 */
[----:B------:R-:W3:Y:S01]  /*f100*/  LDL.LU.64 R6, [R1+0x488] ;  /* 0x0004880001067983 */ /* 0x000ee20000300a00 */
[----:B------:R-:W-:-:S03]  /*f110*/  IMAD.MOV.U32 R9, RZ, RZ, R2 ;  /* 0x000000ffff097224 */ /* 0x000fc600078e0002 */
[----:B---3--:R-:W-:Y:S04]  /*f120*/  STL.64 [R1+0x1038], R6 ;  /* 0x0010380601007387 */ /* 0x008fe80000100a00 */
[----:B--2---:R0:W-:Y:S04]  /*f130*/  STL.64 [R1+0x1030], R4 ;  /* 0x0010300401007387 */ /* 0x0041e80000100a00 */
[----:B0-----:R-:W2:Y:S04]  /*f140*/  LDL.LU.64 R4, [R1+0x90] ;  /* 0x0000900001047983 */ /* 0x001ea80000300a00 */
[----:B------:R-:W2:Y:S04]  /*f150*/  LDL.LU.64 R6, [R1+0x98] ;  /* 0x0000980001067983 */ /* 0x000ea80000300a00 */
[----:B------:R-:W3:Y:S04]  /*f160*/  LDL.LU.64 R24, [R1+0x460] ;  /* 0x0004600001187983 */ /* 0x000ee80000300a00 */
[----:B------:R-:W3:Y:S04]  /*f170*/  LDL.LU.64 R26, [R1+0x468] ;  /* 0x00046800011a7983 */ /* 0x000ee80000300a00 */
[----:B------:R-:W3:Y:S04]  /*f180*/  LDL.64 R18, [R1+0x58] ;  /* 0x0000580001127983 */ /* 0x000ee80000100a00 */
[----:B----4-:R-:W-:Y:S04]  /*f190*/  STL.64 [R1+0xfd8], R22 ;  /* 0x000fd81601007387 */ /* 0x010fe80000100a00 */
[----:B------:R0:W-:Y:S02]  /*f1a0*/  STL.64 [R1+0xfd0], R20 ;  /* 0x000fd01401007387 */ /* 0x0001e40000100a00 */
[----:B0-----:R-:W-:-:S02]  /*f1b0*/  IMAD.MOV.U32 R20, RZ, RZ, R29 ;  /* 0x000000ffff147224 */ /* 0x001fc400078e001d */
[----:B------:R-:W4:Y:S01]  /*f1c0*/  LDL.LU R29, [R1+0x1044] ;  /* 0x00104400011d7983 */ /* 0x000f220000300800 */
[----:B------:R-:W-:-:S03]  /*f1d0*/  IMAD.MOV.U32 R21, RZ, RZ, R0 ;  /* 0x000000ffff157224 */ /* 0x000fc600078e0000 */
[----:B------:R-:W3:Y:S04]  /*f1e0*/  LDL.LU R0, [R1+0x1040] ;  /* 0x0010400001007983 */ /* 0x000ee80000300800 */
[----:B------:R-:W5:Y:S04]  /*f1f0*/  LDL.LU R22, [R1+0x288] ;  /* 0x0002880001167983 */ /* 0x000f680000300800 */
[----:B------:R-:W5:Y:S01]  /*f200*/  LDL.LU R23, [R1+0x28c] ;  /* 0x00028c0001177983 */ /* 0x000f620000300800 */
[----:B--2---:R-:W-:Y:S03]  /*f210*/  HMMA.16816.F32.BF16 R8, R12, R8, R4 ;  /* 0x000000080c08723c */ /* 0x004fe60000041804 */
[----:B-----5:R-:W-:Y:S04]  /*f220*/  STL.64 [R1+0xff8], R22 ;  /* 0x000ff81601007387 */ /* 0x020fe80000100a00 */
[----:B------:R0:W-:Y:S04]  /*f230*/  STL.64 [R1+0xff0], R20 ;  /* 0x000ff01401007387 */ /* 0x0001e80000100a00 */
[----:B0-----:R-:W2:Y:S04]  /*f240*/  LDL.LU R20, [R1+0x2a0] ;  /* 0x0002a00001147983 */ /* 0x001ea80000300800 */
[----:B------:R-:W5:Y:S04]  /*f250*/  LDL.LU.64 R6, [R1+0x1038] ;  /* 0x0010380001067983 */ /* 0x000f680000300a00 */
[----:B------:R-:W5:Y:S04]  /*f260*/  LDL.LU.64 R4, [R1+0x1030] ;  /* 0x0010300001047983 */ /* 0x000f680000300a00 */
[----:B------:R-:W-:Y:S04]  /*f270*/  STL.64 [R1+0x90], R8 ;  /* 0x0000900801007387 */ /* 0x000fe80000100a00 */
[----:B------:R0:W-:Y:S04]  /*f280*/  STL.64 [R1+0x98], R10 ;  /* 0x0000980a01007387 */ /* 0x0001e80000100a00 */
[----:B0-----:R-:W2:Y:S04]  /*f290*/  LDL.LU.64 R10, [R1+0x1028] ;  /* 0x00102800010a7983 */ /* 0x001ea80000300a00 */
[----:B------:R-:W5:Y:S01]  /*f2a0*/  LDL.LU.64 R8, [R1+0x1020] ;  /* 0x0010200001087983 */ /* 0x000f620000300a00 */
[----:B----4-:R-:W-:-:S02]  /*f2b0*/  IMAD.MOV.U32 R21, RZ, RZ, R29 ;  /* 0x000000ffff157224 */ /* 0x010fc400078e001d */
[----:B------:R-:W-:Y:S01]  /*f2c0*/  IMAD.MOV.U32 R22, RZ, RZ, R28 ;  /* 0x000000ffff167224 */ /* 0x000fe200078e001c */
[----:B-----5:R-:W-:-:S15]  /*f2d0*/  HMMA.16816.F32.BF16 R4, R12, R8, R4 ;  /* 0x000000080c04723c */ /* 0x020fde0000041804 */
[----:B------:R-:W-:-:S08]  /*f2e0*/  NOP ;  /* 0x0000000000007918 */ /* 0x000fd00000000000 */
[----:B------:R0:W-:Y:S01]  /*f2f0*/  STL [R1+0x80], R4 ;  /* 0x0000800401007387 */ /* 0x0001e20000100800 */
[----:B------:R-:W-:Y:S02]  /*f300*/  IMAD.MOV.U32 R29, RZ, RZ, R6 ;  /* 0x000000ffff1d7224 */ /* 0x000fe400078e0006 */
[----:B------:R-:W-:Y:S02]  /*f310*/  IMAD.MOV.U32 R9, RZ, RZ, R7 ;  /* 0x000000ffff097224 */ /* 0x000fe400078e0007 */
[----:B------:R-:W-:Y:S01]  /*f320*/  IMAD.MOV.U32 R28, RZ, RZ, R5 ;  /* 0x000000ffff1c7224 */ /* 0x000fe200078e0005 */
[----:B------:R-:W4:Y:S04]  /*f330*/  LDL.LU.64 R6, [R1+0x1018] ;  /* 0x0010180001067983 */ /* 0x000f280000300a00 */
[----:B0-----:R-:W5:Y:S04]  /*f340*/  LDL.LU.64 R4, [R1+0x1010] ;  /* 0x0010100001047983 */ /* 0x001f680000300a00 */
[----:B------:R-:W-:Y:S04]  /*f350*/  STL [R1+0xe68], R29 ;  /* 0x000e681d01007387 */ /* 0x000fe80000100800 */
[----:B------:R-:W-:Y:S01]  /*f360*/  STL [R1+0xe44], R28 ;  /* 0x000e441c01007387 */ /* 0x000fe20000100800 */
[----:B---3--:R-:W-:Y:S01]  /*f370*/  IMAD.MOV.U32 R23, RZ, RZ, R0 ;  /* 0x000000ffff177224 */ /* 0x008fe200078e0000 */
[----:B-----5:R-:W-:Y:S02]  /*f380*/  HMMA.16816.F32.BF16 R12, R12, R4, R24 ;  /* 0x000000040c0c723c */ /* 0x020fe40000041818 */
[----:B------:R-:W3:Y:S04]  /*f390*/  LDL.LU.64 R26, [R1+0x1008] ;  /* 0x00100800011a7983 */ /* 0x000ee80000300a00 */
[----:B------:R-:W3:-:S15]  /*f3a0*/  LDL.LU.64 R24, [R1+0x1000] ;  /* 0x0010000001187983 */ /* 0x000ede0000300a00 */
[----:B------:R-:W-:-:S03]  /*f3b0*/  NOP ;  /* 0x0000000000007918 */ /* 0x000fc60000000000 */
[----:B------:R-:W-:Y:S02]  /*f3c0*/  IMAD.MOV.U32 R8, RZ, RZ, R12 ;  /* 0x000000ffff087224 */ /* 0x000fe400078e000c */
[----:B------:R-:W-:Y:S01]  /*f3d0*/  IMAD.MOV.U32 R5, RZ, RZ, R13 ;  /* 0x000000ffff057224 */ /* 0x000fe200078e000d */
[----:B------:R-:W5:Y:S01]  /*f3e0*/  LDL.LU R12, [R1+0x2b0] ;  /* 0x0002b000010c7983 */ /* 0x000f620000300800 */
[----:B------:R-:W-:Y:S02]  /*f3f0*/  IMAD.MOV.U32 R4, RZ, RZ, R14 ;  /* 0x000000ffff047224 */ /* 0x000fe400078e000e */
[----:B------:R-:W-:Y:S01]  /*f400*/  IMAD.MOV.U32 R0, RZ, RZ, R15 ;  /* 0x000000ffff007224 */ /* 0x000fe200078e000f */
[----:B------:R-:W5:Y:S04]  /*f410*/  LDL.LU R13, [R1+0x2b4] ;  /* 0x0002b400010d7983 */ /* 0x000f680000300800 */
[----:B------:R-:W5:Y:S04]  /*f420*/  LDL.LU R14, [R1+0x2b8] ;  /* 0x0002b800010e7983 */ /* 0x000f680000300800 */
[----:B------:R-:W5:Y:S04]  /*f430*/  LDL.LU R15, [R1+0x2bc] ;  /* 0x0002bc00010f7983 */ /* 0x000f680000300800 */
[----:B--2---:R0:W-:Y:S04]  /*f440*/  STL.64 [R1+0xfb8], R10 ;  /* 0x000fb80a01007387 */ /* 0x0041e80000100a00 */
[----:B------:R-:W-:Y:S04]  /*f450*/  STL.64 [R1+0xfb0], R8 ;  /* 0x000fb00801007387 */ /* 0x000fe80000100a00 */
[----:B0-----:R-:W5:Y:S04]  /*f460*/  LDL.64 R10, [R1+0x68] ;  /* 0x00006800010a7983 */ /* 0x001f680000100a00 */
[----:B------:R0:W-:Y:S04]  /*f470*/  STL [R1+0xec0], R4 ;  /* 0x000ec00401007387 */ /* 0x0001e80000100800 */
[----:B------:R1:W-:Y:S04]  /*f480*/  STL [R1+0xe6c], R5 ;  /* 0x000e6c0501007387 */ /* 0x0003e80000100800 */
[----:B----4-:R2:W-:Y:S04]  /*f490*/  STL.64 [R1+0xfc0], R6 ;  /* 0x000fc00601007387 */ /* 0x0105e80000100a00 */
[----:B0-----:R-:W4:Y:S04]  /*f4a0*/  LDL.LU R4, [R1+0x290] ;  /* 0x0002900001047983 */ /* 0x001f280000300800 */
[----:B-1----:R-:W4:Y:S04]  /*f4b0*/  LDL.LU R5, [R1+0x294] ;  /* 0x0002940001057983 */ /* 0x002f280000300800 */
[----:B--2---:R-:W4:Y:S04]  /*f4c0*/  LDL.LU R6, [R1+0x298] ;  /* 0x0002980001067983 */ /* 0x004f280000300800 */
[----:B------:R-:W4:Y:S01]  /*f4d0*/  LDL.LU R7, [R1+0x29c] ;  /* 0x00029c0001077983 */ /* 0x000f220000300800 */
[C---:B---3--:R-:W-:Y:S06]  /*f4e0*/  HMMA.16816.F32.BF16 R20, R24.reuse, R18, R20 ;  /* 0x000000121814723c */ /* 0x048fec0000041814 */
[----:B-----5:R-:W-:-:S15]  /*f4f0*/  HMMA.16816.F32.BF16 R12, R24, R10, R12 ;  /* 0x0000000a180c723c */ /* 0x020fde000004180c */
[----:B------:R-:W-:-:S08]  /*f500*/  NOP ;  /* 0x0000000000007918 */ /* 0x000fd00000000000 */
[----:B------:R0:W-:Y:S04]  /*f510*/  STL.64 [R1+0x2b0], R12 ;  /* 0x0002b00c01007387 */ /* 0x0001e80000100a00 */
[----:B------:R1:W-:Y:S04]  /*f520*/  STL.64 [R1+0x2b8], R14 ;  /* 0x0002b80e01007387 */ /* 0x0003e80000100a00 */
[----:B------:R-:W-:Y:S04]  /*f530*/  STL.64 [R1+0x2a0], R20 ;  /* 0x0002a01401007387 */ /* 0x000fe80000100a00 */
[----:B------:R2:W-:Y:S01]  /*f540*/  STL.64 [R1+0x2a8], R22 ;  /* 0x0002a81601007387 */ /* 0x0005e20000100a00 */
[----:B0-----:R-:W-:-:S02]  /*f550*/  IMAD.MOV.U32 R13, RZ, RZ, R19 ;  /* 0x000000ffff0d7224 */ /* 0x001fc400078e0013 */
[----:B-1----:R-:W-:Y:S01]  /*f560*/  IMAD.MOV.U32 R14, RZ, RZ, R18 ;  /* 0x000000ffff0e7224 */ /* 0x002fe200078e0012 */
[----:B--2---:R-:W2:Y:S04]  /*f570*/  LDL.LU.64 R22, [R1+0xff8] ;  /* 0x000ff80001167983 */ /* 0x004ea80000300a00 */
[----:B------:R-:W2:Y:S04]  /*f580*/  LDL.LU.64 R20, [R1+0xff0] ;  /* 0x000ff00001147983 */ /* 0x000ea80000300a00 */
[----:B------:R-:W4:Y:S02]  /*f590*/  LDL.LU.64 R18, [R1+0xfe8] ;  /* 0x000fe80001127983 */ /* 0x000f240000300a00 */
[----:B----4-:R-:W-:-:S15]  /*f5a0*/  HMMA.16816.F32.BF16 R4, R24, R18, R4 ;  /* 0x000000121804723c */ /* 0x010fde0000041804 */
[----:B------:R-:W-:-:S08]  /*f5b0*/  NOP ;  /* 0x0000000000007918 */ /* 0x000fd00000000000 */
[----:B------:R0:W-:Y:S04]  /*f5c0*/  STL.64 [R1+0x290], R4 ;  /* 0x0002900401007387 */ /* 0x0001e80000100a00 */
[----:B------:R-:W-:Y:S01]  /*f5d0*/  STL.64 [R1+0x298], R6 ;  /* 0x0002980601007387 */ /* 0x000fe20000100a00 */
[----:B0-----:R-:W-:Y:S02]  /*f5e0*/  IMAD.MOV.U32 R5, RZ, RZ, R18 ;  /* 0x000000ffff057224 */ /* 0x001fe400078e0012 */
[----:B------:R-:W-:Y:S02]  /*f5f0*/  IMAD.MOV.U32 R4, RZ, RZ, R19 ;  /* 0x000000ffff047224 */ /* 0x000fe400078e0013 */
[----:B------:R-:W2:Y:S02]  /*f600*/  LDL.LU.64 R18, [R1+0xfe0] ;  /* 0x000fe00001127983 */ /* 0x000ea40000300a00 */
        /* <DEDUP_REMOVED lines=8> */
[----:B--2---:R-:W-:Y:S02]  /*f690*/  HMMA.16816.F32.BF16 R16, R24, R18, R20 ;  /* 0x000000121810723c */ /* 0x004fe40000041814 */
[----:B------:R-:W2:-:S15]  /*f6a0*/  LDL.LU R20, [R1+0x3d0] ;  /* 0x0003d00001147983 */ /* 0x000e9e0000300800 */
[----:B------:R-:W-:-:S06]  /*f6b0*/  NOP ;  /* 0x0000000000007918 */ /* 0x000fcc0000000000 */
[----:B------:R-:W-:Y:S04]  /*f6c0*/  STL.64 [R1+0x270], R16 ;  /* 0x0002701001007387 */ /* 0x000fe80000100a00 */
[----:B------:R-:W-:Y:S04]  /*f6d0*/  STL.64 [R1+0x278], R18 ;  /* 0x0002781201007387 */ /* 0x000fe80000100a00 */
[----:B------:R-:W2:Y:S04]  /*f6e0*/  LDL.LU R21, [R1+0x3d4] ;  /* 0x0003d40001157983 */ /* 0x000ea80000300800 */
[----:B------:R-:W3:Y:S04]  /*f6f0*/  LDL.LU R22, [R1+0x3d8] ;  /* 0x0003d80001167983 */ /* 0x000ee80000300800 */
[----:B------:R-:W3:Y:S04]  /*f700*/  LDL.LU R23, [R1+0x3dc] ;  /* 0x0003dc0001177983 */ /* 0x000ee80000300800 */
[----:B---3--:R-:W-:Y:S04]  /*f710*/  STL.64 [R1+0xf28], R22 ;  /* 0x000f281601007387 */ /* 0x008fe80000100a00 */
[----:B--2---:R0:W-:Y:S04]  /*f720*/  STL.64 [R1+0xf20], R20 ;  /* 0x000f201401007387 */ /* 0x0041e80000100a00 */
[----:B0-----:R-:W2:Y:S04]  /*f730*/  LDL.LU R20, [R1+0x3e0] ;  /* 0x0003e00001147983 */ /* 0x001ea80000300800 */
[----:B------:R-:W2:Y:S04]  /*f740*/  LDL.LU R21, [R1+0x3e4] ;  /* 0x0003e40001157983 */ /* 0x000ea80000300800 */
[----:B------:R-:W3:Y:S04]  /*f750*/  LDL.LU R22, [R1+0x3e8] ;  /* 0x0003e80001167983 */ /* 0x000ee80000300800 */
[----:B------:R-:W3:Y:S04]  /*f760*/  LDL.LU R23, [R1+0x3ec] ;  /* 0x0003ec0001177983 */ /* 0x000ee80000300800 */
[----:B---3--:R0:W-:Y:S04]  /*f770*/  STL.64 [R1+0xf38], R22 ;  /* 0x000f381601007387 */ /* 0x0081e80000100a00 */
[----:B--2---:R1:W-:Y:S04]  /*f780*/  STL.64 [R1+0xf30], R20 ;  /* 0x000f301401007387 */ /* 0x0043e80000100a00 */
[----:B0-----:R-:W2:Y:S04]  /*f790*/  LDL.64 R22, [R1+0x28] ;  /* 0x0000280001167983 */ /* 0x001ea80000100a00 */
[----:B--2---:R0:W-:Y:S04]  /*f7a0*/  STL.64 [R1+0xf40], R22 ;  /* 0x000f401601007387 */ /* 0x0041e80000100a00 */
[----:B-1----:R-:W2:Y:S04]  /*f7b0*/  LDL.LU R20, [R1+0x220] ;  /* 0x0002200001147983 */ /* 0x002ea80000300800 */
[----:B------:R-:W2:Y:S04]  /*f7c0*/  LDL.LU R21, [R1+0x224] ;  /* 0x0002240001157983 */ /* 0x000ea80000300800 */
[----:B0-----:R-:W3:Y:S04]  /*f7d0*/  LDL.LU R22, [R1+0x228] ;  /* 0x0002280001167983 */ /* 0x001ee80000300800 */
[----:B------:R-:W3:Y:S04]  /*f7e0*/  LDL.LU R23, [R1+0x22c] ;  /* 0x00022c0001177983 */ /* 0x000ee80000300800 */
[----:B---3--:R0:W-:Y:S04]  /*f7f0*/  STL.64 [R1+0xf50], R22 ;  /* 0x000f501601007387 */ /* 0x0081e80000100a00 */
[----:B--2---:R-:W-:Y:S04]  /*f800*/  STL.64 [R1+0xf48], R20 ;  /* 0x000f481401007387 */ /* 0x004fe80000100a00 */
[----:B------:R-:W2:Y:S04]  /*f810*/  LDL.LU R16, [R1+0x260] ;  /* 0x0002600001107983 */ /* 0x000ea80000300800 */
[----:B------:R-:W2:Y:S04]  /*f820*/  LDL.LU R17, [R1+0x264] ;  /* 0x0002640001117983 */ /* 0x000ea80000300800 */
[----:B------:R-:W3:Y:S04]  /*f830*/  LDL.LU R18, [R1+0x268] ;  /* 0x0002680001127983 */ /* 0x000ee80000300800 */
[----:B------:R-:W3:Y:S01]  /*f840*/  LDL.LU R19, [R1+0x26c] ;  /* 0x00026c0001137983 */ /* 0x000ee20000300800 */
[----:B0-----:R-:W-:-:S02]  /*f850*/  IMAD.MOV.U32 R23, RZ, RZ, R4 ;  /* 0x000000ffff177224 */ /* 0x001fc400078e0004 */
[----:B------:R-:W-:Y:S01]  /*f860*/  IMAD.MOV.U32 R22, RZ, RZ, R5 ;  /* 0x000000ffff167224 */ /* 0x000fe200078e0005 */
[----:B------:R-:W4:Y:S01]  /*f870*/  LDL.LU R4, [R1+0x400] ;  /* 0x0004000001047983 */ /* 0x000f220000300800 */
[----:B------:R-:W-:-:S03]  /*f880*/  IMAD.MOV.U32 R12, RZ, RZ, R10 ;  /* 0x000000ffff0c7224 */ /* 0x000fc600078e000a */
[----:B------:R-:W4:Y:S01]  /*f890*/  LDL.LU R5, [R1+0x404] ;  /* 0x0004040001057983 */ /* 0x000f220000300800 */
[----:B------:R-:W-:-:S03]  /*f8a0*/  IMAD.MOV.U32 R9, RZ, RZ, R11 ;  /* 0x000000ffff097224 */ /* 0x000fc600078e000b */
[----:B------:R-:W4:Y:S04]  /*f8b0*/  LDL.LU R6, [R1+0x408] ;  /* 0x0004080001067983 */ /* 0x000f280000300800 */
[----:B------:R-:W4:Y:S04]  /*f8c0*/  LDL.LU R7, [R1+0x40c] ;  /* 0x00040c0001077983 */ /* 0x000f280000300800 */
[----:B------:R-:W4:Y:S01]  /*f8d0*/  LDL.64 R10, [R1+0x18] ;  /* 0x00001800010a7983 */ /* 0x000f220000100a00 */
[----:B------:R-:W-:-:S03]  /*f8e0*/  LOP3.LUT R29, R3, 0x40, RZ, 0x3c, !PT ;  /* 0x00000040031d7812 */ /* 0x000fc600078e3cff */
[----:B---3--:R-:W-:Y:S04]  /*f8f0*/  STL.64 [R1+0xfa8], R18 ;  /* 0x000fa81201007387 */ /* 0x008fe80000100a00 */
[----:B--2---:R0:W-:Y:S04]  /*f900*/  STL.64 [R1+0xfa0], R16 ;  /* 0x000fa01001007387 */ /* 0x0041e80000100a00 */
[----:B0-----:R-:W2:Y:S04]  /*f910*/  LDL.LU R16, [R1+0x3f0] ;  /* 0x0003f00001107983 */ /* 0x001ea80000300800 */
[----:B------:R-:W2:Y:S04]  /*f920*/  LDL.LU R17, [R1+0x3f4] ;  /* 0x0003f40001117983 */ /* 0x000ea80000300800 */
[----:B------:R-:W2:Y:S04]  /*f930*/  LDL.LU R18, [R1+0x3f8] ;  /* 0x0003f80001127983 */ /* 0x000ea80000300800 */
[----:B------:R-:W2:Y:S04]  /*f940*/  LDL.LU R19, [R1+0x3fc] ;  /* 0x0003fc0001137983 */ /* 0x000ea80000300800 */
[----:B------:R0:W-:Y:S02]  /*f950*/  STL.64 [R1+0xf60], R22 ;  /* 0x000f601601007387 */ /* 0x0001e40000100a00 */
[----:B0-----:R-:W-:-:S02]  /*f960*/  IMAD.MOV.U32 R22, RZ, RZ, R14 ;  /* 0x000000ffff167224 */ /* 0x001fc400078e000e */
[----:B------:R-:W-:-:S05]  /*f970*/  IMAD.MOV.U32 R23, RZ, RZ, R13 ;  /* 0x000000ffff177224 */ /* 0x000fca00078e000d */
[----:B------:R0:W-:Y:S02]  /*f980*/  STL.64 [R1+0xf78], R22 ;  /* 0x000f781601007387 */ /* 0x0001e40000100a00 */
[----:B0-----:R-:W-:Y:S02]  /*f990*/  IMAD.MOV.U32 R22, RZ, RZ, R12 ;  /* 0x000000ffff167224 */ /* 0x001fe400078e000c */
[----:B------:R-:W0:Y:S04]  /*f9a0*/  LDSM.16.MT88.4 R12, [R29+UR7+0x2080] ;  /* 0x002080071d0c783b */ /* 0x000e280008004200 */
[----:B0-----:R0:W-:Y:S04]  /*f9b0*/  STL.64 [R1+0xe78], R14 ;  /* 0x000e780e01007387 */ /* 0x0011e80000100a00 */
[----:B------:R1:W-:Y:S01]  /*f9c0*/  STL.64 [R1+0xe70], R12 ;  /* 0x000e700c01007387 */ /* 0x0003e20000100a00 */
[----:B0-----:R-:W-:-:S02]  /*f9d0*/  IMAD.MOV.U32 R14, RZ, RZ, R8 ;  /* 0x000000ffff0e7224 */ /* 0x001fc400078e0008 */
[----:B------:R-:W-:-:S05]  /*f9e0*/  IMAD.MOV.U32 R15, RZ, RZ, R2 ;  /* 0x000000ffff0f7224 */ /* 0x000fca00078e0002 */
[----:B------:R0:W-:Y:S04]  /*f9f0*/  STL.64 [R1+0xf58], R14 ;  /* 0x000f580e01007387 */ /* 0x0001e80000100a00 */
[----:B-1----:R-:W3:Y:S04]  /*fa00*/  LDL.LU R12, [R1+0x230] ;  /* 0x00023000010c7983 */ /* 0x002ee80000300800 */
[----:B------:R-:W3:Y:S04]  /*fa10*/  LDL.LU R13, [R1+0x234] ;  /* 0x00023400010d7983 */ /* 0x000ee80000300800 */
[----:B0-----:R-:W5:Y:S04]  /*fa20*/  LDL.LU R14, [R1+0x238] ;  /* 0x00023800010e7983 */ /* 0x001f680000300800 */
[----:B------:R-:W5:Y:S01]  /*fa30*/  LDL.LU R15, [R1+0x23c] ;  /* 0x00023c00010f7983 */ /* 0x000f620000300800 */
[----:B----4-:R-:W-:Y:S03]  /*fa40*/  HMMA.16816.F32.BF16 R4, R24, R10, R4 ;  /* 0x0000000a1804723c */ /* 0x010fe60000041804 */
[----:B-----5:R-:W-:Y:S04]  /*fa50*/  STL.64 [R1+0xf70], R14 ;  /* 0x000f700e01007387 */ /* 0x020fe80000100a00 */
[----:B---3--:R0:W-:Y:S04]  /*fa60*/  STL.64 [R1+0xf68], R12 ;  /* 0x000f680c01007387 */ /* 0x0081e80000100a00 */
[----:B0-----:R-:W3:Y:S04]  /*fa70*/  LDL.LU R12, [R1+0x240] ;  /* 0x00024000010c7983 */ /* 0x001ee80000300800 */
[----:B------:R-:W3:Y:S04]  /*fa80*/  LDL.LU R13, [R1+0x244] ;  /* 0x00024400010d7983 */ /* 0x000ee80000300800 */
[----:B------:R-:W4:Y:S04]  /*fa90*/  LDL.LU R14, [R1+0x248] ;  /* 0x00024800010e7983 */ /* 0x000f280000300800 */
[----:B------:R-:W4:Y:S01]  /*faa0*/  LDL.LU R15, [R1+0x24c] ;  /* 0x00024c00010f7983 */ /* 0x000f220000300800 */
[----:B------:R-:W-:-:S03]  /*fab0*/  IMAD.MOV.U32 R2, RZ, RZ, R11 ;  /* 0x000000ffff027224 */ /* 0x000fc600078e000b */
[----:B----4-:R-:W-:Y:S04]  /*fac0*/  STL.64 [R1+0xf88], R14 ;  /* 0x000f880e01007387 */ /* 0x010fe80000100a00 */
[----:B---3--:R0:W-:Y:S04]  /*fad0*/  STL.64 [R1+0xf80], R12 ;  /* 0x000f800c01007387 */ /* 0x0081e80000100a00 */
[----:B0-----:R-:W3:Y:S04]  /*fae0*/  LDL.LU R12, [R1+0x250] ;  /* 0x00025000010c7983 */ /* 0x001ee80000300800 */
[----:B------:R-:W3:Y:S04]  /*faf0*/  LDL.LU R13, [R1+0x254] ;  /* 0x00025400010d7983 */ /* 0x000ee80000300800 */
[----:B------:R-:W3:Y:S04]  /*fb00*/  LDL.LU R14, [R1+0x258] ;  /* 0x00025800010e7983 */ /* 0x000ee80000300800 */
[----:B------:R-:W3:Y:S04]  /*fb10*/  LDL.LU R15, [R1+0x25c] ;  /* 0x00025c00010f7983 */ /* 0x000ee80000300800 */
[----:B------:R0:W-:Y:S04]  /*fb20*/  STL.64 [R1+0x400], R4 ;  /* 0x0004000401007387 */ /* 0x0001e80000100a00 */
[----:B------:R1:W-:Y:S01]  /*fb30*/  STL.64 [R1+0x408], R6 ;  /* 0x0004080601007387 */ /* 0x0003e20000100a00 */
[----:B0-----:R-:W-:-:S03]  /*fb40*/  IMAD.MOV.U32 R4, RZ, RZ, R10 ;  /* 0x000000ffff047224 */ /* 0x001fc600078e000a */
[----:B-1----:R-:W4:Y:S04]  /*fb50*/  LDL.LU.64 R6, [R1+0xfc0] ;  /* 0x000fc00001067983 */ /* 0x002f280000300a00 */
[----:B------:R-:W2:Y:S01]  /*fb60*/  LDL.LU.64 R10, [R1+0xfb8] ;  /* 0x000fb800010a7983 */ /* 0x000ea20000300a00 */
[----:B------:R-:W-:-:S03]  /*fb70*/  IMAD.MOV.U32 R23, RZ, RZ, R9 ;  /* 0x000000ffff177224 */ /* 0x000fc600078e0009 */
[----:B------:R-:W5:Y:S01]  /*fb80*/  LDL.LU.64 R8, [R1+0xfb0] ;  /* 0x000fb00001087983 */ /* 0x000f620000300a00 */
[----:B--2---:R-:W-:-:S15]  /*fb90*/  HMMA.16816.F32.BF16 R16, R24, R10, R16 ;  /* 0x0000000a1810723c */ /* 0x004fde0000041810 */
[----:B------:R-:W-:-:S08]  /*fba0*/  NOP ;  /* 0x0000000000007918 */ /* 0x000fd00000000000 */
[----:B------:R-:W-:Y:S04]  /*fbb0*/  STL.64 [R1+0x3f0], R16 ;  /* 0x0003f01001007387 */ /* 0x000fe80000100a00 */
[----:B------:R0:W-:Y:S04]  /*fbc0*/  STL.64 [R1+0x3f8], R18 ;  /* 0x0003f81201007387 */ /* 0x0001e80000100a00 */
[----:B0-----:R-:W4:Y:S04]  /*fbd0*/  LDL.LU.64 R18, [R1+0xfa8] ;  /* 0x000fa80001127983 */ /* 0x001f280000300a00 */
[----:B------:R-:W4:Y:S02]  /*fbe0*/  LDL.LU.64 R16, [R1+0xfa0] ;  /* 0x000fa00001107983 */ /* 0x000f240000300a00 */
[----:B----4-:R-:W-:Y:S02]  /*fbf0*/  HMMA.16816.F32.BF16 R24, R24, R6, R16 ;  /* 0x000000061818723c */ /* 0x010fe40000041810 */
[----:B------:R-:W3:Y:S04]  /*fc00*/  LDL.LU.64 R18, [R1+0xf98] ;  /* 0x000f980001127983 */ /* 0x000ee80000300a00 */
[----:B------:R-:W3:-:S15]  /*fc10*/  LDL.LU.64 R16, [R1+0xf90] ;  /* 0x000f900001107983 */ /* 0x000ede0000300a00 */
[----:B------:R-:W-:-:S02]  /*fc20*/  NOP ;  /* 0x0000000000007918 */ /* 0x000fc40000000000 */
[----:B------:R0:W-:Y:S04]  /*fc30*/  STL.64 [R1+0x260], R24 ;  /* 0x0002601801007387 */ /* 0x0001e80000100a00 */
[----:B------:R1:W-:Y:S04]  /*fc40*/  STL.64 [R1+0x268], R26 ;  /* 0x0002681a01007387 */ /* 0x0003e80000100a00 */
[----:B0-----:R-:W2:Y:S04]  /*fc50*/  LDL.LU R24, [R1] ;  /* 0x0000000001187983 */ /* 0x001ea80000300800 */
[----:B------:R-:W2:Y:S04]  /*fc60*/  LDL.LU R25, [R1+0x4] ;  /* 0x0000040001197983 */ /* 0x000ea80000300800 */
[----:B-1----:R-:W2:Y:S04]  /*fc70*/  LDL.LU R26, [R1+0x8] ;  /* 0x00000800011a7983 */ /* 0x002ea80000300800 */
[----:B------:R-:W2:Y:S01]  /*fc80*/  LDL.LU R27, [R1+0xc] ;  /* 0x00000c00011b7983 */ /* 0x000ea20000300800 */
[----:B---3--:R-:W-:Y:S03]  /*fc90*/  HMMA.16816.F32.BF16 R20, R16, R22, R12 ;  /* 0x000000161014723c */ /* 0x008fe6000004180c */
[----:B------:R-:W3:Y:S04]  /*fca0*/  LDL.LU.64 R14, [R1+0xf88] ;  /* 0x000f8800010e7983 */ /* 0x000ee80000300a00 */
[----:B------:R-:W3:-:S15]  /*fcb0*/  LDL.LU.64 R12, [R1+0xf80] ;  /* 0x000f8000010c7983 */ /* 0x000ede0000300a00 */
[----:B------:R-:W-:-:S01]  /*fcc0*/  NOP ;  /* 0x0000000000007918 */ /* 0x000fc20000000000 */
[----:B------:R-:W-:Y:S04]  /*fcd0*/  STL.64 [R1+0x250], R20 ;  /* 0x0002501401007387 */ /* 0x000fe80000100a00 */
[----:B------:R0:W-:Y:S04]  /*fce0*/  STL.64 [R1+0x258], R22 ;  /* 0x0002581601007387 */ /* 0x0001e80000100a00 */
[----:B0-----:R-:W3:Y:S02]  /*fcf0*/  LDL.LU.64 R22, [R1+0xf78] ;  /* 0x000f780001167983 */ /* 0x001ee40000300a00 */
[----:B---3--:R-:W-:Y:S02]  /*fd00*/  HMMA.16816.F32.BF16 R20, R16, R22, R12 ;  /* 0x000000161014723c */ /* 0x008fe4000004180c */
[----:B------:R-:W3:Y:S04]  /*fd10*/  LDL.LU.64 R14, [R1+0xf70] ;  /* 0x000f7000010e7983 */ /* 0x000ee80000300a00 */
[----:B------:R-:W3:-:S15]  /*fd20*/  LDL.LU.64 R12, [R1+0xf68] ;  /* 0x000f6800010c7983 */ /* 0x000ede0000300a00 */
[----:B------:R-:W-:-:S02]  /*fd30*/  NOP ;  /* 0x0000000000007918 */ /* 0x000fc40000000000 */
[----:B------:R-:W-:Y:S04]  /*fd40*/  STL.64 [R1+0x240], R20 ;  /* 0x0002401401007387 */ /* 0x000fe80000100a00 */
[----:B------:R0:W-:Y:S04]  /*fd50*/  STL.64 [R1+0x248], R22 ;  /* 0x0002481601007387 */ /* 0x0001e80000100a00 */
[----:B0-----:R-:W3:Y:S02]  /*fd60*/  LDL.LU.64 R22, [R1+0xf60] ;  /* 0x000f600001167983 */ /* 0x001ee40000300a00 */
[----:B---3--:R-:W-:Y:S02]  /*fd70*/  HMMA.16816.F32.BF16 R20, R16, R22, R12 ;  /* 0x000000161014723c */ /* 0x008fe4000004180c */
[----:B------:R-:W3:-:S15]  /*fd80*/  LDL.LU.64 R14, [R1+0xf58] ;  /* 0x000f5800010e7983 */ /* 0x000ede0000300a00 */
[----:B------:R-:W-:-:S06]  /*fd90*/  NOP ;  /* 0x0000000000007918 */ /* 0x000fcc0000000000 */
[----:B------:R-:W-:Y:S04]  /*fda0*/  STL.64 [R1+0x230], R20 ;  /* 0x0002301401007387 */ /* 0x000fe80000100a00 */
[----:B------:R0:W-:Y:S04]  /*fdb0*/  STL.64 [R1+0x238], R22 ;  /* 0x0002381601007387 */ /* 0x0001e80000100a00 */
[----:B0-----:R-:W3:Y:S04]  /*fdc0*/  LDL.LU.64 R22, [R1+0xf50] ;  /* 0x000f500001167983 */ /* 0x001ee80000300a00 */
[----:B------:R-:W3:Y:S02]  /*fdd0*/  LDL.LU.64 R20, [R1+0xf48] ;  /* 0x000f480001147983 */ /* 0x000ee40000300a00 */
[----:B---3--:R-:W-:Y:S02]  /*fde0*/  HMMA.16816.F32.BF16 R12, R16, R14, R20 ;  /* 0x0000000e100c723c */ /* 0x008fe40000041814 */
[----:B------:R-:W2:-:S15]  /*fdf0*/  LDL.LU.64 R22, [R1+0xf40] ;  /* 0x000f400001167983 */ /* 0x000e9e0000300a00 */
[----:B------:R-:W-:-:S06]  /*fe00*/  NOP ;  /* 0x0000000000007918 */ /* 0x000fcc0000000000 */
[----:B------:R0:W-:Y:S04]  /*fe10*/  STL.64 [R1+0x220], R12 ;  /* 0x0002200c01007387 */ /* 0x0001e80000100a00 */
[----:B------:R1:W-:Y:S04]  /*fe20*/  STL.64 [R1+0x228], R14 ;  /* 0x0002280e01007387 */ /* 0x0003e80000100a00 */
[----:B0-----:R-:W3:Y:S04]  /*fe30*/  LDL.LU R12, [R1+0x360] ;  /* 0x00036000010c7983 */ /* 0x001ee80000300800 */
[----:B------:R-:W3:Y:S04]  /*fe40*/  LDL.LU R13, [R1+0x364] ;  /* 0x00036400010d7983 */ /* 0x000ee80000300800 */
[----:B-1----:R-:W4:Y:S04]  /*fe50*/  LDL.LU R14, [R1+0x368] ;  /* 0x00036800010e7983 */ /* 0x002f280000300800 */
[----:B------:R-:W4:Y:S01]  /*fe60*/  LDL.LU R15, [R1+0x36c] ;  /* 0x00036c00010f7983 */ /* 0x000f220000300800 */
[----:B--2---:R-:W-:Y:S06]  /*fe70*/  HMMA.16816.F32.BF16 R24, R16, R22, R24 ;  /* 0x000000161018723c */ /* 0x004fec0000041818 */
[----:B------:R-:W-:Y:S01]  /*fe80*/  IMAD.MOV.U32 R5, RZ, RZ, R22 ;  /* 0x000000ffff057224 */ /* 0x000fe200078e0016 */
[----:B----4-:R0:W-:Y:S02]  /*fe90*/  STL.64 [R1+0xe88], R14 ;  /* 0x000e880e01007387 */ /* 0x0101e40000100a00 */
[----:B0-----:R-:W-:-:S02]  /*fea0*/  IMAD.MOV.U32 R15, RZ, RZ, R2 ;  /* 0x000000ffff0f7224 */ /* 0x001fc400078e0002 */
[----:B------:R-:W-:Y:S02]  /*feb0*/  IMAD.MOV.U32 R2, RZ, RZ, R23 ;  /* 0x000000ffff027224 */ /* 0x000fe400078e0017 */
[----:B------:R-:W0:Y:S01]  /*fec0*/  LDSM.16.MT88.4 R20, [R3+UR7+0x2100] ;  /* 0x002100070314783b */ /* 0x000e220008004200 */
[----:B------:R-:W-:-:S03]  /*fed0*/  IMAD.MOV.U32 R14, RZ, RZ, R4 ;  /* 0x000000ffff0e7224 */ /* 0x000fc600078e0004 */
[----:B---3--:R0:W-:Y:S06]  /*fee0*/  STL.64 [R1+0xe80], R12 ;  /* 0x000e800c01007387 */ /* 0x0081ec0000100a00 */
[----:B------:R-:W-:Y:S04]  /*fef0*/  STL.64 [R1+0x470], R24 ;  /* 0x0004701801007387 */ /* 0x000fe80000100a00 */
[----:B------:R1:W-:Y:S01]  /*ff00*/  STL.64 [R1+0x478], R26 ;  /* 0x0004781a01007387 */ /* 0x0003e20000100a00 */
[----:B0-----:R-:W-:-:S02]  /*ff10*/  IMAD.MOV.U32 R13, RZ, RZ, R22 ;  /* 0x000000ffff0d7224 */ /* 0x001fc400078e0016 */
[----:B------:R-:W-:Y:S02]  /*ff20*/  IMAD.MOV.U32 R12, RZ, RZ, R23 ;  /* 0x000000ffff0c7224 */ /* 0x000fe400078e0017 */
[----:B------:R-:W-:Y:S01]  /*ff30*/  IMAD.MOV.U32 R4, RZ, RZ, R20 ;  /* 0x000000ffff047224 */ /* 0x000fe200078e0014 */
[----:B------:R-:W2:Y:S01]  /*ff40*/  LDL.LU.64 R22, [R1+0xf38] ;  /* 0x000f380001167983 */ /* 0x000ea20000300a00 */
[----:B-1----:R-:W-:-:S03]  /*ff50*/  IMAD.MOV.U32 R26, RZ, RZ, R21 ;  /* 0x000000ffff1a7224 */ /* 0x002fc600078e0015 */
[----:B------:R-:W2:Y:S02]  /*ff60*/  LDL.LU.64 R20, [R1+0xf30] ;  /* 0x000f300001147983 */ /* 0x000ea40000300a00 */
[----:B--2---:R-:W-:-:S15]  /*ff70*/  HMMA.16816.F32.BF16 R20, R16, R14, R20 ;  /* 0x0000000e1014723c */ /* 0x004fde0000041814 */
[----:B------:R-:W-:-:S08]  /*ff80*/  NOP ;  /* 0x0000000000007918 */ /* 0x000fd00000000000 */
[----:B------:R-:W-:Y:S04]  /*ff90*/  STL.64 [R1+0x3e0], R20 ;  /* 0x0003e01401007387 */ /* 0x000fe80000100a00 */
[----:B------:R0:W-:Y:S04]  /*ffa0*/  STL.64 [R1+0x3e8], R22 ;  /* 0x0003e81601007387 */ /* 0x0001e80000100a00 */
[----:B0-----:R-:W2:Y:S04]  /*ffb0*/  LDL.LU.64 R22, [R1+0xf28] ;  /* 0x000f280001167983 */ /* 0x001ea80000300a00 */
[----:B------:R-:W2:Y:S04]  /*ffc0*/  LDL.LU.64 R20, [R1+0xf20] ;  /* 0x000f200001147983 */ /* 0x000ea80000300a00 */
[----:B------:R0:W-:Y:S02]  /*ffd0*/  STL.64 [R1+0xea0], R14 ;  /* 0x000ea00e01007387 */ /* 0x0001e40000100a00 */
[----:B0-----:R-:W-:-:S02]  /*ffe0*/  IMAD.MOV.U32 R14, RZ, RZ, R5 ;  /* 0x000000ffff0e7224 */ /* 0x001fc400078e0005 */
[----:B------:R-:W-:-:S05]  /*fff0*/  IMAD.MOV.U32 R15, RZ, RZ, R2 ;  /* 0x000000ffff0f7224 */ /* 0x000fca00078e0002 */
[----:B------:R-:W-:Y:S01]  /*10000*/  STL.64 [R1+0xeb8], R14 ;  /* 0x000eb80e01007387 */ /* 0x000fe20000100a00 */
[----:B--2---:R-:W-:-:S15]  /*10010*/  HMMA.16816.F32.BF16 R20, R16, R10, R20 ;  /* 0x0000000a1014723c */ /* 0x004fde0000041814 */
[----:B------:R-:W-:-:S08]  /*10020*/  NOP ;  /* 0x0000000000007918 */ /* 0x000fd00000000000 */
[----:B------:R0:W-:Y:S04]  /*10030*/  STL.64 [R1+0x3d0], R20 ;  /* 0x0003d01401007387 */ /* 0x0001e80000100a00 */
[----:B------:R1:W-:Y:S04]  /*10040*/  STL.64 [R1+0x3d8], R22 ;  /* 0x0003d81601007387 */ /* 0x0003e80000100a00 */
[----:B0-----:R-:W2:Y:S04]  /*10050*/  LDL.LU R20, [R1+0x210] ;  /* 0x0002100001147983 */ /* 0x001ea80000300800 */
[----:B------:R-:W2:Y:S04]  /*10060*/  LDL.LU R21, [R1+0x214] ;  /* 0x0002140001157983 */ /* 0x000ea80000300800 */
[----:B-1----:R-:W2:Y:S04]  /*10070*/  LDL.LU R22, [R1+0x218] ;  /* 0x0002180001167983 */ /* 0x002ea80000300800 */
[----:B------:R-:W2:Y:S04]  /*10080*/  LDL.LU R23, [R1+0x21c] ;  /* 0x00021c0001177983 */ /* 0x000ea80000300800 */
[----:B------:R-:W3:Y:S04]  /*10090*/  LDL.64 R14, [R1+0x38] ;  /* 0x00003800010e7983 */ /* 0x000ee80000100a00 */
[----:B---3--:R-:W-:Y:S04]  /*100a0*/  STL.64 [R1+0xed0], R14 ;  /* 0x000ed00e01007387 */ /* 0x008fe80000100a00 */
[----:B------:R0:W-:Y:S04]  /*100b0*/  STL.64 [R1+0xec8], R12 ;  /* 0x000ec80c01007387 */ /* 0x0001e80000100a00 */
[----:B0-----:R-:W3:Y:S04]  /*100c0*/  LDL.LU R12, [R1+0x3a0] ;  /* 0x0003a000010c7983 */ /* 0x001ee80000300800 */
[----:B------:R-:W3:Y:S04]  /*100d0*/  LDL.LU R13, [R1+0x3a4] ;  /* 0x0003a400010d7983 */ /* 0x000ee80000300800 */
[----:B------:R-:W4:Y:S04]  /*100e0*/  LDL.LU R14, [R1+0x3a8] ;  /* 0x0003a800010e7983 */ /* 0x000f280000300800 */
[----:B------:R-:W4:Y:S04]  /*100f0*/  LDL.LU R15, [R1+0x3ac] ;  /* 0x0003ac00010f7983 */ /* 0x000f280000300800 */
[----:B----4-:R0:W-:Y:S04]  /*10100*/  STL.64 [R1+0xee0], R14 ;  /* 0x000ee00e01007387 */ /* 0x0101e80000100a00 */
[----:B---3--:R-:W-:Y:S04]  /*10110*/  STL.64 [R1+0xed8], R12 ;  /* 0x000ed80c01007387 */ /* 0x008fe80000100a00 */
[----:B0-----:R-:W3:Y:S04]  /*10120*/  LDL.64 R14, [R1+0x58] ;  /* 0x00005800010e7983 */ /* 0x001ee80000100a00 */
[----:B---3--:R0:W-:Y:S04]  /*10130*/  STL.64 [R1+0xef8], R14 ;  /* 0x000ef80e01007387 */ /* 0x0081e80000100a00 */
[----:B0-----:R-:W3:Y:S04]  /*10140*/  LDL.64 R14, [R1+0x68] ;  /* 0x00006800010e7983 */ /* 0x001ee80000100a00 */
[----:B------:R-:W-:Y:S04]  /*10150*/  STL.64 [R1+0xe98], R10 ;  /* 0x000e980a01007387 */ /* 0x000fe80000100a00 */
[----:B-----5:R0:W-:Y:S04]  /*10160*/  STL.64 [R1+0xe90], R8 ;  /* 0x000e900801007387 */ /* 0x0201e80000100a00 */
[----:B0-----:R-:W4:Y:S04]  /*10170*/  LDL.LU R8, [R1+0x370] ;  /* 0x0003700001087983 */ /* 0x001f280000300800 */
[----:B------:R-:W4:Y:S04]  /*10180*/  LDL.LU R9, [R1+0x374] ;  /* 0x0003740001097983 */ /* 0x000f280000300800 */
[----:B------:R-:W5:Y:S04]  /*10190*/  LDL.LU R10, [R1+0x378] ;  /* 0x00037800010a7983 */ /* 0x000f680000300800 */
[----:B------:R-:W5:Y:S04]  /*101a0*/  LDL.LU R11, [R1+0x37c] ;  /* 0x00037c00010b7983 */ /* 0x000f680000300800 */
[----:B-----5:R-:W-:Y:S04]  /*101b0*/  STL.64 [R1+0xeb0], R10 ;  /* 0x000eb00a01007387 */ /* 0x020fe80000100a00 */
[----:B----4-:R0:W-:Y:S04]  /*101c0*/  STL.64 [R1+0xea8], R8 ;  /* 0x000ea80801007387 */ /* 0x0101e80000100a00 */
        /* <DEDUP_REMOVED lines=9> */
[----:B------:R-:W5:Y:S01]  /*10260*/  LDL.LU R11, [R1+0x3bc] ;  /* 0x0003bc00010b7983 */ /* 0x000f620000300800 */
[----:B--2---:R-:W-:Y:S01]  /*10270*/  HMMA.16816.F32.BF16 R16, R16, R6, R20 ;  /* 0x000000061010723c */ /* 0x004fe20000041814 */
[----:B------:R-:W-:-:S02]  /*10280*/  LOP3.LUT R27, R3, 0x40, RZ, 0x3c, !PT ;  /* 0x00000040031b7812 */ /* 0x000fc400078e3cff */
[----:B-----5:R-:W-:Y:S04]  /*10290*/  STL.64 [R1+0xf08], R10 ;  /* 0x000f080a01007387 */ /* 0x020fe80000100a00 */
[----:B----4-:R0:W-:Y:S04]  /*102a0*/  STL.64 [R1+0xf00], R8 ;  /* 0x000f000801007387 */ /* 0x0101e80000100a00 */
[----:B0-----:R-:W2:Y:S04]  /*102b0*/  LDL.LU R8, [R1+0x3c0] ;  /* 0x0003c00001087983 */ /* 0x001ea80000300800 */
[----:B------:R-:W2:Y:S04]  /*102c0*/  LDL.LU R9, [R1+0x3c4] ;  /* 0x0003c40001097983 */ /* 0x000ea80000300800 */
[----:B------:R-:W2:Y:S04]  /*102d0*/  LDL.LU R10, [R1+0x3c8] ;  /* 0x0003c800010a7983 */ /* 0x000ea80000300800 */
[----:B------:R-:W2:Y:S04]  /*102e0*/  LDL.LU R11, [R1+0x3cc] ;  /* 0x0003cc00010b7983 */ /* 0x000ea80000300800 */
[----:B------:R-:W2:Y:S04]  /*102f0*/  LDL.LU.64 R22, [R1+0xf18] ;  /* 0x000f180001167983 */ /* 0x000ea80000300a00 */
[----:B------:R-:W2:Y:S04]  /*10300*/  LDL.LU.64 R20, [R1+0xf10] ;  /* 0x000f100001147983 */ /* 0x000ea80000300a00 */
[----:B------:R-:W-:Y:S04]  /*10310*/  STL.64 [R1+0x210], R16 ;  /* 0x0002101001007387 */ /* 0x000fe80000100a00 */
[----:B------:R-:W-:Y:S04]  /*10320*/  STL.64 [R1+0x218], R18 ;  /* 0x0002181201007387 */ /* 0x000fe80000100a00 */
[----:B------:R-:W0:Y:S04]  /*10330*/  LDSM.16.MT88.4 R16, [R27+UR7+0x2100] ;  /* 0x002100071b10783b */ /* 0x000e280008004200 */
[----:B------:R-:W-:Y:S01]  /*10340*/  STL [R1+0xe48], R27 ;  /* 0x000e481b01007387 */ /* 0x000fe20000100800 */
[----:B---3--:R-:W-:-:S02]  /*10350*/  IMAD.MOV.U32 R5, RZ, RZ, R14 ;  /* 0x000000ffff057224 */ /* 0x008fc400078e000e */
[----:B------:R-:W-:Y:S01]  /*10360*/  IMAD.MOV.U32 R29, RZ, RZ, R15 ;  /* 0x000000ffff1d7224 */ /* 0x000fe200078e000f */
[----:B0-----:R0:W-:Y:S04]  /*10370*/  STL.64 [R1+0xd70], R18 ;  /* 0x000d701201007387 */ /* 0x0011e80000100a00 */
[----:B------:R-:W-:Y:S04]  /*10380*/  STL.64 [R1+0xd68], R16 ;  /* 0x000d681001007387 */ /* 0x000fe80000100a00 */
[----:B0-----:R-:W3:Y:S01]  /*10390*/  LDL.64 R18, [R1+0x48] ;  /* 0x0000480001127983 */ /* 0x001ee20000100a00 */
[----:B--2---:R-:W-:-:S15]  /*103a0*/  HMMA.16816.F32.BF16 R8, R20, R14, R8 ;  /* 0x0000000e1408723c */ /* 0x004fde0000041808 */
[----:B------:R-:W-:-:S08]  /*103b0*/  NOP ;  /* 0x0000000000007918 */ /* 0x000fd00000000000 */
[----:B------:R-:W-:Y:S04]  /*103c0*/  STL.64 [R1+0x3c0], R8 ;  /* 0x0003c00801007387 */ /* 0x000fe80000100a00 */
[----:B------:R0:W-:Y:S04]  /*103d0*/  STL.64 [R1+0x3c8], R10 ;  /* 0x0003c80a01007387 */ /* 0x0001e80000100a00 */
[----:B0-----:R-:W2:Y:S04]  /*103e0*/  LDL.LU.64 R10, [R1+0xf08] ;  /* 0x000f0800010a7983 */ /* 0x001ea80000300a00 */
[----:B------:R-:W2:Y:S04]  /*103f0*/  LDL.LU.64 R8, [R1+0xf00] ;  /* 0x000f000001087983 */ /* 0x000ea80000300a00 */
        /* <DEDUP_REMOVED lines=8> */
[----:B------:R-:W3:Y:S04]  /*10480*/  LDL.LU.64 R14, [R1+0xee0] ;  /* 0x000ee000010e7983 */ /* 0x000ee80000300a00 */
[----:B------:R-:W3:Y:S02]  /*10490*/  LDL.LU.64 R12, [R1+0xed8] ;  /* 0x000ed800010c7983 */ /* 0x000ee40000300a00 */
[----:B---3--:R-:W-:-:S15]  /*104a0*/  HMMA.16816.F32.BF16 R12, R20, R18, R12 ;  /* 0x00000012140c723c */ /* 0x008fde000004180c */
[----:B------:R-:W-:-:S08]  /*104b0*/  NOP ;  /* 0x0000000000007918 */ /* 0x000fd00000000000 */
[----:B------:R-:W-:Y:S04]  /*104c0*/  STL.64 [R1+0x3a0], R12 ;  /* 0x0003a00c01007387 */ /* 0x000fe80000100a00 */
[----:B------:R0:W-:Y:S04]  /*104d0*/  STL.64 [R1+0x3a8], R14 ;  /* 0x0003a80e01007387 */ /* 0x0001e80000100a00 */
[----:B0-----:R-:W3:Y:S04]  /*104e0*/  LDL.LU.64 R14, [R1+0xed0] ;  /* 0x000ed000010e7983 */ /* 0x001ee80000300a00 */
[----:B------:R-:W4:Y:S01]  /*104f0*/  LDL.LU.64 R12, [R1+0xec8] ;  /* 0x000ec800010c7983 */ /* 0x000f220000300a00 */
[----:B------:R-:W-:-:S02]  /*10500*/  IMAD.MOV.U32 R28, RZ, RZ, R18 ;  /* 0x000000ffff1c7224 */ /* 0x000fc400078e0012 */
[----:B------:R-:W-:Y:S02]  /*10510*/  IMAD.MOV.U32 R2, RZ, RZ, R19 ;  /* 0x000000ffff027224 */ /* 0x000fe400078e0013 */
[----:B------:R-:W-:Y:S02]  /*10520*/  IMAD.MOV.U32 R16, RZ, RZ, R4 ;  /* 0x000000ffff107224 */ /* 0x000fe400078e0004 */
[----:B------:R-:W-:Y:S01]  /*10530*/  IMAD.MOV.U32 R17, RZ, RZ, R26 ;  /* 0x000000ffff117224 */ /* 0x000fe200078e001a */
[----:B------:R-:W5:Y:S01]  /*10540*/  LDL.LU R4, [R1+0xec0] ;  /* 0x000ec00001047983 */ /* 0x000f620000300800 */
[----:B----4-:R-:W-:Y:S02]  /*10550*/  IMAD.MOV.U32 R18, RZ, RZ, R13 ;  /* 0x000000ffff127224 */ /* 0x010fe400078e000d */
[----:B------:R-:W-:-:S05]  /*10560*/  IMAD.MOV.U32 R19, RZ, RZ, R12 ;  /* 0x000000ffff137224 */ /* 0x000fca00078e000c */
[----:B------:R-:W-:Y:S04]  /*10570*/  STL.64 [R1+0xde8], R18 ;  /* 0x000de81201007387 */ /* 0x000fe80000100a00 */
[----:B------:R0:W-:Y:S04]  /*10580*/  STL.64 [R1+0xde0], R16 ;  /* 0x000de01001007387 */ /* 0x0001e80000100a00 */
[----:B0-----:R-:W3:Y:S04]  /*10590*/  LDL.LU R16, [R1+0x390] ;  /* 0x0003900001107983 */ /* 0x001ee80000300800 */
[----:B------:R-:W3:Y:S04]  /*105a0*/  LDL.LU R17, [R1+0x394] ;  /* 0x0003940001117983 */ /* 0x000ee80000300800 */
[----:B------:R-:W3:Y:S04]  /*105b0*/  LDL.LU R18, [R1+0x398] ;  /* 0x0003980001127983 */ /* 0x000ee80000300800 */
[----:B------:R-:W3:Y:S02]  /*105c0*/  LDL.LU R19, [R1+0x39c] ;  /* 0x00039c0001137983 */ /* 0x000ee40000300800 */
[----:B---3--:R-:W-:-:S15]  /*105d0*/  HMMA.16816.F32.BF16 R16, R20, R14, R16 ;  /* 0x0000000e1410723c */ /* 0x008fde0000041810 */
[----:B------:R-:W-:-:S08]  /*105e0*/  NOP ;  /* 0x0000000000007918 */ /* 0x000fd00000000000 */
[----:B------:R0:W-:Y:S04]  /*105f0*/  STL.64 [R1+0x390], R16 ;  /* 0x0003901001007387 */ /* 0x0001e80000100a00 */
[----:B------:R-:W-:Y:S01]  /*10600*/  STL.64 [R1+0x398], R18 ;  /* 0x0003981201007387 */ /* 0x000fe20000100a00 */
[----:B0-----:R-:W-:Y:S02]  /*10610*/  IMAD.MOV.U32 R17, RZ, RZ, R14 ;  /* 0x000000ffff117224 */ /* 0x001fe400078e000e */
[----:B------:R-:W-:Y:S02]  /*10620*/  IMAD.MOV.U32 R16, RZ, RZ, R15 ;  /* 0x000000ffff107224 */ /* 0x000fe400078e000f */
[----:B------:R-:W2:Y:S02]  /*10630*/  LDL.LU.64 R14, [R1+0xeb8] ;  /* 0x000eb800010e7983 */ /* 0x000ea40000300a00 */
[----:B--2---:R-:W-:Y:S02]  /*10640*/  HMMA.16816.F32.BF16 R12, R20, R14, R8 ;  /* 0x0000000e140c723c */ /* 0x004fe40000041808 */
[----:B------:R-:W2:Y:S04]  /*10650*/  LDL.LU.64 R10, [R1+0xeb0] ;  /* 0x000eb000010a7983 */ /* 0x000ea80000300a00 */
[----:B------:R-:W2:-:S15]  /*10660*/  LDL.LU.64 R8, [R1+0xea8] ;  /* 0x000ea80001087983 */ /* 0x000e9e0000300a00 */
[----:B------:R-:W-:-:S02]  /*10670*/  NOP ;  /* 0x0000000000007918 */ /* 0x000fc40000000000 */
[----:B------:R-:W-:Y:S04]  /*10680*/  STL.64 [R1+0x380], R12 ;  /* 0x0003800c01007387 */ /* 0x000fe80000100a00 */
[----:B------:R0:W-:Y:S04]  /*10690*/  STL.64 [R1+0x388], R14 ;  /* 0x0003880e01007387 */ /* 0x0001e80000100a00 */
[----:B0-----:R-:W2:Y:S02]  /*106a0*/  LDL.LU.64 R14, [R1+0xea0] ;  /* 0x000ea000010e7983 */ /* 0x001ea40000300a00 */
[----:B--2---:R-:W-:Y:S02]  /*106b0*/  HMMA.16816.F32.BF16 R12, R20, R14, R8 ;  /* 0x0000000e140c723c */ /* 0x004fe40000041808 */
[----:B------:R-:W2:Y:S04]  /*106c0*/  LDL.LU.64 R10, [R1+0xe98] ;  /* 0x000e9800010a7983 */ /* 0x000ea80000300a00 */
[----:B------:R-:W3:-:S15]  /*106d0*/  LDL.LU.64 R8, [R1+0xe90] ;  /* 0x000e900001087983 */ /* 0x000ede0000300a00 */
[----:B------:R-:W-:-:S02]  /*106e0*/  NOP ;  /* 0x0000000000007918 */ /* 0x000fc40000000000 */
[----:B------:R-:W-:Y:S04]  /*106f0*/  STL.64 [R1+0x370], R12 ;  /* 0x0003700c01007387 */ /* 0x000fe80000100a00 */
[----:B------:R0:W-:Y:S04]  /*10700*/  STL.64 [R1+0x378], R14 ;  /* 0x0003780e01007387 */ /* 0x0001e80000100a00 */
[----:B0-----:R-:W2:Y:S04]  /*10710*/  LDL.LU.64 R14, [R1+0xe88] ;  /* 0x000e8800010e7983 */ /* 0x001ea80000300a00 */
[----:B------:R-:W2:Y:S02]  /*10720*/  LDL.LU.64 R12, [R1+0xe80] ;  /* 0x000e8000010c7983 */ /* 0x000ea40000300a00 */
[----:B--2---:R-:W-:-:S15]  /*10730*/  HMMA.16816.F32.BF16 R12, R20, R10, R12 ;  /* 0x0000000a140c723c */ /* 0x004fde000004180c */
[----:B------:R-:W-:-:S08]  /*10740*/  NOP ;  /* 0x0000000000007918 */ /* 0x000fd00000000000 */
[----:B------:R-:W-:Y:S04]  /*10750*/  STL.64 [R1+0x360], R12 ;  /* 0x0003600c01007387 */ /* 0x000fe80000100a00 */
[----:B------:R0:W-:Y:S04]  /*10760*/  STL.64 [R1+0x368], R14 ;  /* 0x0003680e01007387 */ /* 0x0001e80000100a00 */
[----:B0-----:R-:W2:Y:S04]  /*10770*/  LDL.LU.64 R14, [R1+0xe78] ;  /* 0x000e7800010e7983 */ /* 0x001ea80000300a00 */
[----:B------:R-:W2:Y:S04]  /*10780*/  LDL.LU.64 R12, [R1+0xe70] ;  /* 0x000e7000010c7983 */ /* 0x000ea80000300a00 */
[----:B------:R-:W-:Y:S04]  /*10790*/  STL.64 [R1+0xe08], R10 ;  /* 0x000e080a01007387 */ /* 0x000fe80000100a00 */
[----:B---3--:R0:W-:Y:S04]  /*107a0*/  STL.64 [R1+0xe00], R8 ;  /* 0x000e000801007387 */ /* 0x0081e80000100a00 */
[----:B0-----:R-:W3:Y:S04]  /*107b0*/  LDL.LU R8, [R1+0x200] ;  /* 0x0002000001087983 */ /* 0x001ee80000300800 */
[----:B------:R-:W3:Y:S04]  /*107c0*/  LDL.LU R9, [R1+0x204] ;  /* 0x0002040001097983 */ /* 0x000ee80000300800 */
[----:B------:R-:W3:Y:S04]  /*107d0*/  LDL.LU R10, [R1+0x208] ;  /* 0x00020800010a7983 */ /* 0x000ee80000300800 */
[----:B------:R-:W3:Y:S01]  /*107e0*/  LDL.LU R11, [R1+0x20c] ;  /* 0x00020c00010b7983 */ /* 0x000ee20000300800 */
[----:B------:R-:W-:-:S02]  /*107f0*/  IMAD.MOV.U32 R18, RZ, RZ, R25 ;  /* 0x000000ffff127224 */ /* 0x000fc400078e0019 */
[----:B------:R-:W-:Y:S01]  /*10800*/  IMAD.MOV.U32 R19, RZ, RZ, R24 ;  /* 0x000000ffff137224 */ /* 0x000fe200078e0018 */
[----:B---3--:R-:W-:Y:S01]  /*10810*/  HMMA.16816.F32.BF16 R8, R20, R6, R8 ;  /* 0x000000061408723c */ /* 0x008fe20000041808 */
[----:B------:R-:W0:-:S15]  /*10820*/  LDSM.16.MT88.4 R20, [R3+UR7+0x2180] ;  /* 0x002180070314783b */ /* 0x000e1e0008004200 */
[----:B------:R-:W-:-:S07]  /*10830*/  NOP ;  /* 0x0000000000007918 */ /* 0x000fce0000000000 */
[----:B------:R-:W-:Y:S04]  /*10840*/  STL.64 [R1+0x200], R8 ;  /* 0x0002000801007387 */ /* 0x000fe80000100a00 */
[----:B------:R-:W-:Y:S04]  /*10850*/  STL.64 [R1+0x208], R10 ;  /* 0x0002080a01007387 */ /* 0x000fe80000100a00 */
[----:B------:R1:W-:Y:S04]  /*10860*/  STL.64 [R1+0xe50], R18 ;  /* 0x000e501201007387 */ /* 0x0003e80000100a00 */
[----:B------:R-:W3:Y:S04]  /*10870*/  LDL.LU R24, [R1+0x340] ;  /* 0x0003400001187983 */ /* 0x000ee80000300800 */
[----:B------:R-:W3:Y:S04]  /*10880*/  LDL.LU R25, [R1+0x344] ;  /* 0x0003440001197983 */ /* 0x000ee80000300800 */
[----:B------:R-:W4:Y:S04]  /*10890*/  LDL.LU R26, [R1+0x348] ;  /* 0x00034800011a7983 */ /* 0x000f280000300800 */
[----:B------:R-:W4:Y:S01]  /*108a0*/  LDL.LU R27, [R1+0x34c] ;  /* 0x00034c00011b7983 */ /* 0x000f220000300800 */
[----:B-1----:R-:W-:-:S02]  /*108b0*/  IMAD.MOV.U32 R18, RZ, RZ, R5 ;  /* 0x000000ffff127224 */ /* 0x002fc400078e0005 */
[----:B------:R-:W-:Y:S01]  /*108c0*/  IMAD.MOV.U32 R19, RZ, RZ, R29 ;  /* 0x000000ffff137224 */ /* 0x000fe200078e001d */
[----:B----4-:R-:W-:Y:S04]  /*108d0*/  STL.64 [R1+0xe60], R26 ;  /* 0x000e601a01007387 */ /* 0x010fe80000100a00 */
[----:B---3--:R1:W-:Y:S04]  /*108e0*/  STL.64 [R1+0xe58], R24 ;  /* 0x000e581801007387 */ /* 0x0083e80000100a00 */
[----:B------:R-:W5:Y:S04]  /*108f0*/  LDL.LU R5, [R1+0xe6c] ;  /* 0x000e6c0001057983 */ /* 0x000f680000300800 */
[----:B------:R-:W3:Y:S04]  /*10900*/  LDL.LU R29, [R1+0xe68] ;  /* 0x000e6800011d7983 */ /* 0x000ee80000300800 */
[----:B-1----:R-:W2:Y:S04]  /*10910*/  LDL.LU R24, [R1+0x350] ;  /* 0x0003500001187983 */ /* 0x002ea80000300800 */
[----:B------:R-:W2:Y:S04]  /*10920*/  LDL.LU R25, [R1+0x354] ;  /* 0x0003540001197983 */ /* 0x000ea80000300800 */
[----:B------:R-:W2:Y:S04]  /*10930*/  LDL.LU R26, [R1+0x358] ;  /* 0x00035800011a7983 */ /* 0x000ea80000300800 */
[----:B------:R-:W2:Y:S04]  /*10940*/  LDL.LU R27, [R1+0x35c] ;  /* 0x00035c00011b7983 */ /* 0x000ea80000300800 */
[----:B------:R-:W4:Y:S04]  /*10950*/  LDL.LU.64 R10, [R1+0x18] ;  /* 0x00001800010a7983 */ /* 0x000f280000300a00 */
[----:B----4-:R1:W-:Y:S04]  /*10960*/  STL.64 [R1+0xe10], R10 ;  /* 0x000e100a01007387 */ /* 0x0103e80000100a00 */
[----:B------:R-:W4:Y:S04]  /*10970*/  LDL.LU R8, [R1+0x430] ;  /* 0x0004300001087983 */ /* 0x000f280000300800 */
[----:B------:R-:W4:Y:S04]  /*10980*/  LDL.LU R9, [R1+0x434] ;  /* 0x0004340001097983 */ /* 0x000f280000300800 */
[----:B-1----:R-:W5:Y:S04]  /*10990*/  LDL.LU R10, [R1+0x438] ;  /* 0x00043800010a7983 */ /* 0x002f680000300800 */
[----:B------:R-:W5:Y:S04]  /*109a0*/  LDL.LU R11, [R1+0x43c] ;  /* 0x00043c00010b7983 */ /* 0x000f680000300800 */
[----:B-----5:R1:W-:Y:S04]  /*109b0*/  STL.64 [R1+0xe20], R10 ;  /* 0x000e200a01007387 */ /* 0x0203e80000100a00 */
[----:B----4-:R4:W-:Y:S01]  /*109c0*/  STL.64 [R1+0xe18], R8 ;  /* 0x000e180801007387 */ /* 0x0109e20000100a00 */
[----:B-1----:R-:W-:-:S02]  /*109d0*/  IMAD.MOV.U32 R10, RZ, RZ, R17 ;  /* 0x000000ffff0a7224 */ /* 0x002fc400078e0011 */
[----:B------:R-:W-:-:S05]  /*109e0*/  IMAD.MOV.U32 R11, RZ, RZ, R16 ;  /* 0x000000ffff0b7224 */ /* 0x000fca00078e0010 */
[----:B------:R1:W-:Y:S04]  /*109f0*/  STL.64 [R1+0xe38], R10 ;  /* 0x000e380a01007387 */ /* 0x0003e80000100a00 */
[----:B----4-:R-:W4:Y:S04]  /*10a00*/  LDL.LU R8, [R1+0x450] ;  /* 0x0004500001087983 */ /* 0x010f280000300800 */
[----:B------:R-:W4:Y:S04]  /*10a10*/  LDL.LU R9, [R1+0x454] ;  /* 0x0004540001097983 */ /* 0x000f280000300800 */
[----:B-1----:R-:W4:Y:S04]  /*10a20*/  LDL.LU R10, [R1+0x458] ;  /* 0x00045800010a7983 */ /* 0x002f280000300800 */
[----:B------:R-:W4:Y:S04]  /*10a30*/  LDL.LU R11, [R1+0x45c] ;  /* 0x00045c00010b7983 */ /* 0x000f280000300800 */
[----:B------:R-:W-:Y:S04]  /*10a40*/  STL.64 [R1+0xdf8], R6 ;  /* 0x000df80601007387 */ /* 0x000fe80000100a00 */
[----:B------:R1:W-:Y:S04]  /*10a50*/  STL.64 [R1+0xdf0], R4 ;  /* 0x000df00401007387 */ /* 0x0003e80000100a00 */
[----:B-1----:R-:W5:Y:S04]  /*10a60*/  LDL.LU R4, [R1+0x410] ;  /* 0x0004100001047983 */ /* 0x002f680000300800 */
[----:B------:R-:W5:Y:S04]  /*10a70*/  LDL.LU R5, [R1+0x414] ;  /* 0x0004140001057983 */ /* 0x000f680000300800 */
[----:B------:R-:W3:Y:S04]  /*10a80*/  LDL.LU R6, [R1+0x418] ;  /* 0x0004180001067983 */ /* 0x000ee80000300800 */
[----:B------:R-:W3:Y:S01]  /*10a90*/  LDL.LU R7, [R1+0x41c] ;  /* 0x00041c0001077983 */ /* 0x000ee20000300800 */
[C---:B--2---:R-:W-:Y:S03]  /*10aa0*/  HMMA.16816.F32.BF16 R16, R12.reuse, R18, R24 ;  /* 0x000000120c10723c */ /* 0x044fe60000041818 */
[----:B---3--:R-:W-:Y:S04]  /*10ab0*/  STL.64 [R1+0xe30], R6 ;  /* 0x000e300601007387 */ /* 0x008fe80000100a00 */
[----:B-----5:R1:W-:Y:S04]  /*10ac0*/  STL.64 [R1+0xe28], R4 ;  /* 0x000e280401007387 */ /* 0x0203e80000100a00 */
[----:B-1----:R-:W2:Y:S04]  /*10ad0*/  LDL.LU R4, [R1+0x440] ;  /* 0x0004400001047983 */ /* 0x002ea80000300800 */
[----:B------:R-:W2:Y:S04]  /*10ae0*/  LDL.LU R5, [R1+0x444] ;  /* 0x0004440001057983 */ /* 0x000ea80000300800 */
[----:B------:R-:W2:Y:S04]  /*10af0*/  LDL.LU R6, [R1+0x448] ;  /* 0x0004480001067983 */ /* 0x000ea80000300800 */
[----:B------:R-:W2:Y:S04]  /*10b00*/  LDL.LU R7, [R1+0x44c] ;  /* 0x00044c0001077983 */ /* 0x000ea80000300800 */
[----:B0-----:R0:W-:Y:S04]  /*10b10*/  STL.64 [R1+0xcf8], R22 ;  /* 0x000cf81601007387 */ /* 0x0011e80000100a00 */
[----:B------:R-:W-:Y:S04]  /*10b20*/  STL.64 [R1+0xcf0], R20 ;  /* 0x000cf01401007387 */ /* 0x000fe80000100a00 */
[----:B0-----:R-:W3:Y:S04]  /*10b30*/  LDL.LU.64 R22, [R1+0x28] ;  /* 0x0000280001167983 */ /* 0x001ee80000300a00 */
[----:B------:R-:W5:Y:S04]  /*10b40*/  LDL.LU.64 R26, [R1+0xe60] ;  /* 0x000e6000011a7983 */ /* 0x000f680000300a00 */
[----:B------:R-:W5:Y:S04]  /*10b50*/  LDL.LU.64 R24, [R1+0xe58] ;  /* 0x000e580001187983 */ /* 0x000f680000300a00 */
[----:B------:R-:W-:Y:S04]  /*10b60*/  STL.64 [R1+0x350], R16 ;  /* 0x0003501001007387 */ /* 0x000fe80000100a00 */
[----:B------:R0:W-:Y:S04]  /*10b70*/  STL.64 [R1+0x358], R18 ;  /* 0x0003581201007387 */ /* 0x0001e80000100a00 */
[----:B0-----:R-:W5:Y:S02]  /*10b80*/  LDL.LU.64 R18, [R1+0xe50] ;  /* 0x000e500001127983 */ /* 0x001f640000300a00 */
[----:B-----5:R-:W-:Y:S02]  /*10b90*/  HMMA.16816.F32.BF16 R16, R12, R18, R24 ;  /* 0x000000120c10723c */ /* 0x020fe40000041818 */
[----:B------:R-:W5:-:S15]  /*10ba0*/  LDL.LU R27, [R1+0xe48] ;  /* 0x000e4800011b7983 */ /* 0x000f5e0000300800 */
[----:B------:R-:W-:-:S06]  /*10bb0*/  NOP ;  /* 0x0000000000007918 */ /* 0x000fcc0000000000 */
[----:B------:R0:W-:Y:S04]  /*10bc0*/  STL.64 [R1+0x340], R16 ;  /* 0x0003401001007387 */ /* 0x0001e80000100a00 */
[----:B------:R1:W-:Y:S04]  /*10bd0*/  STL.64 [R1+0x348], R18 ;  /* 0x0003481201007387 */ /* 0x0003e80000100a00 */
[----:B0-----:R-:W3:Y:S04]  /*10be0*/  LDL.LU R16, [R1+0x330] ;  /* 0x0003300001107983 */ /* 0x001ee80000300800 */
[----:B------:R-:W3:Y:S04]  /*10bf0*/  LDL.LU R17, [R1+0x334] ;  /* 0x0003340001117983 */ /* 0x000ee80000300800 */
[----:B-1----:R-:W3:Y:S04]  /*10c00*/  LDL.LU R18, [R1+0x338] ;  /* 0x0003380001127983 */ /* 0x002ee80000300800 */
[----:B------:R-:W3:Y:S04]  /*10c10*/  LDL.LU R19, [R1+0x33c] ;  /* 0x00033c0001137983 */ /* 0x000ee80000300800 */
[----:B-----5:R-:W0:Y:S04]  /*10c20*/  LDSM.16.MT88.4 R24, [R27+UR7+0x2180] ;  /* 0x002180071b18783b */ /* 0x020e280008004200 */
[----:B0-----:R-:W-:Y:S04]  /*10c30*/  STL.64 [R1+0xc78], R26 ;  /* 0x000c781a01007387 */ /* 0x001fe80000100a00 */
[----:B------:R0:W-:Y:S04]  /*10c40*/  STL.64 [R1+0xc70], R24 ;  /* 0x000c701801007387 */ /* 0x0001e80000100a00 */
[----:B0-----:R-:W5:Y:S04]  /*10c50*/  LDL.LU R24, [R1+0x1a0] ;  /* 0x0001a00001187983 */ /* 0x001f680000300800 */
[----:B------:R-:W5:Y:S04]  /*10c60*/  LDL.LU R25, [R1+0x1a4] ;  /* 0x0001a40001197983 */ /* 0x000f680000300800 */
[----:B------:R-:W4:Y:S04]  /*10c70*/  LDL.LU R26, [R1+0x1a8] ;  /* 0x0001a800011a7983 */ /* 0x000f280000300800 */
[----:B------:R-:W4:Y:S04]  /*10c80*/  LDL.LU R27, [R1+0x1ac] ;  /* 0x0001ac00011b7983 */ /* 0x000f280000300800 */
[----:B----4-:R0:W-:Y:S02]  /*10c90*/  STL.64 [R1+0xd28], R26 ;  /* 0x000d281a01007387 */ /* 0x0101e40000100a00 */
[----:B0-----:R-:W-:-:S02]  /*10ca0*/  IMAD.MOV.U32 R26, RZ, RZ, R28 ;  /* 0x000000ffff1a7224 */ /* 0x001fc400078e001c */
[----:B------:R-:W-:-:S07]  /*10cb0*/  IMAD.MOV.U32 R27, RZ, RZ, R2 ;  /* 0x000000ffff1b7224 */ /* 0x000fce00078e0002 */
[----:B------:R-:W-:Y:S01]  /*10cc0*/  HMMA.16816.F32.BF16 R8, R12, R26, R8 ;  /* 0x0000001a0c08723c */ /* 0x000fe20000041808 */
[----:B-----5:R-:W-:Y:S04]  /*10cd0*/  STL.64 [R1+0xd20], R24 ;  /* 0x000d201801007387 */ /* 0x020fe80000100a00 */
[----:B------:R-:W4:Y:S04]  /*10ce0*/  LDL.LU R28, [R1+0xe44] ;  /* 0x000e4400011c7983 */ /* 0x000f280000300800 */
[----:B------:R-:W5:-:S14]  /*10cf0*/  LDL.LU R2, [R1+0xe40] ;  /* 0x000e400001027983 */ /* 0x000f5c0000300800 */
[----:B------:R-:W-:Y:S04]  /*10d00*/  STL.64 [R1+0x450], R8 ;  /* 0x0004500801007387 */ /* 0x000fe80000100a00 */
[----:B------:R0:W-:Y:S04]  /*10d10*/  STL.64 [R1+0x458], R10 ;  /* 0x0004580a01007387 */ /* 0x0001e80000100a00 */
[----:B0-----:R-:W2:Y:S04]  /*10d20*/  LDL.LU.64 R10, [R1+0xe38] ;  /* 0x000e3800010a7983 */ /* 0x001ea80000300a00 */
[----:B------:R0:W-:Y:S04]  /*10d30*/  STL.64 [R1+0xdc0], R26 ;  /* 0x000dc01a01007387 */ /* 0x0001e80000100a00 */
[----:B0-----:R-:W3:Y:S01]  /*10d40*/  LDL.64 R26, [R1+0x58] ;  /* 0x00005800011a7983 */ /* 0x001ee20000100a00 */
[C---:B--2---:R-:W-:Y:S03]  /*10d50*/  HMMA.16816.F32.BF16 R8, R12.reuse, R10, R4 ;  /* 0x0000000a0c08723c */ /* 0x044fe60000041804 */
[----:B---3--:R0:W-:Y:S04]  /*10d60*/  STL.64 [R1+0xdc8], R26 ;  /* 0x000dc81a01007387 */ /* 0x0081e80000100a00 */
[----:B0-----:R-:W2:Y:S04]  /*10d70*/  LDL.64 R26, [R1+0x68] ;  /* 0x00006800011a7983 */ /* 0x001ea80000100a00 */
[----:B------:R-:W3:Y:S04]  /*10d80*/  LDL.LU.64 R6, [R1+0xe30] ;  /* 0x000e300001067983 */ /* 0x000ee80000300a00 */
[----:B------:R-:W3:Y:S08]  /*10d90*/  LDL.LU.64 R4, [R1+0xe28] ;  /* 0x000e280001047983 */ /* 0x000ef00000300a00 */
[----:B------:R-:W-:Y:S04]  /*10da0*/  STL.64 [R1+0x440], R8 ;  /* 0x0004400801007387 */ /* 0x000fe80000100a00 */
[----:B------:R0:W-:Y:S04]  /*10db0*/  STL.64 [R1+0x448], R10 ;  /* 0x0004480a01007387 */ /* 0x0001e80000100a00 */
[----:B0-----:R-:W4:Y:S04]  /*10dc0*/  LDL.LU.64 R10, [R1+0xe20] ;  /* 0x000e2000010a7983 */ /* 0x001f280000300a00 */
[----:B------:R-:W4:Y:S02]  /*10dd0*/  LDL.LU.64 R8, [R1+0xe18] ;  /* 0x000e180001087983 */ /* 0x000f240000300a00 */
[----:B----4-:R-:W-:-:S15]  /*10de0*/  HMMA.16816.F32.BF16 R8, R12, R22, R8 ;  /* 0x000000160c08723c */ /* 0x010fde0000041808 */
[----:B------:R-:W-:-:S08]  /*10df0*/  NOP ;  /* 0x0000000000007918 */ /* 0x000fd00000000000 */
[----:B------:R-:W-:Y:S04]  /*10e00*/  STL.64 [R1+0x430], R8 ;  /* 0x0004300801007387 */ /* 0x000fe80000100a00 */
[----:B------:R0:W-:Y:S04]  /*10e10*/  STL.64 [R1+0x438], R10 ;  /* 0x0004380a01007387 */ /* 0x0001e80000100a00 */
[----:B0-----:R-:W4:Y:S04]  /*10e20*/  LDL.LU.64 R10, [R1+0xe10] ;  /* 0x000e1000010a7983 */ /* 0x001f280000300a00 */
[----:B------:R0:W-:Y:S04]  /*10e30*/  STL.64 [R1+0xdb0], R22 ;  /* 0x000db01601007387 */ /* 0x0001e80000100a00 */
[----:B------:R-:W4:Y:S04]  /*10e40*/  LDL.LU R20, [R1+0x420] ;  /* 0x0004200001147983 */ /* 0x000f280000300800 */
[----:B------:R-:W4:Y:S04]  /*10e50*/  LDL.LU R21, [R1+0x424] ;  /* 0x0004240001157983 */ /* 0x000f280000300800 */
[----:B0-----:R-:W4:Y:S04]  /*10e60*/  LDL.LU R22, [R1+0x428] ;  /* 0x0004280001167983 */ /* 0x001f280000300800 */
[----:B------:R-:W4:Y:S02]  /*10e70*/  LDL.LU R23, [R1+0x42c] ;  /* 0x00042c0001177983 */ /* 0x000f240000300800 */
[----:B----4-:R-:W-:Y:S06]  /*10e80*/  HMMA.16816.F32.BF16 R20, R12, R10, R20 ;  /* 0x0000000a0c14723c */ /* 0x010fec0000041814 */
[----:B------:R-:W-:-:S15]  /*10e90*/  IMAD.MOV.U32 R3, RZ, RZ, R11 ;  /* 0x000000ffff037224 */ /* 0x000fde00078e000b */
[----:B------:R-:W-:-:S02]  /*10ea0*/  NOP ;  /* 0x0000000000007918 */ /* 0x000fc40000000000 */
[----:B------:R0:W-:Y:S04]  /*10eb0*/  STL.64 [R1+0x420], R20 ;  /* 0x0004201401007387 */ /* 0x0001e80000100a00 */
[----:B------:R-:W-:Y:S01]  /*10ec0*/  STL.64 [R1+0x428], R22 ;  /* 0x0004281601007387 */ /* 0x000fe20000100a00 */
[----:B0-----:R-:W-:-:S03]  /*10ed0*/  IMAD.MOV.U32 R20, RZ, RZ, R10 ;  /* 0x000000ffff147224 */ /* 0x001fc600078e000a */
[----:B------:R-:W3:Y:S04]  /*10ee0*/  LDL.LU.64 R10, [R1+0xe08] ;  /* 0x000e0800010a7983 */ /* 0x000ee80000300a00 */
[----:B------:R-:W4:Y:S01]  /*10ef0*/  LDL.LU.64 R8, [R1+0xe00] ;  /* 0x000e000001087983 */ /* 0x000f220000300a00 */
[----:B---3--:R-:W-:-:S15]  /*10f00*/  HMMA.16816.F32.BF16 R4, R12, R10, R4 ;  /* 0x0000000a0c04723c */ /* 0x008fde0000041804 */
[----:B------:R-:W-:-:S08]  /*10f10*/  NOP ;  /* 0x0000000000007918 */ /* 0x000fd00000000000 */
[----:B------:R-:W-:Y:S04]  /*10f20*/  STL.64 [R1+0x410], R4 ;  /* 0x0004100401007387 */ /* 0x000fe80000100a00 */
[----:B------:R0:W-:Y:S04]  /*10f30*/  STL.64 [R1+0x418], R6 ;  /* 0x0004180601007387 */ /* 0x0001e80000100a00 */
[----:B0-----:R-:W3:Y:S04]  /*10f40*/  LDL.LU.64 R6, [R1+0xdf8] ;  /* 0x000df80001067983 */ /* 0x001ee80000300a00 */
[----:B------:R-:W5:Y:S04]  /*10f50*/  LDL.LU.64 R4, [R1+0xdf0] ;  /* 0x000df00001047983 */ /* 0x000f680000300a00 */
[----:B------:R-:W-:Y:S04]  /*10f60*/  STL.64 [R1+0xd98], R10 ;  /* 0x000d980a01007387 */ /* 0x000fe80000100a00 */
[----:B----4-:R0:W-:Y:S04]  /*10f70*/  STL.64 [R1+0xd90], R8 ;  /* 0x000d900801007387 */ /* 0x0101e80000100a00 */
[----:B0-----:R-:W4:Y:S04]  /*10f80*/  LDL.LU R8, [R1+0x300] ;  /* 0x0003000001087983 */ /* 0x001f280000300800 */
[----:B------:R-:W4:Y:S04]  /*10f90*/  LDL.LU R9, [R1+0x304] ;  /* 0x0003040001097983 */ /* 0x000f280000300800 */
[----:B------:R-:W2:Y:S04]  /*10fa0*/  LDL.LU R10, [R1+0x308] ;  /* 0x00030800010a7983 */ /* 0x000ea80000300800 */
[----:B------:R-:W2:Y:S01]  /*10fb0*/  LDL.LU R11, [R1+0x30c] ;  /* 0x00030c00010b7983 */ /* 0x000ea20000300800 */
[----:B---3--:R-:W-:Y:S03]  /*10fc0*/  HMMA.16816.F32.BF16 R12, R12, R6, R16 ;  /* 0x000000060c0c723c */ /* 0x008fe60000041810 */
[----:B--2---:R-:W-:Y:S04]  /*10fd0*/  STL.64 [R1+0xdd8], R10 ;  /* 0x000dd80a01007387 */ /* 0x004fe80000100a00 */
[----:B----4-:R0:W-:Y:S04]  /*10fe0*/  STL.64 [R1+0xdd0], R8 ;  /* 0x000dd00801007387 */ /* 0x0101e80000100a00 */
[----:B0-----:R-:W2:Y:S04]  /*10ff0*/  LDL.LU R8, [R1+0x320] ;  /* 0x0003200001087983 */ /* 0x001ea80000300800 */
[----:B------:R-:W2:Y:S04]  /*11000*/  LDL.LU R9, [R1+0x324] ;  /* 0x0003240001097983 */ /* 0x000ea80000300800 */
[----:B------:R-:W2:Y:S04]  /*11010*/  LDL.LU R10, [R1+0x328] ;  /* 0x00032800010a7983 */ /* 0x000ea80000300800 */
[----:B------:R-:W2:Y:S04]  /*11020*/  LDL.LU R11, [R1+0x32c] ;  /* 0x00032c00010b7983 */ /* 0x000ea80000300800 */
[----:B------:R-:W2:Y:S04]  /*11030*/  LDL.LU.64 R18, [R1+0xde8] ;  /* 0x000de80001127983 */ /* 0x000ea80000300a00 */
[----:B------:R-:W2:Y:S04]  /*11040*/  LDL.LU.64 R16, [R1+0xde0] ;  /* 0x000de00001107983 */ /* 0x000ea80000300a00 */
[----:B------:R-:W3:Y:S04]  /*11050*/  LDL.64 R22, [R1+0x38] ;  /* 0x0000380001167983 */ /* 0x000ee80000100a00 */
[----:B------:R-:W-:Y:S04]  /*11060*/  STL.64 [R1+0xd88], R6 ;  /* 0x000d880601007387 */ /* 0x000fe80000100a00 */
[----:B------:R-:W-:Y:S04]  /*11070*/  STL.64 [R1+0x330], R12 ;  /* 0x0003300c01007387 */ /* 0x000fe80000100a00 */
[----:B------:R0:W-:Y:S04]  /*11080*/  STL.64 [R1+0x338], R14 ;  /* 0x0003380e01007387 */ /* 0x0001e80000100a00 */
[----:B-----5:R1:W-:Y:S01]  /*11090*/  STL.64 [R1+0xd80], R4 ;  /* 0x000d800401007387 */ /* 0x0203e20000100a00 */
[----:B0-----:R-:W-:-:S02]  /*110a0*/  IMAD.MOV.U32 R14, RZ, RZ, R20 ;  /* 0x000000ffff0e7224 */ /* 0x001fc400078e0014 */
[----:B------:R-:W-:Y:S01]  /*110b0*/  IMAD.MOV.U32 R15, RZ, RZ, R3 ;  /* 0x000000ffff0f7224 */ /* 0x000fe200078e0003 */
[----:B-1----:R-:W4:Y:S04]  /*110c0*/  LDL.LU R4, [R1+0x310] ;  /* 0x0003100001047983 */ /* 0x002f280000300800 */
[----:B------:R-:W4:Y:S04]  /*110d0*/  LDL.LU R5, [R1+0x314] ;  /* 0x0003140001057983 */ /* 0x000f280000300800 */
[----:B------:R-:W4:Y:S04]  /*110e0*/  LDL.LU R6, [R1+0x318] ;  /* 0x0003180001067983 */ /* 0x000f280000300800 */
[----:B------:R-:W4:Y:S04]  /*110f0*/  LDL.LU R7, [R1+0x31c] ;  /* 0x00031c0001077983 */ /* 0x000f280000300800 */
[----:B------:R0:W-:Y:S04]  /*11100*/  STL.64 [R1+0xdb8], R14 ;  /* 0x000db80e01007387 */ /* 0x0001e80000100a00 */
[----:B------:R-:W3:Y:S04]  /*11110*/  LDL.LU R12, [R1+0x2f0] ;  /* 0x0002f000010c7983 */ /* 0x000ee80000300800 */
[----:B------:R-:W3:Y:S04]  /*11120*/  LDL.LU R13, [R1+0x2f4] ;  /* 0x0002f400010d7983 */ /* 0x000ee80000300800 */
[----:B0-----:R-:W3:Y:S04]  /*11130*/  LDL.LU R14, [R1+0x2f8] ;  /* 0x0002f800010e7983 */ /* 0x001ee80000300800 */
[----:B------:R-:W3:Y:S01]  /*11140*/  LDL.LU R15, [R1+0x2fc] ;  /* 0x0002fc00010f7983 */ /* 0x000ee20000300800 */
[----:B------:R-:W-:-:S02]  /*11150*/  IMAD.MOV.U32 R20, RZ, RZ, R26 ;  /* 0x000000ffff147224 */ /* 0x000fc400078e001a */
[----:B------:R-:W-:Y:S01]  /*11160*/  IMAD.MOV.U32 R3, RZ, RZ, R27 ;  /* 0x000000ffff037224 */ /* 0x000fe200078e001b */
[----:B--2---:R-:W-:-:S15]  /*11170*/  HMMA.16816.F32.BF16 R8, R16, R26, R8 ;  /* 0x0000001a1008723c */ /* 0x004fde0000041808 */
[----:B------:R-:W-:-:S08]  /*11180*/  NOP ;  /* 0x0000000000007918 */ /* 0x000fd00000000000 */
[----:B------:R-:W-:Y:S04]  /*11190*/  STL.64 [R1+0x320], R8 ;  /* 0x0003200801007387 */ /* 0x000fe80000100a00 */
[----:B------:R0:W-:Y:S04]  /*111a0*/  STL.64 [R1+0x328], R10 ;  /* 0x0003280a01007387 */ /* 0x0001e80000100a00 */
[----:B0-----:R-:W2:Y:S04]  /*111b0*/  LDL.LU.64 R10, [R1+0xdd8] ;  /* 0x000dd800010a7983 */ /* 0x001ea80000300a00 */
        /* <DEDUP_REMOVED lines=10> */
[----:B------:R-:W-:-:S15]  /*11260*/  STL.64 [R1+0xd38], R26 ;  /* 0x000d381a01007387 */ /* 0x000fde0000100a00 */
[----:B------:R-:W-:-:S02]  /*11270*/  NOP ;  /* 0x0000000000007918 */ /* 0x000fc40000000000 */
[----:B------:R0:W-:Y:S04]  /*11280*/  STL.64 [R1+0x300], R8 ;  /* 0x0003000801007387 */ /* 0x0001e80000100a00 */
[----:B------:R1:W-:Y:S04]  /*11290*/  STL.64 [R1+0x308], R10 ;  /* 0x0003080a01007387 */ /* 0x0003e80000100a00 */
[----:B0-----:R-:W2:Y:S04]  /*112a0*/  LDL.LU R8, [R1+0x2d0] ;  /* 0x0002d00001087983 */ /* 0x001ea80000300800 */
[----:B------:R-:W2:Y:S04]  /*112b0*/  LDL.LU R9, [R1+0x2d4] ;  /* 0x0002d40001097983 */ /* 0x000ea80000300800 */
[----:B-1----:R-:W4:Y:S04]  /*112c0*/  LDL.LU R10, [R1+0x2d8] ;  /* 0x0002d800010a7983 */ /* 0x002f280000300800 */
[----:B------:R-:W4:Y:S01]  /*112d0*/  LDL.LU R11, [R1+0x2dc] ;  /* 0x0002dc00010b7983 */ /* 0x000f220000300800 */
[----:B---3--:R-:W-:Y:S01]  /*112e0*/  HMMA.16816.F32.BF16 R12, R16, R22, R12 ;  /* 0x00000016100c723c */ /* 0x008fe2000004180c */
[----:B------:R-:W-:-:S02]  /*112f0*/  IMAD.MOV.U32 R26, RZ, RZ, R5 ;  /* 0x000000ffff1a7224 */ /* 0x000fc400078e0005 */
[----:B------:R-:W-:Y:S01]  /*11300*/  IMAD.MOV.U32 R27, RZ, RZ, R4 ;  /* 0x000000ffff1b7224 */ /* 0x000fe200078e0004 */
[----:B----4-:R-:W-:Y:S04]  /*11310*/  STL.64 [R1+0xda8], R10 ;  /* 0x000da80a01007387 */ /* 0x010fe80000100a00 */
[----:B--2---:R0:W-:Y:S04]  /*11320*/  STL.64 [R1+0xda0], R8 ;  /* 0x000da00801007387 */ /* 0x0041e80000100a00 */
[----:B0-----:R-:W2:Y:S04]  /*11330*/  LDL.LU R8, [R1+0x2e0] ;  /* 0x0002e00001087983 */ /* 0x001ea80000300800 */
[----:B------:R-:W2:Y:S04]  /*11340*/  LDL.LU R9, [R1+0x2e4] ;  /* 0x0002e40001097983 */ /* 0x000ea80000300800 */
[----:B------:R-:W2:Y:S04]  /*11350*/  LDL.LU R10, [R1+0x2e8] ;  /* 0x0002e800010a7983 */ /* 0x000ea80000300800 */
[----:B------:R-:W2:Y:S04]  /*11360*/  LDL.LU R11, [R1+0x2ec] ;  /* 0x0002ec00010b7983 */ /* 0x000ea80000300800 */
[----:B------:R-:W3:Y:S04]  /*11370*/  LDL.LU R4, [R1+0x2c0] ;  /* 0x0002c00001047983 */ /* 0x000ee80000300800 */
[----:B------:R-:W3:Y:S04]  /*11380*/  LDL.LU R5, [R1+0x2c4] ;  /* 0x0002c40001057983 */ /* 0x000ee80000300800 */
[----:B------:R-:W3:Y:S04]  /*11390*/  LDL.LU R6, [R1+0x2c8] ;  /* 0x0002c80001067983 */ /* 0x000ee80000300800 */
[----:B------:R-:W3:Y:S04]  /*113a0*/  LDL.LU R7, [R1+0x2cc] ;  /* 0x0002cc0001077983 */ /* 0x000ee80000300800 */
[----:B------:R0:W-:Y:S02]  /*113b0*/  STL.64 [R1+0xd50], R26 ;  /* 0x000d501a01007387 */ /* 0x0001e40000100a00 */
[----:B0-----:R-:W-:-:S02]  /*113c0*/  IMAD.MOV.U32 R26, RZ, RZ, R20 ;  /* 0x000000ffff1a7224 */ /* 0x001fc400078e0014 */
[----:B------:R-:W-:-:S05]  /*113d0*/  IMAD.MOV.U32 R27, RZ, RZ, R3 ;  /* 0x000000ffff1b7224 */ /* 0x000fca00078e0003 */
[----:B------:R0:W-:Y:S04]  /*113e0*/  STL.64 [R1+0xd78], R26 ;  /* 0x000d781a01007387 */ /* 0x0001e80000100a00 */
[----:B------:R-:W4:Y:S04]  /*113f0*/  LDL.LU R24, [R1+0x1f0] ;  /* 0x0001f00001187983 */ /* 0x000f280000300800 */
[----:B------:R-:W4:Y:S04]  /*11400*/  LDL.LU R25, [R1+0x1f4] ;  /* 0x0001f40001197983 */ /* 0x000f280000300800 */
[----:B0-----:R-:W4:Y:S01]  /*11410*/  LDL.LU R26, [R1+0x1f8] ;  /* 0x0001f800011a7983 */ /* 0x001f220000300800 */
[----:B------:R-:W-:-:S03]  /*11420*/  IMAD.MOV.U32 R3, RZ, RZ, R23 ;  /* 0x000000ffff037224 */ /* 0x000fc600078e0017 */
[----:B------:R-:W4:Y:S04]  /*11430*/  LDL.LU R27, [R1+0x1fc] ;  /* 0x0001fc00011b7983 */ /* 0x000f280000300800 */
[----:B------:R0:W-:Y:S04]  /*11440*/  STL.64 [R1+0x2f0], R12 ;  /* 0x0002f00c01007387 */ /* 0x0001e80000100a00 */
[----:B------:R1:W-:Y:S01]  /*11450*/  STL.64 [R1+0x2f8], R14 ;  /* 0x0002f80e01007387 */ /* 0x0003e20000100a00 */
[----:B0-----:R-:W-:-:S03]  /*11460*/  IMAD.MOV.U32 R12, RZ, RZ, R22 ;  /* 0x000000ffff0c7224 */ /* 0x001fc600078e0016 */
[----:B-1----:R-:W5:Y:S04]  /*11470*/  LDL.LU.64 R14, [R1+0xdb8] ;  /* 0x000db800010e7983 */ /* 0x002f680000300a00 */
[----:B------:R-:W2:Y:S02]  /*11480*/  LDL.LU.64 R22, [R1+0xdb0] ;  /* 0x000db00001167983 */ /* 0x000ea40000300a00 */
[----:B--2---:R-:W-:-:S15]  /*11490*/  HMMA.16816.F32.BF16 R8, R16, R22, R8 ;  /* 0x000000161008723c */ /* 0x004fde0000041808 */
[----:B------:R-:W-:-:S08]  /*114a0*/  NOP ;  /* 0x0000000000007918 */ /* 0x000fd00000000000 */
[----:B------:R-:W-:Y:S04]  /*114b0*/  STL.64 [R1+0x2e0], R8 ;  /* 0x0002e00801007387 */ /* 0x000fe80000100a00 */
[----:B------:R0:W-:Y:S04]  /*114c0*/  STL.64 [R1+0x2e8], R10 ;  /* 0x0002e80a01007387 */ /* 0x0001e80000100a00 */
[----:B0-----:R-:W5:Y:S04]  /*114d0*/  LDL.LU.64 R10, [R1+0xda8] ;  /* 0x000da800010a7983 */ /* 0x001f680000300a00 */
[----:B------:R-:W5:Y:S04]  /*114e0*/  LDL.LU.64 R8, [R1+0xda0] ;  /* 0x000da00001087983 */ /* 0x000f680000300a00 */
[----:B------:R0:W-:Y:S04]  /*114f0*/  STL.64 [R1+0xd30], R22 ;  /* 0x000d301601007387 */ /* 0x0001e80000100a00 */
[----:B------:R-:W2:Y:S04]  /*11500*/  LDL.LU R20, [R1+0x1c0] ;  /* 0x0001c00001147983 */ /* 0x000ea80000300800 */
[----:B------:R-:W2:Y:S04]  /*11510*/  LDL.LU R21, [R1+0x1c4] ;  /* 0x0001c40001157983 */ /* 0x000ea80000300800 */
[----:B0-----:R-:W3:Y:S04]  /*11520*/  LDL.LU R22, [R1+0x1c8] ;  /* 0x0001c80001167983 */ /* 0x001ee80000300800 */
[----:B------:R-:W3:Y:S04]  /*11530*/  LDL.LU R23, [R1+0x1cc] ;  /* 0x0001cc0001177983 */ /* 0x000ee80000300800 */
[----:B---3--:R-:W-:Y:S04]  /*11540*/  STL.64 [R1+0xd48], R22 ;  /* 0x000d481601007387 */ /* 0x008fe80000100a00 */
[----:B--2---:R0:W-:Y:S04]  /*11550*/  STL.64 [R1+0xd40], R20 ;  /* 0x000d401401007387 */ /* 0x0041e80000100a00 */
[----:B0-----:R-:W2:Y:S04]  /*11560*/  LDL.LU R20, [R1+0x1d0] ;  /* 0x0001d00001147983 */ /* 0x001ea80000300800 */
[----:B------:R-:W2:Y:S04]  /*11570*/  LDL.LU R21, [R1+0x1d4] ;  /* 0x0001d40001157983 */ /* 0x000ea80000300800 */
[----:B------:R-:W3:Y:S04]  /*11580*/  LDL.LU R22, [R1+0x1d8] ;  /* 0x0001d80001167983 */ /* 0x000ee80000300800 */
[----:B------:R-:W3:Y:S01]  /*11590*/  LDL.LU R23, [R1+0x1dc] ;  /* 0x0001dc0001177983 */ /* 0x000ee20000300800 */
[C---:B-----5:R-:W-:Y:S03]  /*115a0*/  HMMA.16816.F32.BF16 R8, R16.reuse, R14, R8 ;  /* 0x0000000e1008723c */ /* 0x060fe60000041808 */
[----:B---3--:R-:W-:Y:S04]  /*115b0*/  STL.64 [R1+0xd60], R22 ;  /* 0x000d601601007387 */ /* 0x008fe80000100a00 */
[----:B--2---:R0:W-:Y:S04]  /*115c0*/  STL.64 [R1+0xd58], R20 ;  /* 0x000d581401007387 */ /* 0x0041e80000100a00 */
[----:B0-----:R-:W2:Y:S04]  /*115d0*/  LDL.LU R20, [R1+0x1e0] ;  /* 0x0001e00001147983 */ /* 0x001ea80000300800 */
[----:B------:R-:W2:Y:S04]  /*115e0*/  LDL.LU R21, [R1+0x1e4] ;  /* 0x0001e40001157983 */ /* 0x000ea80000300800 */
[----:B------:R-:W2:Y:S04]  /*115f0*/  LDL.LU R22, [R1+0x1e8] ;  /* 0x0001e80001167983 */ /* 0x000ea80000300800 */
[----:B------:R-:W2:Y:S04]  /*11600*/  LDL.LU R23, [R1+0x1ec] ;  /* 0x0001ec0001177983 */ /* 0x000ea80000300800 */
[----:B------:R-:W-:Y:S04]  /*11610*/  STL.64 [R1+0x2d0], R8 ;  /* 0x0002d00801007387 */ /* 0x000fe80000100a00 */
[----:B------:R0:W-:Y:S04]  /*11620*/  STL.64 [R1+0x2d8], R10 ;  /* 0x0002d80a01007387 */ /* 0x0001e80000100a00 */
[----:B0-----:R-:W3:Y:S04]  /*11630*/  LDL.LU.64 R10, [R1+0xd98] ;  /* 0x000d9800010a7983 */ /* 0x001ee80000300a00 */
[----:B------:R-:W5:Y:S01]  /*11640*/  LDL.LU.64 R8, [R1+0xd90] ;  /* 0x000d900001087983 */ /* 0x000f620000300a00 */
[----:B---3--:R-:W-:-:S15]  /*11650*/  HMMA.16816.F32.BF16 R4, R16, R10, R4 ;  /* 0x0000000a1004723c */ /* 0x008fde0000041804 */
[----:B------:R-:W-:-:S08]  /*11660*/  NOP ;  /* 0x0000000000007918 */ /* 0x000fd00000000000 */
[----:B------:R-:W-:Y:S04]  /*11670*/  STL.64 [R1+0x2c0], R4 ;  /* 0x0002c00401007387 */ /* 0x000fe80000100a00 */
[----:B------:R0:W-:Y:S04]  /*11680*/  STL.64 [R1+0x2c8], R6 ;  /* 0x0002c80601007387 */ /* 0x0001e80000100a00 */
[----:B0-----:R-:W4:Y:S04]  /*11690*/  LDL.LU.64 R6, [R1+0xd88] ;  /* 0x000d880001067983 */ /* 0x001f280000300a00 */
[----:B------:R-:W3:Y:S04]  /*116a0*/  LDL.LU.64 R4, [R1+0xd80] ;  /* 0x000d800001047983 */ /* 0x000ee80000300a00 */
[----:B------:R-:W-:Y:S04]  /*116b0*/  STL.64 [R1+0xd18], R10 ;  /* 0x000d180a01007387 */ /* 0x000fe80000100a00 */
[----:B-----5:R-:W-:Y:S01]  /*116c0*/  STL.64 [R1+0xd10], R8 ;  /* 0x000d100801007387 */ /* 0x020fe20000100a00 */
[----:B----4-:R-:W-:Y:S03]  /*116d0*/  HMMA.16816.F32.BF16 R16, R16, R6, R24 ;  /* 0x000000061010723c */ /* 0x010fe60000041818 */
[----:B------:R-:W2:-:S15]  /*116e0*/  LDL.LU.64 R26, [R1+0xd78] ;  /* 0x000d7800011a7983 */ /* 0x000e9e0000300a00 */
[----:B------:R-:W-:-:S05]  /*116f0*/  NOP ;  /* 0x0000000000007918 */ /* 0x000fca0000000000 */
        /* <DEDUP_REMOVED lines=10> */
[----:B--2---:R-:W-:Y:S03]  /*117a0*/  HMMA.16816.F32.BF16 R24, R16, R26, R20 ;  /* 0x0000001a1018723c */ /* 0x004fe60000041814 */
[----:B------:R-:W2:Y:S04]  /*117b0*/  LDL.LU.64 R22, [R1+0xd60] ;  /* 0x000d600001167983 */ /* 0x000ea80000300a00 */
[----:B------:R-:W2:-:S15]  /*117c0*/  LDL.LU.64 R20, [R1+0xd58] ;  /* 0x000d580001147983 */ /* 0x000e9e0000300a00 */
[----:B------:R-:W-:-:S01]  /*117d0*/  NOP ;  /* 0x0000000000007918 */ /* 0x000fc20000000000 */
[----:B------:R-:W-:Y:S04]  /*117e0*/  STL.64 [R1+0x1e0], R24 ;  /* 0x0001e01801007387 */ /* 0x000fe80000100a00 */
        /* <DEDUP_REMOVED lines=8> */
[----:B0-----:R-:W2:Y:S01]  /*11870*/  LDL.LU.64 R26, [R1+0xd38] ;  /* 0x000d3800011a7983 */ /* 0x001ea20000300a00 */
[----:B------:R-:W-:Y:S02]  /*11880*/  IMAD.MOV.U32 R10, RZ, RZ, R12 ;  /* 0x000000ffff0a7224 */ /* 0x000fe400078e000c */
[----:B------:R-:W-:Y:S01]  /*11890*/  IMAD.MOV.U32 R11, RZ, RZ, R3 ;  /* 0x000000ffff0b7224 */ /* 0x000fe200078e0003 */
[----:B--2---:R-:W-:Y:S01]  /*118a0*/  HMMA.16816.F32.BF16 R24, R16, R26, R20 ;  /* 0x0000001a1018723c */ /* 0x004fe20000041814 */
[----:B------:R-:W2:-:S15]  /*118b0*/  LDL.LU.64 R22, [R1+0xd30] ;  /* 0x000d300001167983 */ /* 0x000e9e0000300a00 */
[----:B------:R-:W-:-:S07]  /*118c0*/  NOP ;  /* 0x0000000000007918 */ /* 0x000fce0000000000 */
[----:B------:R-:W-:Y:S04]  /*118d0*/  STL.64 [R1+0x1c0], R24 ;  /* 0x0001c01801007387 */ /* 0x000fe80000100a00 */
[----:B------:R0:W-:Y:S04]  /*118e0*/  STL.64 [R1+0x1c8], R26 ;  /* 0x0001c81a01007387 */ /* 0x0001e80000100a00 */
[----:B0-----:R-:W2:Y:S04]  /*118f0*/  LDL.LU.64 R26, [R1+0xd28] ;  /* 0x000d2800011a7983 */ /* 0x001ea80000300a00 */
[----:B------:R-:W2:Y:S01]  /*11900*/  LDL.LU.64 R24, [R1+0xd20] ;  /* 0x000d200001187983 */ /* 0x000ea20000300a00 */
[----:B---3--:R-:W-:Y:S03]  /*11910*/  HMMA.16816.F32.BF16 R4, R16, R10, R4 ;  /* 0x0000000a1004723c */ /* 0x008fe60000041804 */
[----:B------:R-:W3:-:S15]  /*11920*/  LDL.LU R8, [R1+0x190] ;  /* 0x0001900001087983 */ /* 0x000ede0000300800 */
[----:B------:R-:W-:-:S05]  /*11930*/  NOP ;  /* 0x0000000000007918 */ /* 0x000fca0000000000 */
[----:B------:R-:W-:Y:S04]  /*11940*/  STL.64 [R1+0x1b0], R4 ;  /* 0x0001b00401007387 */ /* 0x000fe80000100a00 */
[----:B------:R2:W-:Y:S04]  /*11950*/  STL.64 [R1+0x1b8], R6 ;  /* 0x0001b80601007387 */ /* 0x0005e80000100a00 */
[----:B------:R-:W3:Y:S04]  /*11960*/  LDL.LU R9, [R1+0x194] ;  /* 0x0001940001097983 */ /* 0x000ee80000300800 */
[----:B------:R-:W3:Y:S01]  /*11970*/  LDL.LU R10, [R1+0x198] ;  /* 0x00019800010a7983 */ /* 0x000ee20000300800 */
[----:B--2---:R-:W-:-:S15]  /*11980*/  HMMA.16816.F32.BF16 R4, R16, R22, R24 ;  /* 0x000000161004723c */ /* 0x004fde0000041818 */
[----:B------:R-:W-:-:S08]  /*11990*/  NOP ;  /* 0x0000000000007918 */ /* 0x000fd00000000000 */
[----:B------:R0:W-:Y:S04]  /*119a0*/  STL.64 [R1+0x1a0], R4 ;  /* 0x0001a00401007387 */ /* 0x0001e80000100a00 */
[----:B------:R1:W-:Y:S04]  /*119b0*/  STL.64 [R1+0x1a8], R6 ;  /* 0x0001a80601007387 */ /* 0x0003e80000100a00 */
[----:B------:R-:W2:Y:S04]  /*119c0*/  LDL.LU R24, [R1+0x110] ;  /* 0x0001100001187983 */ /* 0x000ea80000300800 */
[----:B------:R-:W2:Y:S04]  /*119d0*/  LDL.LU R25, [R1+0x114] ;  /* 0x0001140001197983 */ /* 0x000ea80000300800 */
[----:B------:R-:W4:Y:S04]  /*119e0*/  LDL.LU R26, [R1+0x118] ;  /* 0x00011800011a7983 */ /* 0x000f280000300800 */
[----:B------:R-:W4:Y:S04]  /*119f0*/  LDL.LU R27, [R1+0x11c] ;  /* 0x00011c00011b7983 */ /* 0x000f280000300800 */
[----:B0-----:R-:W5:Y:S01]  /*11a00*/  LDL.LU R4, [R1+0x180] ;  /* 0x0001800001047983 */ /* 0x001f620000300800 */
[----:B------:R-:W-:-:S03]  /*11a10*/  IMAD.MOV.U32 R11, RZ, RZ, R2 ;  /* 0x000000ffff0b7224 */ /* 0x000fc600078e0002 */
[----:B------:R-:W5:Y:S01]  /*11a20*/  LDL.LU R5, [R1+0x184] ;  /* 0x0001840001057983 */ /* 0x000f620000300800 */
[----:B------:R-:W-:-:S03]  /*11a30*/  IMAD.MOV.U32 R2, RZ, RZ, R22 ;  /* 0x000000ffff027224 */ /* 0x000fc600078e0016 */
[----:B-1----:R-:W5:Y:S01]  /*11a40*/  LDL.LU R6, [R1+0x188] ;  /* 0x0001880001067983 */ /* 0x002f620000300800 */
[----:B------:R-:W-:-:S03]  /*11a50*/  IMAD.MOV.U32 R3, RZ, RZ, R23 ;  /* 0x000000ffff037224 */ /* 0x000fc600078e0017 */
[----:B------:R-:W5:Y:S04]  /*11a60*/  LDL.LU R7, [R1+0x18c] ;  /* 0x00018c0001077983 */ /* 0x000f680000300800 */
[----:B------:R-:W5:Y:S04]  /*11a70*/  LDL.LU R20, [R1+0x170] ;  /* 0x0001700001147983 */ /* 0x000f680000300800 */
[----:B------:R-:W5:Y:S04]  /*11a80*/  LDL.LU R21, [R1+0x174] ;  /* 0x0001740001157983 */ /* 0x000f680000300800 */
[----:B------:R-:W5:Y:S04]  /*11a90*/  LDL.LU R22, [R1+0x178] ;  /* 0x0001780001167983 */ /* 0x000f680000300800 */
[----:B------:R-:W5:Y:S04]  /*11aa0*/  LDL.LU R23, [R1+0x17c] ;  /* 0x00017c0001177983 */ /* 0x000f680000300800 */
[----:B----4-:R-:W-:Y:S04]  /*11ab0*/  STL.64 [R1+0xc98], R26 ;  /* 0x000c981a01007387 */ /* 0x010fe80000100a00 */
[----:B--2---:R0:W-:Y:S04]  /*11ac0*/  STL.64 [R1+0xc90], R24 ;  /* 0x000c901801007387 */ /* 0x0041e80000100a00 */
[----:B0-----:R-:W2:Y:S04]  /*11ad0*/  LDL.LU R24, [R1+0x120] ;  /* 0x0001200001187983 */ /* 0x001ea80000300800 */
[----:B------:R-:W2:Y:S04]  /*11ae0*/  LDL.LU R25, [R1+0x124] ;  /* 0x0001240001197983 */ /* 0x000ea80000300800 */
[----:B------:R-:W4:Y:S04]  /*11af0*/  LDL.LU R26, [R1+0x128] ;  /* 0x00012800011a7983 */ /* 0x000f280000300800 */
[----:B------:R-:W4:Y:S04]  /*11b00*/  LDL.LU R27, [R1+0x12c] ;  /* 0x00012c00011b7983 */ /* 0x000f280000300800 */
[----:B----4-:R0:W-:Y:S04]  /*11b10*/  STL.64 [R1+0xca8], R26 ;  /* 0x000ca81a01007387 */ /* 0x0101e80000100a00 */
[----:B--2---:R-:W-:Y:S04]  /*11b20*/  STL.64 [R1+0xca0], R24 ;  /* 0x000ca01801007387 */ /* 0x004fe80000100a00 */
[----:B0-----:R-:W2:Y:S04]  /*11b30*/  LDL.LU.64 R26, [R1+0x38] ;  /* 0x00003800011a7983 */ /* 0x001ea80000300a00 */
[----:B--2---:R0:W-:Y:S04]  /*11b40*/  STL.64 [R1+0xcc0], R26 ;  /* 0x000cc01a01007387 */ /* 0x0041e80000100a00 */
[----:B0-----:R-:W2:Y:S01]  /*11b50*/  LDL.LU.64 R26, [R1+0x48] ;  /* 0x00004800011a7983 */ /* 0x001ea20000300a00 */
[C---:B---3--:R-:W-:Y:S03]  /*11b60*/  HMMA.16816.F32.BF16 R8, R16.reuse, R14, R8 ;  /* 0x0000000e1008723c */ /* 0x048fe60000041808 */
[----:B--2---:R0:W-:Y:S04]  /*11b70*/  STL.64 [R1+0xcd0], R26 ;  /* 0x000cd01a01007387 */ /* 0x0041e80000100a00 */
[----:B0-----:R-:W2:Y:S04]  /*11b80*/  LDL.LU.64 R26, [R1+0x58] ;  /* 0x00005800011a7983 */ /* 0x001ea80000300a00 */
[----:B--2---:R0:W-:Y:S04]  /*11b90*/  STL.64 [R1+0xce8], R26 ;  /* 0x000ce81a01007387 */ /* 0x0041e80000100a00 */
[----:B0-----:R-:W2:Y:S08]  /*11ba0*/  LDL.LU.64 R26, [R1+0x68] ;  /* 0x00006800011a7983 */ /* 0x001eb00000300a00 */
[----:B------:R-:W-:Y:S04]  /*11bb0*/  STL.64 [R1+0x190], R8 ;  /* 0x0001900801007387 */ /* 0x000fe80000100a00 */
[----:B------:R0:W-:Y:S04]  /*11bc0*/  STL.64 [R1+0x198], R10 ;  /* 0x0001980a01007387 */ /* 0x0001e80000100a00 */
[----:B0-----:R-:W5:Y:S04]  /*11bd0*/  LDL.LU.64 R10, [R1+0xd18] ;  /* 0x000d1800010a7983 */ /* 0x001f680000300a00 */
[----:B------:R-:W3:Y:S04]  /*11be0*/  LDL.LU.64 R8, [R1+0xd10] ;  /* 0x000d100001087983 */ /* 0x000ee80000300a00 */
[----:B------:R0:W-:Y:S04]  /*11bf0*/  STL.64 [R1+0xcc8], R14 ;  /* 0x000cc80e01007387 */ /* 0x0001e80000100a00 */
[----:B------:R-:W4:Y:S04]  /*11c00*/  LDL.LU R12, [R1+0x140] ;  /* 0x00014000010c7983 */ /* 0x000f280000300800 */
[----:B------:R-:W4:Y:S04]  /*11c10*/  LDL.LU R13, [R1+0x144] ;  /* 0x00014400010d7983 */ /* 0x000f280000300800 */
[----:B0-----:R-:W2:Y:S04]  /*11c20*/  LDL.LU R14, [R1+0x148] ;  /* 0x00014800010e7983 */ /* 0x001ea80000300800 */
[----:B------:R-:W2:Y:S01]  /*11c30*/  LDL.LU R15, [R1+0x14c] ;  /* 0x00014c00010f7983 */ /* 0x000ea20000300800 */
[C---:B-----5:R-:W-:Y:S03]  /*11c40*/  HMMA.16816.F32.BF16 R4, R16.reuse, R10, R4 ;  /* 0x0000000a1004723c */ /* 0x060fe60000041804 */
[----:B--2---:R-:W-:Y:S04]  /*11c50*/  STL.64 [R1+0xce0], R14 ;  /* 0x000ce00e01007387 */ /* 0x004fe80000100a00 */
[----:B----4-:R0:W-:Y:S04]  /*11c60*/  STL.64 [R1+0xcd8], R12 ;  /* 0x000cd80c01007387 */ /* 0x0101e80000100a00 */
[----:B0-----:R-:W2:Y:S04]  /*11c70*/  LDL.LU R12, [R1+0x150] ;  /* 0x00015000010c7983 */ /* 0x001ea80000300800 */
[----:B------:R-:W2:Y:S04]  /*11c80*/  LDL.LU R13, [R1+0x154] ;  /* 0x00015400010d7983 */ /* 0x000ea80000300800 */
[----:B------:R-:W2:Y:S04]  /*11c90*/  LDL.LU R14, [R1+0x158] ;  /* 0x00015800010e7983 */ /* 0x000ea80000300800 */
[----:B------:R-:W2:Y:S04]  /*11ca0*/  LDL.LU R15, [R1+0x15c] ;  /* 0x00015c00010f7983 */ /* 0x000ea80000300800 */
[----:B------:R-:W-:Y:S04]  /*11cb0*/  STL.64 [R1+0x180], R4 ;  /* 0x0001800401007387 */ /* 0x000fe80000100a00 */
[----:B------:R0:W-:Y:S04]  /*11cc0*/  STL.64 [R1+0x188], R6 ;  /* 0x0001880601007387 */ /* 0x0001e80000100a00 */
[----:B0-----:R-:W4:Y:S04]  /*11cd0*/  LDL.LU.64 R6, [R1+0xd08] ;  /* 0x000d080001067983 */ /* 0x001f280000300a00 */
[----:B------:R-:W5:Y:S04]  /*11ce0*/  LDL.LU.64 R4, [R1+0xd00] ;  /* 0x000d000001047983 */ /* 0x000f680000300a00 */
[----:B------:R-:W-:Y:S04]  /*11cf0*/  STL.64 [R1+0xcb8], R10 ;  /* 0x000cb80a01007387 */ /* 0x000fe80000100a00 */
[----:B---3--:R0:W-:Y:S04]  /*11d00*/  STL.64 [R1+0xcb0], R8 ;  /* 0x000cb00801007387 */ /* 0x0081e80000100a00 */
[----:B0-----:R-:W3:Y:S04]  /*11d10*/  LDL.LU R8, [R1+0x130] ;  /* 0x0001300001087983 */ /* 0x001ee80000300800 */
[----:B------:R-:W3:Y:S04]  /*11d20*/  LDL.LU R9, [R1+0x134] ;  /* 0x0001340001097983 */ /* 0x000ee80000300800 */
[----:B------:R-:W3:Y:S04]  /*11d30*/  LDL.LU R10, [R1+0x138] ;  /* 0x00013800010a7983 */ /* 0x000ee80000300800 */
[----:B------:R-:W3:Y:S01]  /*11d40*/  LDL.LU R11, [R1+0x13c] ;  /* 0x00013c00010b7983 */ /* 0x000ee20000300800 */
[----:B----4-:R-:W-:Y:S03]  /*11d50*/  HMMA.16816.F32.BF16 R16, R16, R6, R20 ;  /* 0x000000061010723c */ /* 0x010fe60000041814 */
[----:B------:R-:W4:Y:S04]  /*11d60*/  LDL.LU.64 R22, [R1+0xcf8] ;  /* 0x000cf80001167983 */ /* 0x000f280000300a00 */
[----:B------:R-:W4:Y:S04]  /*11d70*/  LDL.LU.64 R20, [R1+0xcf0] ;  /* 0x000cf00001147983 */ /* 0x000f280000300a00 */
[----:B------:R-:W-:Y:S04]  /*11d80*/  STL.64 [R1+0xc88], R6 ;  /* 0x000c880601007387 */ /* 0x000fe80000100a00 */
[----:B-----5:R0:W-:Y:S08]  /*11d90*/  STL.64 [R1+0xc80], R4 ;  /* 0x000c800401007387 */ /* 0x0201f00000100a00 */
[----:B------:R1:W-:Y:S04]  /*11da0*/  STL.64 [R1+0x170], R16 ;  /* 0x0001701001007387 */ /* 0x0003e80000100a00 */
[----:B------:R5:W-:Y:S04]  /*11db0*/  STL.64 [R1+0x178], R18 ;  /* 0x0001781201007387 */ /* 0x000be80000100a00 */
[----:B0-----:R-:W4:Y:S04]  /*11dc0*/  LDL.LU R4, [R1+0x160] ;  /* 0x0001600001047983 */ /* 0x001f280000300800 */
[----:B------:R-:W4:Y:S04]  /*11dd0*/  LDL.LU R5, [R1+0x164] ;  /* 0x0001640001057983 */ /* 0x000f280000300800 */
[----:B------:R-:W4:Y:S04]  /*11de0*/  LDL.LU R6, [R1+0x168] ;  /* 0x0001680001067983 */ /* 0x000f280000300800 */
[----:B------:R-:W4:Y:S04]  /*11df0*/  LDL.LU R7, [R1+0x16c] ;  /* 0x00016c0001077983 */ /* 0x000f280000300800 */
[----:B-1----:R-:W2:Y:S04]  /*11e00*/  LDL.LU R16, [R1+0x90] ;  /* 0x0000900001107983 */ /* 0x002ea80000300800 */
[----:B------:R-:W2:Y:S04]  /*11e10*/  LDL.LU R17, [R1+0x94] ;  /* 0x0000940001117983 */ /* 0x000ea80000300800 */
[----:B-----5:R-:W5:Y:S04]  /*11e20*/  LDL.LU R18, [R1+0x98] ;  /* 0x0000980001127983 */ /* 0x020f680000300800 */
[----:B------:R-:W5:Y:S01]  /*11e30*/  LDL.LU R19, [R1+0x9c] ;  /* 0x00009c0001137983 */ /* 0x000f620000300800 */
[----:B----4-:R-:W-:Y:S03]  /*11e40*/  HMMA.16816.F32.BF16 R4, R20, R26, R4 ;  /* 0x0000001a1404723c */ /* 0x010fe60000041804 */
[----:B-----5:R0:W-:Y:S04]  /*11e50*/  STL.64 [R1+0xbf8], R18 ;  /* 0x000bf81201007387 */ /* 0x0201e80000100a00 */
[----:B--2---:R-:W-:-:S15]  /*11e60*/  STL.64 [R1+0xbf0], R16 ;  /* 0x000bf01001007387 */ /* 0x004fde0000100a00 */
[----:B------:R-:W-:-:S01]  /*11e70*/  NOP ;  /* 0x0000000000007918 */ /* 0x000fc20000000000 */
[----:B------:R1:W-:Y:S01]  /*11e80*/  STL.64 [R1+0x160], R4 ;  /* 0x0001600401007387 */ /* 0x0003e20000100a00 */
[----:B0-----:R-:W-:-:S03]  /*11e90*/  IMAD.MOV.U32 R19, RZ, RZ, R3 ;  /* 0x000000ffff137224 */ /* 0x001fc600078e0003 */
[----:B------:R0:W-:Y:S01]  /*11ea0*/  STL.64 [R1+0x168], R6 ;  /* 0x0001680601007387 */ /* 0x0001e20000100a00 */
[----:B------:R-:W-:Y:S02]  /*11eb0*/  IMAD.MOV.U32 R3, RZ, RZ, R27 ;  /* 0x000000ffff037224 */ /* 0x000fe400078e001b */
[----:B-1----:R-:W-:Y:S02]  /*11ec0*/  IMAD.MOV.U32 R4, RZ, RZ, R26 ;  /* 0x000000ffff047224 */ /* 0x002fe400078e001a */
[----:B------:R-:W2:Y:S02]  /*11ed0*/  LDL.LU.64 R26, [R1+0xce8] ;  /* 0x000ce800011a7983 */ /* 0x000ea40000300a00 */
[----:B--2---:R-:W-:Y:S06]  /*11ee0*/  HMMA.16816.F32.BF16 R12, R20, R26, R12 ;  /* 0x0000001a140c723c */ /* 0x004fec000004180c */
[----:B0-----:R-:W-:-:S02]  /*11ef0*/  IMAD.MOV.U32 R6, RZ, RZ, R26 ;  /* 0x000000ffff067224 */ /* 0x001fc400078e001a */
        /* <DEDUP_REMOVED lines=9> */
[----:B------:R0:W-:Y:S04]  /*11f90*/  STL.64 [R1+0x140], R12 ;  /* 0x0001400c01007387 */ /* 0x0001e80000100a00 */
[----:B------:R1:W-:Y:S01]  /*11fa0*/  STL.64 [R1+0x148], R14 ;  /* 0x0001480e01007387 */ /* 0x0003e20000100a00 */
[----:B0-----:R-:W-:-:S03]  /*11fb0*/  IMAD.MOV.U32 R12, RZ, RZ, R26 ;  /* 0x000000ffff0c7224 */ /* 0x001fc600078e001a */
[----:B-1----:R-:W2:Y:S04]  /*11fc0*/  LDL.LU.64 R14, [R1+0xcc8] ;  /* 0x000cc800010e7983 */ /* 0x002ea80000300a00 */
[----:B------:R-:W3:Y:S02]  /*11fd0*/  LDL.LU.64 R26, [R1+0xcc0] ;  /* 0x000cc000011a7983 */ /* 0x000ee40000300a00 */
[----:B---3--:R-:W-:Y:S06]  /*11fe0*/  HMMA.16816.F32.BF16 R8, R20, R26, R8 ;  /* 0x0000001a1408723c */ /* 0x008fec0000041808 */
[----:B------:R-:W-:-:S02]  /*11ff0*/  IMAD.MOV.U32 R16, RZ, RZ, R26 ;  /* 0x000000ffff107224 */ /* 0x000fc400078e001a */
[----:B------:R-:W-:-:S15]  /*12000*/  IMAD.MOV.U32 R13, RZ, RZ, R27 ;  /* 0x000000ffff0d7224 */ /* 0x000fde00078e001b */
[----:B------:R-:W-:Y:S04]  /*12010*/  STL.64 [R1+0x130], R8 ;  /* 0x0001300801007387 */ /* 0x000fe80000100a00 */
[----:B------:R0:W-:Y:S04]  /*12020*/  STL.64 [R1+0x138], R10 ;  /* 0x0001380a01007387 */ /* 0x0001e80000100a00 */
[----:B0-----:R-:W3:Y:S04]  /*12030*/  LDL.LU.64 R10, [R1+0xcb8] ;  /* 0x000cb800010a7983 */ /* 0x001ee80000300a00 */
[----:B------:R-:W4:Y:S04]  /*12040*/  LDL.LU.64 R8, [R1+0xcb0] ;  /* 0x000cb00001087983 */ /* 0x000f280000300a00 */
[----:B------:R-:W5:Y:S04]  /*12050*/  LDL.LU.64 R26, [R1+0xca8] ;  /* 0x000ca800011a7983 */ /* 0x000f680000300a00 */
[----:B------:R-:W5:Y:S01]  /*12060*/  LDL.LU.64 R24, [R1+0xca0] ;  /* 0x000ca00001187983 */ /* 0x000f620000300a00 */
[----:B------:R-:W-:-:S02]  /*12070*/  IMAD.MOV.U32 R18, RZ, RZ, R2 ;  /* 0x000000ffff127224 */ /* 0x000fc400078e0002 */
[----:B------:R-:W0:Y:S05]  /*12080*/  LDC R2, c[0x0][0x23c] ;  /* 0x00008f00ff027b82 */ /* 0x000e2a0000000800 */
[----:B-----5:R-:W-:-:S15]  /*12090*/  HMMA.16816.F32.BF16 R24, R20, R18, R24 ;  /* 0x000000121418723c */ /* 0x020fde0000041818 */
[----:B------:R-:W-:-:S08]  /*120a0*/  NOP ;  /* 0x0000000000007918 */ /* 0x000fd00000000000 */
[----:B------:R-:W-:Y:S04]  /*120b0*/  STL.64 [R1+0x120], R24 ;  /* 0x0001201801007387 */ /* 0x000fe80000100a00 */
[----:B------:R1:W-:Y:S04]  /*120c0*/  STL.64 [R1+0x128], R26 ;  /* 0x0001281a01007387 */ /* 0x0003e80000100a00 */
[----:B-1----:R-:W2:Y:S04]  /*120d0*/  LDL.LU.64 R26, [R1+0xc98] ;  /* 0x000c9800011a7983 */ /* 0x002ea80000300a00 */
[----:B------:R-:W2:Y:S04]  /*120e0*/  LDL.LU.64 R24, [R1+0xc90] ;  /* 0x000c900001187983 */ /* 0x000ea80000300a00 */
[----:B------:R1:W-:Y:S02]  /*120f0*/  STL.64 [R1+0xc08], R18 ;  /* 0x000c081201007387 */ /* 0x0003e40000100a00 */
[----:B-1----:R-:W-:-:S02]  /*12100*/  IMAD.MOV.U32 R18, RZ, RZ, R16 ;  /* 0x000000ffff127224 */ /* 0x002fc400078e0010 */
[----:B------:R-:W-:-:S05]  /*12110*/  IMAD.MOV.U32 R19, RZ, RZ, R13 ;  /* 0x000000ffff137224 */ /* 0x000fca00078e000d */
[----:B------:R1:W-:Y:S02]  /*12120*/  STL.64 [R1+0xc20], R18 ;  /* 0x000c201201007387 */ /* 0x0003e40000100a00 */
[----:B-1----:R-:W-:Y:S02]  /*12130*/  IMAD.MOV.U32 R18, RZ, RZ, R12 ;  /* 0x000000ffff127224 */ /* 0x002fe400078e000c */
[----:B------:R-:W-:-:S05]  /*12140*/  IMAD.MOV.U32 R19, RZ, RZ, R7 ;  /* 0x000000ffff137224 */ /* 0x000fca00078e0007 */
[----:B------:R1:W-:Y:S02]  /*12150*/  STL.64 [R1+0xc38], R18 ;  /* 0x000c381201007387 */ /* 0x0003e40000100a00 */
[----:B-1----:R-:W-:Y:S02]  /*12160*/  IMAD.MOV.U32 R18, RZ, RZ, R6 ;  /* 0x000000ffff127224 */ /* 0x002fe400078e0006 */
[----:B------:R-:W-:-:S05]  /*12170*/  IMAD.MOV.U32 R19, RZ, RZ, R5 ;  /* 0x000000ffff137224 */ /* 0x000fca00078e0005 */
[----:B------:R1:W-:Y:S02]  /*12180*/  STL.64 [R1+0xc50], R18 ;  /* 0x000c501201007387 */ /* 0x0003e40000100a00 */
[----:B-1----:R-:W-:Y:S02]  /*12190*/  IMAD.MOV.U32 R18, RZ, RZ, R4 ;  /* 0x000000ffff127224 */ /* 0x002fe400078e0004 */
[----:B------:R-:W3:Y:S01]  /*121a0*/  LDL.LU R4, [R1+0x100] ;  /* 0x0001000001047983 */ /* 0x000ee20000300800 */
[----:B--2---:R-:W-:-:S15]  /*121b0*/  HMMA.16816.F32.BF16 R24, R20, R14, R24 ;  /* 0x0000000e1418723c */ /* 0x004fde0000041818 */
[----:B------:R-:W-:-:S08]  /*121c0*/  NOP ;  /* 0x0000000000007918 */ /* 0x000fd00000000000 */
[----:B------:R1:W-:Y:S04]  /*121d0*/  STL.64 [R1+0x110], R24 ;  /* 0x0001101801007387 */ /* 0x0003e80000100a00 */
[----:B------:R2:W-:Y:S04]  /*121e0*/  STL.64 [R1+0x118], R26 ;  /* 0x0001181a01007387 */ /* 0x0005e80000100a00 */
[----:B------:R-:W3:Y:S04]  /*121f0*/  LDL.LU R5, [R1+0x104] ;  /* 0x0001040001057983 */ /* 0x000ee80000300800 */
[----:B------:R-:W3:Y:S04]  /*12200*/  LDL.LU R6, [R1+0x108] ;  /* 0x0001080001067983 */ /* 0x000ee80000300800 */
[----:B------:R-:W3:Y:S04]  /*12210*/  LDL.LU R7, [R1+0x10c] ;  /* 0x00010c0001077983 */ /* 0x000ee80000300800 */
[----:B-1----:R-:W5:Y:S04]  /*12220*/  LDL.LU R24, [R1+0xf0] ;  /* 0x0000f00001187983 */ /* 0x002f680000300800 */
[----:B------:R-:W5:Y:S04]  /*12230*/  LDL.LU R25, [R1+0xf4] ;  /* 0x0000f40001197983 */ /* 0x000f680000300800 */
[----:B--2---:R-:W5:Y:S04]  /*12240*/  LDL.LU R26, [R1+0xf8] ;  /* 0x0000f800011a7983 */ /* 0x004f680000300800 */
[----:B------:R-:W5:Y:S04]  /*12250*/  LDL.LU R27, [R1+0xfc] ;  /* 0x0000fc00011b7983 */ /* 0x000f680000300800 */
[----:B------:R1:W-:Y:S04]  /*12260*/  STL.64 [R1+0xc00], R14 ;  /* 0x000c000e01007387 */ /* 0x0003e80000100a00 */
[----:B------:R-:W2:Y:S04]  /*12270*/  LDL.LU R12, [R1+0xa0] ;  /* 0x0000a000010c7983 */ /* 0x000ea80000300800 */
[----:B------:R-:W2:Y:S04]  /*12280*/  LDL.LU R13, [R1+0xa4] ;  /* 0x0000a400010d7983 */ /* 0x000ea80000300800 */
[----:B-1----:R-:W4:Y:S04]  /*12290*/  LDL.LU R14, [R1+0xa8] ;  /* 0x0000a800010e7983 */ /* 0x002f280000300800 */
[----:B------:R-:W4:Y:S04]  /*122a0*/  LDL.LU R15, [R1+0xac] ;  /* 0x0000ac00010f7983 */ /* 0x000f280000300800 */
[----:B----4-:R-:W-:Y:S04]  /*122b0*/  STL.64 [R1+0xc18], R14 ;  /* 0x000c180e01007387 */ /* 0x010fe80000100a00 */
[----:B--2---:R1:W-:Y:S04]  /*122c0*/  STL.64 [R1+0xc10], R12 ;  /* 0x000c100c01007387 */ /* 0x0043e80000100a00 */
[----:B-1----:R-:W2:Y:S04]  /*122d0*/  LDL.LU R12, [R1+0xb0] ;  /* 0x0000b000010c7983 */ /* 0x002ea80000300800 */
[----:B------:R-:W2:Y:S04]  /*122e0*/  LDL.LU R13, [R1+0xb4] ;  /* 0x0000b400010d7983 */ /* 0x000ea80000300800 */
[----:B------:R-:W4:Y:S04]  /*122f0*/  LDL.LU R14, [R1+0xb8] ;  /* 0x0000b800010e7983 */ /* 0x000f280000300800 */
[----:B------:R-:W4:Y:S04]  /*12300*/  LDL.LU R15, [R1+0xbc] ;  /* 0x0000bc00010f7983 */ /* 0x000f280000300800 */
[----:B----4-:R-:W-:Y:S04]  /*12310*/  STL.64 [R1+0xc30], R14 ;  /* 0x000c300e01007387 */ /* 0x010fe80000100a00 */
[----:B--2---:R1:W-:Y:S04]  /*12320*/  STL.64 [R1+0xc28], R12 ;  /* 0x000c280c01007387 */ /* 0x0043e80000100a00 */
[----:B-1----:R-:W2:Y:S04]  /*12330*/  LDL.LU R12, [R1+0xc0] ;  /* 0x0000c000010c7983 */ /* 0x002ea80000300800 */
[----:B------:R-:W2:Y:S04]  /*12340*/  LDL.LU R13, [R1+0xc4] ;  /* 0x0000c400010d7983 */ /* 0x000ea80000300800 */
[----:B------:R-:W4:Y:S04]  /*12350*/  LDL.LU R14, [R1+0xc8] ;  /* 0x0000c800010e7983 */ /* 0x000f280000300800 */
[----:B------:R-:W4:Y:S01]  /*12360*/  LDL.LU R15, [R1+0xcc] ;  /* 0x0000cc00010f7983 */ /* 0x000f220000300800 */
[C---:B---3--:R-:W-:Y:S03]  /*12370*/  HMMA.16816.F32.BF16 R4, R20.reuse, R10, R4 ;  /* 0x0000000a1404723c */ /* 0x048fe60000041804 */
[----:B----4-:R-:W-:Y:S04]  /*12380*/  STL.64 [R1+0xc48], R14 ;  /* 0x000c480e01007387 */ /* 0x010fe80000100a00 */
[----:B--2---:R1:W-:Y:S04]  /*12390*/  STL.64 [R1+0xc40], R12 ;  /* 0x000c400c01007387 */ /* 0x0043e80000100a00 */
[----:B-1----:R-:W2:Y:S04]  /*123a0*/  LDL.LU R12, [R1+0xd0] ;  /* 0x0000d000010c7983 */ /* 0x002ea80000300800 */
[----:B------:R-:W2:Y:S04]  /*123b0*/  LDL.LU R13, [R1+0xd4] ;  /* 0x0000d400010d7983 */ /* 0x000ea80000300800 */
[----:B------:R-:W3:Y:S04]  /*123c0*/  LDL.LU R14, [R1+0xd8] ;  /* 0x0000d800010e7983 */ /* 0x000ee80000300800 */
[----:B------:R-:W3:Y:S04]  /*123d0*/  LDL.LU R15, [R1+0xdc] ;  /* 0x0000dc00010f7983 */ /* 0x000ee80000300800 */
[----:B---3--:R-:W-:Y:S04]  /*123e0*/  STL.64 [R1+0xc60], R14 ;  /* 0x000c600e01007387 */ /* 0x008fe80000100a00 */
[----:B--2---:R1:W-:Y:S04]  /*123f0*/  STL.64 [R1+0xc58], R12 ;  /* 0x000c580c01007387 */ /* 0x0043e80000100a00 */
[----:B-1----:R-:W2:Y:S04]  /*12400*/  LDL.LU R12, [R1+0xe0] ;  /* 0x0000e000010c7983 */ /* 0x002ea80000300800 */
[----:B------:R-:W2:Y:S04]  /*12410*/  LDL.LU R13, [R1+0xe4] ;  /* 0x0000e400010d7983 */ /* 0x000ea80000300800 */
[----:B------:R-:W2:Y:S04]  /*12420*/  LDL.LU R14, [R1+0xe8] ;  /* 0x0000e800010e7983 */ /* 0x000ea80000300800 */
[----:B------:R-:W2:Y:S04]  /*12430*/  LDL.LU R15, [R1+0xec] ;  /* 0x0000ec00010f7983 */ /* 0x000ea80000300800 */
[----:B------:R-:W-:Y:S04]  /*12440*/  STL.64 [R1+0x100], R4 ;  /* 0x0001000401007387 */ /* 0x000fe80000100a00 */
[----:B------:R1:W-:Y:S04]  /*12450*/  STL.64 [R1+0x108], R6 ;  /* 0x0001080601007387 */ /* 0x0003e80000100a00 */
[----:B-1----:R-:W5:Y:S04]  /*12460*/  LDL.LU.64 R6, [R1+0xc88] ;  /* 0x000c880001067983 */ /* 0x002f680000300a00 */
[----:B------:R-:W3:Y:S01]  /*12470*/  LDL.LU.64 R4, [R1+0xc80] ;  /* 0x000c800001047983 */ /* 0x000ee20000300a00 */
[----:B------:R-:W-:Y:S01]  /*12480*/  IMAD.MOV.U32 R19, RZ, RZ, R3 ;  /* 0x000000ffff137224 */ /* 0x000fe200078e0003 */
[----:B-----5:R-:W-:Y:S02]  /*12490*/  HMMA.16816.F32.BF16 R20, R20, R6, R24 ;  /* 0x000000061414723c */ /* 0x020fe40000041818 */
[----:B------:R-:W2:Y:S04]  /*124a0*/  LDL.LU.64 R26, [R1+0xc78] ;  /* 0x000c7800011a7983 */ /* 0x000ea80000300a00 */
[----:B------:R-:W2:-:S15]  /*124b0*/  LDL.LU.64 R24, [R1+0xc70] ;  /* 0x000c700001187983 */ /* 0x000e9e0000300a00 */
[----:B------:R-:W-:-:S02]  /*124c0*/  NOP ;  /* 0x0000000000007918 */ /* 0x000fc40000000000 */
[----:B------:R1:W-:Y:S04]  /*124d0*/  STL.64 [R1+0xf0], R20 ;  /* 0x0000f01401007387 */ /* 0x0003e80000100a00 */
[----:B------:R4:W-:Y:S04]  /*124e0*/  STL.64 [R1+0xf8], R22 ;  /* 0x0000f81601007387 */ /* 0x0009e80000100a00 */
[----:B-1----:R-:W5:Y:S01]  /*124f0*/  LDL.LU R20, [R1+0x80] ;  /* 0x0000800001147983 */ /* 0x002f620000300800 */
[----:B------:R-:W-:-:S03]  /*12500*/  IMAD.MOV.U32 R21, RZ, RZ, R28 ;  /* 0x000000ffff157224 */ /* 0x000fc600078e001c */
[----:B------:R-:W3:Y:S01]  /*12510*/  LDL.LU R28, [R1+0xc6c] ;  /* 0x000c6c00011c7983 */ /* 0x000ee20000300800 */
[----:B----4-:R-:W-:-:S03]  /*12520*/  IMAD.MOV.U32 R22, RZ, RZ, R29 ;  /* 0x000000ffff167224 */ /* 0x010fc600078e001d */
[----:B------:R-:W4:Y:S01]  /*12530*/  LDL.LU R29, [R1+0xc68] ;  /* 0x000c6800011d7983 */ /* 0x000f220000300800 */
[----:B--2---:R-:W-:Y:S03]  /*12540*/  HMMA.16816.F32.BF16 R16, R24, R18, R12 ;  /* 0x000000121810723c */ /* 0x004fe6000004180c */
[----:B------:R-:W2:Y:S04]  /*12550*/  LDL.LU.64 R14, [R1+0xc60] ;  /* 0x000c6000010e7983 */ /* 0x000ea80000300a00 */
[----:B------:R-:W2:-:S15]  /*12560*/  LDL.LU.64 R12, [R1+0xc58] ;  /* 0x000c5800010c7983 */ /* 0x000e9e0000300a00 */
[----:B------:R-:W-:-:S01]  /*12570*/  NOP ;  /* 0x0000000000007918 */ /* 0x000fc20000000000 */
[----:B------:R-:W-:Y:S04]  /*12580*/  STL.64 [R1+0xe0], R16 ;  /* 0x0000e01001007387 */ /* 0x000fe80000100a00 */
[----:B------:R1:W-:Y:S04]  /*12590*/  STL.64 [R1+0xe8], R18 ;  /* 0x0000e81201007387 */ /* 0x0003e80000100a00 */
[----:B-1----:R-:W2:Y:S02]  /*125a0*/  LDL.LU.64 R18, [R1+0xc50] ;  /* 0x000c500001127983 */ /* 0x002ea40000300a00 */
[----:B--2---:R-:W-:Y:S02]  /*125b0*/  HMMA.16816.F32.BF16 R16, R24, R18, R12 ;  /* 0x000000121810723c */ /* 0x004fe4000004180c */
[----:B------:R-:W2:Y:S04]  /*125c0*/  LDL.LU.64 R14, [R1+0xc48] ;  /* 0x000c4800010e7983 */ /* 0x000ea80000300a00 */
[----:B------:R-:W2:-:S15]  /*125d0*/  LDL.LU.64 R12, [R1+0xc40] ;  /* 0x000c4000010c7983 */ /* 0x000e9e0000300a00 */
[----:B------:R-:W-:-:S02]  /*125e0*/  NOP ;  /* 0x0000000000007918 */ /* 0x000fc40000000000 */
        /* <DEDUP_REMOVED lines=18> */
[----:B------:R-:W2:-:S15]  /*12710*/  LDL.LU.64 R14, [R1+0xc00] ;  /* 0x000c0000010e7983 */ /* 0x000e9e0000300a00 */
[----:B------:R-:W-:-:S06]  /*12720*/  NOP ;  /* 0x0000000000007918 */ /* 0x000fcc0000000000 */
[----:B------:R-:W-:Y:S04]  /*12730*/  STL.64 [R1+0xa0], R16 ;  /* 0x0000a01001007387 */ /* 0x000fe80000100a00 */
[----:B------:R1:W-:Y:S04]  /*12740*/  STL.64 [R1+0xa8], R18 ;  /* 0x0000a81201007387 */ /* 0x0003e80000100a00 */
[----:B-1----:R-:W2:Y:S04]  /*12750*/  LDL.LU.64 R18, [R1+0xbf8] ;  /* 0x000bf80001127983 */ /* 0x002ea80000300a00 */
[----:B------:R-:W2:Y:S04]  /*12760*/  LDL.LU.64 R16, [R1+0xbf0] ;  /* 0x000bf00001107983 */ /* 0x000ea80000300a00 */
[----:B------:R-:W5:Y:S01]  /*12770*/  LDL.LU.64 R12, [R1+0x4d8] ;  /* 0x0004d800010c7983 */ /* 0x000f620000300a00 */
[----:B--2---:R-:W-:Y:S03]  /*12780*/  HMMA.16816.F32.BF16 R16, R24, R14, R16 ;  /* 0x0000000e1810723c */ /* 0x004fe60000041810 */
[----:B-----5:R1:W-:-:S15]  /*12790*/  STL.64 [R1+0xbc0], R12 ;  /* 0x000bc00c01007387 */ /* 0x0203de0000100a00 */
[----:B------:R-:W-:-:S05]  /*127a0*/  NOP ;  /* 0x0000000000007918 */ /* 0x000fca0000000000 */
[----:B------:R-:W-:Y:S04]  /*127b0*/  STL.64 [R1+0x90], R16 ;  /* 0x0000901001007387 */ /* 0x000fe80000100a00 */
[----:B------:R-:W-:Y:S04]  /*127c0*/  STL.64 [R1+0x98], R18 ;  /* 0x0000981201007387 */ /* 0x000fe80000100a00 */
[----:B-1----:R-:W2:Y:S04]  /*127d0*/  LDL.LU.64 R12, [R1+0x4d0] ;  /* 0x0004d000010c7983 */ /* 0x002ea80000300a00 */
[----:B--2---:R1:W-:Y:S04]  /*127e0*/  STL.64 [R1+0xbc8], R12 ;  /* 0x000bc80c01007387 */ /* 0x0043e80000100a00 */
[----:B-1----:R-:W2:Y:S04]  /*127f0*/  LDL.LU.64 R12, [R1+0x4c8] ;  /* 0x0004c800010c7983 */ /* 0x002ea80000300a00 */
[----:B--2---:R1:W-:Y:S04]  /*12800*/  STL.64 [R1+0xbd0], R12 ;  /* 0x000bd00c01007387 */ /* 0x0043e80000100a00 */
[----:B-1----:R-:W2:Y:S04]  /*12810*/  LDL.LU.64 R12, [R1+0x4b8] ;  /* 0x0004b800010c7983 */ /* 0x002ea80000300a00 */
[----:B--2---:R1:W-:Y:S04]  /*12820*/  STL.64 [R1+0xbd8], R12 ;  /* 0x000bd80c01007387 */ /* 0x0043e80000100a00 */
[----:B-1----:R-:W2:Y:S04]  /*12830*/  LDL.LU.64 R12, [R1+0x4b0] ;  /* 0x0004b000010c7983 */ /* 0x002ea80000300a00 */
[----:B------:R-:W5:Y:S04]  /*12840*/  LDL.LU.64 R14, [R1+0x4e8] ;  /* 0x0004e800010e7983 */ /* 0x000f680000300a00 */
[----:B-----5:R1:W-:Y:S04]  /*12850*/  STL.64 [R1+0xbb8], R14 ;  /* 0x000bb80e01007387 */ /* 0x0203e80000100a00 */
[----:B-1----:R-:W5:Y:S01]  /*12860*/  LDL.LU.64 R14, [R1+0x4e0] ;  /* 0x0004e000010e7983 */ /* 0x002f620000300a00 */
[----:B------:R-:W-:-:S07]  /*12870*/  IMAD.MOV.U32 R23, RZ, RZ, R9 ;  /* 0x000000ffff177224 */ /* 0x000fce00078e0009 */
[----:B------:R-:W-:Y:S01]  /*12880*/  HMMA.16816.F32.BF16 R20, R24, R10, R20 ;  /* 0x0000000a1814723c */ /* 0x000fe20000041814 */
[----:B-----5:R-:W-:Y:S04]  /*12890*/  STL.64 [R1+0xbe8], R14 ;  /* 0x000be80e01007387 */ /* 0x020fe80000100a00 */
[----:B--2---:R-:W-:Y:S04]  /*128a0*/  STL.64 [R1+0xbe0], R12 ;  /* 0x000be00c01007387 */ /* 0x004fe80000100a00 */
[----:B------:R-:W2:Y:S04]  /*128b0*/  LDL.LU.64 R16, [R1+0x4f8] ;  /* 0x0004f80001107983 */ /* 0x000ea80000300a00 */
[----:B--2---:R1:W-:Y:S04]  /*128c0*/  STL.64 [R1+0xbb0], R16 ;  /* 0x000bb01001007387 */ /* 0x0043e80000100a00 */
[----:B-1----:R-:W2:Y:S04]  /*128d0*/  LDL.LU.64 R16, [R1+0x4f0] ;  /* 0x0004f00001107983 */ /* 0x002ea80000300a00 */
[----:B------:R-:W5:Y:S04]  /*128e0*/  LDL.LU.64 R10, [R1+0x4c0] ;  /* 0x0004c000010a7983 */ /* 0x000f680000300a00 */
[----:B------:R-:W2:Y:S04]  /*128f0*/  LDL.LU.64 R18, [R1+0x500] ;  /* 0x0005000001127983 */ /* 0x000ea80000300a00 */
[----:B------:R1:W-:Y:S04]  /*12900*/  STL.64 [R1+0x480], R20 ;  /* 0x0004801401007387 */ /* 0x0003e80000100a00 */
[----:B------:R-:W-:Y:S04]  /*12910*/  STL.64 [R1+0x488], R22 ;  /* 0x0004881601007387 */ /* 0x000fe80000100a00 */
[----:B-1----:R-:W4:Y:S01]  /*12920*/  LDL.LU.64 R20, [R1+0x580] ;  /* 0x0005800001147983 */ /* 0x002f220000300a00 */
[----:B------:R-:W-:-:S02]  /*12930*/  IMAD.MOV.U32 R12, RZ, RZ, R8 ;  /* 0x000000ffff0c7224 */ /* 0x000fc400078e0008 */
[----:B---3--:R-:W-:Y:S01]  /*12940*/  IMAD.MOV.U32 R13, RZ, RZ, R5 ;  /* 0x000000ffff0d7224 */ /* 0x008fe200078e0005 */
[----:B----4-:R1:W-:Y:S04]  /*12950*/  STL.64 [R1+0xba0], R20 ;  /* 0x000ba01401007387 */ /* 0x0103e80000100a00 */
[----:B-1----:R-:W3:Y:S01]  /*12960*/  LDL.LU.64 R20, [R1+0x510] ;  /* 0x0005100001147983 */ /* 0x002ee20000300a00 */
[----:B------:R-:W-:Y:S02]  /*12970*/  IMAD.MOV.U32 R14, RZ, RZ, R4 ;  /* 0x000000ffff0e7224 */ /* 0x000fe400078e0004 */
[----:B------:R-:W-:Y:S02]  /*12980*/  IMAD.MOV.U32 R15, RZ, RZ, R0 ;  /* 0x000000ffff0f7224 */ /* 0x000fe400078e0000 */
[----:B0-----:R-:W-:-:S05]  /*12990*/  IMAD.SHL.U32 R0, R2, 0x20, RZ ;  /* 0x0000002002007824 */ /* 0x001fca00078e00ff */
[----:B------:R-:W-:Y:S01]  /*129a0*/  HMMA.16816.F32.BF16 R24, R24, R6, R12 ;  /* 0x000000061818723c */ /* 0x000fe2000004180c */
[----:B---3--:R0:W-:Y:S04]  /*129b0*/  STL.64 [R1+0xba8], R20 ;  /* 0x000ba81401007387 */ /* 0x0081e80000100a00 */
[----:B0-----:R-:W3:Y:S04]  /*129c0*/  LDL.LU.64 R20, [R1+0x508] ;  /* 0x0005080001147983 */ /* 0x001ee80000300a00 */
[----:B------:R-:W4:Y:S04]  /*129d0*/  LDL.LU.64 R4, [R1+0x578] ;  /* 0x0005780001047983 */ /* 0x000f280000300a00 */
[----:B------:R-:W4:Y:S04]  /*129e0*/  LDL.LU.64 R2, [R1+0x588] ;  /* 0x0005880001027983 */ /* 0x000f280000300a00 */
[----:B------:R-:W2:Y:S04]  /*129f0*/  LDL.LU.64 R14, [R1+0xbe8] ;  /* 0x000be800010e7983 */ /* 0x000ea80000300a00 */
[----:B------:R-:W5:Y:S01]  /*12a00*/  LDL.LU.64 R12, [R1+0xbe0] ;  /* 0x000be000010c7983 */ /* 0x000f620000300a00 */
[----:B------:R-:W-:-:S03]  /*12a10*/  IMAD.WIDE R8, R0, 0x2, R28 ;  /* 0x0000000200087825 */ /* 0x000fc600078e021c */
[----:B------:R0:W-:Y:S04]  /*12a20*/  STL.64 [R1+0x460], R24 ;  /* 0x0004601801007387 */ /* 0x0001e80000100a00 */
[----:B------:R1:W-:Y:S04]  /*12a30*/  STL.64 [R1+0x468], R26 ;  /* 0x0004681a01007387 */ /* 0x0003e80000100a00 */
[----:B0-----:R-:W4:Y:S04]  /*12a40*/  LDL.LU.64 R24, [R1+0x5a0] ;  /* 0x0005a00001187983 */ /* 0x001f280000300a00 */
[----:B-1----:R-:W4:Y:S04]  /*12a50*/  LDL.LU.64 R26, [R1+0x598] ;  /* 0x00059800011a7983 */ /* 0x002f280000300a00 */
[----:B------:R-:W4:Y:S04]  /*12a60*/  LDL.LU.64 R6, [R1+0x590] ;  /* 0x0005900001067983 */ /* 0x000f280000300a00 */
[----:B------:R-:W4:Y:S04]  /*12a70*/  LDL.LU.64 R22, [R1+0x570] ;  /* 0x0005700001167983 */ /* 0x000f280000300a00 */
[----:B------:R-:W4:Y:S04]  /*12a80*/  LDL.LU.64 R28, [R1+0x518] ;  /* 0x00051800011c7983 */ /* 0x000f280000300a00 */
[----:B------:R0:W-:Y:S04]  /*12a90*/  STL.64 [R1+0x88], R8 ;  /* 0x0000880801007387 */ /* 0x0001e80000100a00 */
[----:B0-----:R-:W4:Y:S01]  /*12aa0*/  LDL.LU.64 R8, [R1+0x568] ;  /* 0x0005680001087983 */ /* 0x001f220000300a00 */
[----:B-----5:R-:W-:-:S05]  /*12ab0*/  IMAD.WIDE R12, R0, 0x2, R12 ;  /* 0x00000002000c7825 */ /* 0x020fca00078e020c */
[----:B------:R0:W-:Y:S04]  /*12ac0*/  STL.64 [R1+0x80], R12 ;  /* 0x0000800c01007387 */ /* 0x0001e80000100a00 */
[----:B0-----:R-:W5:Y:S02]  /*12ad0*/  LDL.LU.64 R12, [R1+0xbd8] ;  /* 0x000bd800010c7983 */ /* 0x001f640000300a00 */
[----:B-----5:R-:W-:-:S05]  /*12ae0*/  IMAD.WIDE R12, R0, 0x2, R12 ;  /* 0x00000002000c7825 */ /* 0x020fca00078e020c */
[----:B------:R0:W-:Y:S04]  /*12af0*/  STL.64 [R1+0x78], R12 ;  /* 0x0000780c01007387 */ /* 0x0001e80000100a00 */
[----:B0-----:R-:W5:Y:S01]  /*12b00*/  LDL.LU.64 R12, [R1+0xbd0] ;  /* 0x000bd000010c7983 */ /* 0x001f620000300a00 */
[----:B------:R-:W-:-:S05]  /*12b10*/  IMAD.WIDE R10, R0, 0x2, R10 ;  /* 0x00000002000a7825 */ /* 0x000fca00078e020a */
        /* <DEDUP_REMOVED lines=8> */
[----:B--2---:R-:W-:-:S04]  /*12ba0*/  IMAD.WIDE R14, R0, 0x2, R14 ;  /* 0x00000002000e7825 */ /* 0x004fc800078e020e */
[----:B-----5:R-:W-:-:S05]  /*12bb0*/  IMAD.WIDE R12, R0, 0x2, R12 ;  /* 0x00000002000c7825 */ /* 0x020fca00078e020c */
[----:B------:R0:W-:Y:S04]  /*12bc0*/  STL.64 [R1+0x58], R12 ;  /* 0x0000580c01007387 */ /* 0x0001e80000100a00 */
[----:B0-----:R-:W2:Y:S04]  /*12bd0*/  LDL.LU.64 R12, [R1+0x558] ;  /* 0x00055800010c7983 */ /* 0x001ea80000300a00 */
[----:B------:R0:W-:Y:S04]  /*12be0*/  STL.64 [R1+0x50], R14 ;  /* 0x0000500e01007387 */ /* 0x0001e80000100a00 */
[----:B0-----:R-:W5:Y:S01]  /*12bf0*/  LDL.LU.64 R14, [R1+0xbb8] ;  /* 0x000bb800010e7983 */ /* 0x001f620000300a00 */
[----:B------:R-:W-:-:S04]  /*12c00*/  IMAD.WIDE R16, R0, 0x2, R16 ;  /* 0x0000000200107825 */ /* 0x000fc800078e0210 */
[----:B-----5:R-:W-:-:S05]  /*12c10*/  IMAD.WIDE R14, R0, 0x2, R14 ;  /* 0x00000002000e7825 */ /* 0x020fca00078e020e */
[----:B------:R0:W-:Y:S04]  /*12c20*/  STL.64 [R1+0x48], R14 ;  /* 0x0000480e01007387 */ /* 0x0001e80000100a00 */
[----:B0-----:R-:W5:Y:S04]  /*12c30*/  LDL.LU.64 R14, [R1+0x550] ;  /* 0x00055000010e7983 */ /* 0x001f680000300a00 */
[----:B------:R0:W-:Y:S04]  /*12c40*/  STL.64 [R1+0x40], R16 ;  /* 0x0000401001007387 */ /* 0x0001e80000100a00 */
[----:B0-----:R-:W4:Y:S01]  /*12c50*/  LDL.LU.64 R16, [R1+0xbb0] ;  /* 0x000bb00001107983 */ /* 0x001f220000300a00 */
[----:B------:R-:W-:-:S04]  /*12c60*/  IMAD.WIDE R18, R0, 0x2, R18 ;  /* 0x0000000200127825 */ /* 0x000fc800078e0212 */
[----:B---3--:R-:W-:-:S04]  /*12c70*/  IMAD.WIDE R20, R0, 0x2, R20 ;  /* 0x0000000200147825 */ /* 0x008fc800078e0214 */
[----:B----4-:R-:W-:-:S05]  /*12c80*/  IMAD.WIDE R16, R0, 0x2, R16 ;  /* 0x0000000200107825 */ /* 0x010fca00078e0210 */
[----:B------:R0:W-:Y:S04]  /*12c90*/  STL.64 [R1+0x38], R16 ;  /* 0x0000381001007387 */ /* 0x0001e80000100a00 */
[----:B0-----:R-:W3:Y:S04]  /*12ca0*/  LDL.LU.64 R16, [R1+0x548] ;  /* 0x0005480001107983 */ /* 0x001ee80000300a00 */
[----:B------:R0:W-:Y:S04]  /*12cb0*/  STL.64 [R1+0x30], R18 ;  /* 0x0000301201007387 */ /* 0x0001e80000100a00 */
[----:B0-----:R-:W4:Y:S04]  /*12cc0*/  LDL.LU.64 R18, [R1+0x540] ;  /* 0x0005400001127983 */ /* 0x001f280000300a00 */
[----:B------:R0:W-:Y:S04]  /*12cd0*/  STL.64 [R1+0x28], R20 ;  /* 0x0000281401007387 */ /* 0x0001e80000100a00 */
[----:B0-----:R-:W2:Y:S01]  /*12ce0*/  LDL.LU.64 R20, [R1+0xba8] ;  /* 0x000ba80001147983 */ /* 0x001ea20000300a00 */
[----:B------:R-:W-:-:S04]  /*12cf0*/  IMAD.WIDE R28, R0, 0x2, R28 ;  /* 0x00000002001c7825 */ /* 0x000fc800078e021c */
[----:B--2---:R-:W-:-:S05]  /*12d00*/  IMAD.WIDE R20, R0, 0x2, R20 ;  /* 0x0000000200147825 */ /* 0x004fca00078e0214 */
[----:B------:R0:W-:Y:S04]  /*12d10*/  STL.64 [R1+0x20], R20 ;  /* 0x0000201401007387 */ /* 0x0001e80000100a00 */
[----:B0-----:R-:W2:Y:S04]  /*12d20*/  LDL.LU.64 R20, [R1+0xba0] ;  /* 0x000ba00001147983 */ /* 0x001ea80000300a00 */
[----:B------:R0:W-:Y:S01]  /*12d30*/  STL.64 [R1+0x18], R28 ;  /* 0x0000181c01007387 */ /* 0x0001e20000100a00 */
[----:B------:R-:W-:-:S04]  /*12d40*/  IMAD.WIDE R6, R0, 0x2, R6 ;  /* 0x0000000200067825 */ /* 0x000fc800078e0206 */
[----:B0-----:R-:W-:-:S04]  /*12d50*/  IMAD.WIDE R28, R0, 0x2, R24 ;  /* 0x00000002001c7825 */ /* 0x001fc800078e0218 */
[C---:B------:R-:W-:Y:S01]  /*12d60*/  IMAD.WIDE R24, R0.reuse, 0x2, R26 ;  /* 0x0000000200187825 */ /* 0x040fe200078e021a */
[----:B------:R0:W-:Y:S04]  /*12d70*/  STL.64 [R1+0x10], R28 ;  /* 0x0000101c01007387 */ /* 0x0001e80000100a00 */
[----:B------:R-:W-:Y:S01]  /*12d80*/  STL.64 [R1+0x8], R24 ;  /* 0x0000081801007387 */ /* 0x000fe20000100a00 */
[----:B------:R-:W-:-:S04]  /*12d90*/  IMAD.WIDE R4, R0, 0x2, R4 ;  /* 0x0000000200047825 */ /* 0x000fc800078e0204 */
[----:B0-----:R-:W-:-:S05]  /*12da0*/  IMAD.WIDE R28, R0, 0x2, R2 ;  /* 0x00000002001c7825 */ /* 0x001fca00078e0202 */
[----:B------:R-:W-:Y:S04]  /*12db0*/  STL.64 [R1+0xb20], R28 ;  /* 0x000b201c01007387 */ /* 0x000fe80000100a00 */
[----:B------:R0:W-:Y:S01]  /*12dc0*/  STL.64 [R1], R6 ;  /* 0x0000000601007387 */ /* 0x0001e20000100a00 */
[----:B------:R-:W-:-:S04]  /*12dd0*/  IMAD.WIDE R8, R0, 0x2, R8 ;  /* 0x0000000200087825 */ /* 0x000fc800078e0208 */
[----:B------:R-:W-:-:S04]  /*12de0*/  IMAD.WIDE R10, R0, 0x2, R10 ;  /* 0x00000002000a7825 */ /* 0x000fc800078e020a */
[----:B0-----:R-:W-:-:S04]  /*12df0*/  IMAD.WIDE R6, R0, 0x2, R22 ;  /* 0x0000000200067825 */ /* 0x001fc800078e0216 */
[----:B------:R-:W-:-:S04]  /*12e00*/  IMAD.WIDE R12, R0, 0x2, R12 ;  /* 0x00000002000c7825 */ /* 0x000fc800078e020c */
[----:B-----5:R-:W-:-:S04]  /*12e10*/  IMAD.WIDE R14, R0, 0x2, R14 ;  /* 0x00000002000e7825 */ /* 0x020fc800078e020e */
[----:B---3--:R-:W-:-:S04]  /*12e20*/  IMAD.WIDE R16, R0, 0x2, R16 ;  /* 0x0000000200107825 */ /* 0x008fc800078e0210 */
[----:B----4-:R-:W-:-:S04]  /*12e30*/  IMAD.WIDE R18, R0, 0x2, R18 ;  /* 0x0000000200127825 */ /* 0x010fc800078e0212 */
[----:B--2---:R-:W-:-:S05]  /*12e40*/  IMAD.WIDE R2, R0, 0x2, R20 ;  /* 0x0000000200027825 */ /* 0x004fca00078e0214 */
[----:B------:R0:W-:Y:S04]  /*12e50*/  STL.64 [R1+0xb28], R2 ;  /* 0x000b280201007387 */ /* 0x0001e80000100a00 */
[----:B------:R-:W-:Y:S04]  /*12e60*/  STL.64 [R1+0xb30], R4 ;  /* 0x000b300401007387 */ /* 0x000fe80000100a00 */
[----:B------:R-:W-:Y:S04]  /*12e70*/  STL.64 [R1+0xb38], R6 ;  /* 0x000b380601007387 */ /* 0x000fe80000100a00 */
[----:B------:R-:W2:Y:S04]  /*12e80*/  LDL.LU.64 R20, [R1+0x538] ;  /* 0x0005380001147983 */ /* 0x000ea80000300a00 */
[----:B------:R-:W3:Y:S04]  /*12e90*/  LDL.LU.64 R22, [R1+0x530] ;  /* 0x0005300001167983 */ /* 0x000ee80000300a00 */
[----:B------:R-:W-:Y:S04]  /*12ea0*/  STL.64 [R1+0xb40], R8 ;  /* 0x000b400801007387 */ /* 0x000fe80000100a00 */
[----:B------:R-:W4:Y:S04]  /*12eb0*/  LDL.LU.64 R24, [R1+0x528] ;  /* 0x0005280001187983 */ /* 0x000f280000300a00 */
[----:B------:R-:W5:Y:S04]  /*12ec0*/  LDL.LU.64 R26, [R1+0x520] ;  /* 0x00052000011a7983 */ /* 0x000f680000300a00 */
[----:B------:R-:W-:Y:S04]  /*12ed0*/  STL.64 [R1+0xb48], R10 ;  /* 0x000b480a01007387 */ /* 0x000fe80000100a00 */
[----:B0-----:R-:W5:Y:S04]  /*12ee0*/  LDL.LU.64 R2, [R1+0x88] ;  /* 0x0000880001027983 */ /* 0x001f680000300a00 */
[----:B------:R-:W-:Y:S04]  /*12ef0*/  STL.64 [R1+0xb50], R12 ;  /* 0x000b500c01007387 */ /* 0x000fe80000100a00 */
[----:B------:R-:W5:Y:S04]  /*12f00*/  LDL.LU.64 R28, [R1+0x80] ;  /* 0x00008000011c7983 */ /* 0x000f680000300a00 */
[----:B------:R-:W-:Y:S04]  /*12f10*/  STL.64 [R1+0xb58], R14 ;  /* 0x000b580e01007387 */ /* 0x000fe80000100a00 */
[----:B------:R-:W-:Y:S04]  /*12f20*/  STL.64 [R1+0xb60], R16 ;  /* 0x000b601001007387 */ /* 0x000fe80000100a00 */
[----:B------:R0:W-:Y:S04]  /*12f30*/  STL.64 [R1+0xb68], R18 ;  /* 0x000b681201007387 */ /* 0x0001e80000100a00 */
[----:B0-----:R-:W2:Y:S04]  /*12f40*/  LDL.LU.64 R18, [R1+0x48] ;  /* 0x0000480001127983 */ /* 0x001ea80000300a00 */
[----:B--2---:R0:W-:Y:S04]  /*12f50*/  STL.64 [R1+0xb70], R18 ;  /* 0x000b701201007387 */ /* 0x0041e80000100a00 */
        /* <DEDUP_REMOVED lines=8> */
[----:B0-----:R-:W2:Y:S01]  /*12fe0*/  LDL.LU.64 R18, [R1+0x70] ;  /* 0x0000700001127983 */ /* 0x001ea20000300a00 */
[----:B------:R-:W-:-:S04]  /*12ff0*/  IMAD.WIDE R20, R0, 0x2, R20 ;  /* 0x0000000200147825 */ /* 0x000fc800078e0214 */
[----:B---3--:R-:W-:-:S04]  /*13000*/  IMAD.WIDE R22, R0, 0x2, R22 ;  /* 0x0000000200167825 */ /* 0x008fc800078e0216 */
[C---:B----4-:R-:W-:Y:S01]  /*13010*/  IMAD.WIDE R24, R0.reuse, 0x2, R24 ;  /* 0x0000000200187825 */ /* 0x050fe200078e0218 */
[----:B--2---:R0:W-:Y:S04]  /*13020*/  STL.64 [R1+0xb98], R18 ;  /* 0x000b981201007387 */ /* 0x0041e80000100a00 */
[----:B0-----:R-:W2:Y:S01]  /*13030*/  LDL.LU.64 R18, [R1+0x78] ;  /* 0x0000780001127983 */ /* 0x001ea20000300a00 */
[----:B-----5:R-:W-:-:S03]  /*13040*/  IMAD.WIDE R26, R0, 0x2, R26 ;  /* 0x00000002001a7825 */ /* 0x020fc600078e021a */
[----:B------:R-:W3:Y:S01]  /*13050*/  LDL.LU.64 R16, [R1+0x40] ;  /* 0x0000400001107983 */ /* 0x000ee20000300a00 */
[----:B------:R-:W-:-:S03]  /*13060*/  IMAD.MOV.U32 R0, RZ, RZ, R3 ;  /* 0x000000ffff007224 */ /* 0x000fc600078e0003 */
[----:B------:R-:W4:Y:S04]  /*13070*/  LDL.LU.64 R14, [R1+0x38] ;  /* 0x00003800010e7983 */ /* 0x000f280000300a00 */
[----:B------:R-:W5:Y:S04]  /*13080*/  LDL.LU.64 R12, [R1+0x30] ;  /* 0x00003000010c7983 */ /* 0x000f680000300a00 */
[----:B------:R-:W5:Y:S04]  /*13090*/  LDL.LU.64 R10, [R1+0x28] ;  /* 0x00002800010a7983 */ /* 0x000f680000300a00 */
[----:B------:R-:W5:Y:S04]  /*130a0*/  LDL.LU.64 R8, [R1+0x20] ;  /* 0x0000200001087983 */ /* 0x000f680000300a00 */
[----:B------:R0:W-:Y:S04]  /*130b0*/  STL [R1+0xb18], R2 ;  /* 0x000b180201007387 */ /* 0x0001e80000100800 */
[----:B------:R-:W5:Y:S04]  /*130c0*/  LDL.LU.64 R6, [R1+0x18] ;  /* 0x0000180001067983 */ /* 0x000f680000300a00 */
[----:B------:R-:W5:Y:S04]  /*130d0*/  LDL.LU.64 R4, [R1+0x10] ;  /* 0x0000100001047983 */ /* 0x000f680000300a00 */
[----:B------:R1:W-:Y:S04]  /*130e0*/  STL [R1+0xb14], R0 ;  /* 0x000b140001007387 */ /* 0x0003e80000100800 */
[----:B------:R1:W-:Y:S04]  /*130f0*/  STL [R1+0xb10], R28 ;  /* 0x000b101c01007387 */ /* 0x0003e80000100800 */
[----:B0-----:R-:W5:Y:S01]  /*13100*/  LDL.LU.64 R2, [R1+0x8] ;  /* 0x0000080001027983 */ /* 0x001f620000300a00 */
[----:B-1----:R-:W-:-:S03]  /*13110*/  IMAD.MOV.U32 R0, RZ, RZ, R29 ;  /* 0x000000ffff007224 */ /* 0x002fc600078e001d */
[----:B------:R-:W5:Y:S04]  /*13120*/  LDL.LU.64 R28, [R1] ;  /* 0x00000000011c7983 */ /* 0x000f680000300a00 */
[----:B------:R0:W-:Y:S04]  /*13130*/  STL [R1+0xb0c], R0 ;  /* 0x000b0c0001007387 */ /* 0x0001e80000100800 */
[----:B--2---:R1:W-:Y:S01]  /*13140*/  STL [R1+0xb08], R18 ;  /* 0x000b081201007387 */ /* 0x0043e20000100800 */
[----:B0-----:R-:W-:-:S03]  /*13150*/  IMAD.MOV.U32 R0, RZ, RZ, R19 ;  /* 0x000000ffff007224 */ /* 0x001fc600078e0013 */
[----:B-1----:R-:W2:Y:S04]  /*13160*/  LDL.LU.64 R18, [R1+0xb98] ;  /* 0x000b980001127983 */ /* 0x002ea80000300a00 */
[----:B--2---:R-:W-:Y:S04]  /*13170*/  STL [R1+0xb00], R18 ;  /* 0x000b001201007387 */ /* 0x004fe80000100800 */
[----:B------:R0:W-:Y:S02]  /*13180*/  STL [R1+0xb04], R0 ;  /* 0x000b040001007387 */ /* 0x0001e40000100800 */
[----:B0-----:R-:W-:-:S02]  /*13190*/  IMAD.MOV.U32 R0, RZ, RZ, R19 ;  /* 0x000000ffff007224 */ /* 0x001fc400078e0013 */
[----:B------:R-:W2:Y:S04]  /*131a0*/  LDL.LU.64 R18, [R1+0xb90] ;  /* 0x000b900001127983 */ /* 0x000ea80000300a00 */
        /* <DEDUP_REMOVED lines=20> */
[----:B---3--:R-:W-:Y:S04]  /*132f0*/  STL [R1+0xad4], R16 ;  /* 0x000ad41001007387 */ /* 0x008fe80000100800 */
[----:B------:R0:W-:Y:S02]  /*13300*/  STL [R1+0xad0], R0 ;  /* 0x000ad00001007387 */ /* 0x0001e40000100800 */
[----:B0-----:R-:W-:-:S02]  /*13310*/  IMAD.MOV.U32 R0, RZ, RZ, R17 ;  /* 0x000000ffff007224 */ /* 0x001fc400078e0011 */
[----:B------:R-:W3:Y:S04]  /*13320*/  LDL.LU.64 R16, [R1+0xb60] ;  /* 0x000b600001107983 */ /* 0x000ee80000300a00 */
[----:B----4-:R-:W-:Y:S04]  /*13330*/  STL [R1+0xacc], R14 ;  /* 0x000acc0e01007387 */ /* 0x010fe80000100800 */
[----:B------:R0:W-:Y:S02]  /*13340*/  STL [R1+0xac8], R0 ;  /* 0x000ac80001007387 */ /* 0x0001e40000100800 */
[----:B0-----:R-:W-:-:S02]  /*13350*/  IMAD.MOV.U32 R0, RZ, RZ, R15 ;  /* 0x000000ffff007224 */ /* 0x001fc400078e000f */
[----:B------:R-:W4:Y:S04]  /*13360*/  LDL.LU.64 R14, [R1+0xb58] ;  /* 0x000b5800010e7983 */ /* 0x000f280000300a00 */
[----:B-----5:R-:W-:Y:S04]  /*13370*/  STL [R1+0xac4], R12 ;  /* 0x000ac40c01007387 */ /* 0x020fe80000100800 */
[----:B------:R0:W-:Y:S02]  /*13380*/  STL [R1+0xac0], R0 ;  /* 0x000ac00001007387 */ /* 0x0001e40000100800 */
[----:B0-----:R-:W-:-:S02]  /*13390*/  IMAD.MOV.U32 R0, RZ, RZ, R13 ;  /* 0x000000ffff007224 */ /* 0x001fc400078e000d */
[----:B------:R-:W5:Y:S04]  /*133a0*/  LDL.LU.64 R12, [R1+0xb50] ;  /* 0x000b5000010c7983 */ /* 0x000f680000300a00 */
[----:B------:R-:W-:Y:S04]  /*133b0*/  STL [R1+0xabc], R10 ;  /* 0x000abc0a01007387 */ /* 0x000fe80000100800 */
[----:B------:R0:W-:Y:S02]  /*133c0*/  STL [R1+0xab8], R0 ;  /* 0x000ab80001007387 */ /* 0x0001e40000100800 */
[----:B0-----:R-:W-:-:S02]  /*133d0*/  IMAD.MOV.U32 R0, RZ, RZ, R11 ;  /* 0x000000ffff007224 */ /* 0x001fc400078e000b */
[----:B------:R-:W2:Y:S04]  /*133e0*/  LDL.LU.64 R10, [R1+0xb48] ;  /* 0x000b4800010a7983 */ /* 0x000ea80000300a00 */
[----:B------:R-:W-:Y:S04]  /*133f0*/  STL [R1+0xab4], R8 ;  /* 0x000ab40801007387 */ /* 0x000fe80000100800 */
[----:B------:R0:W-:Y:S02]  /*13400*/  STL [R1+0xab0], R0 ;  /* 0x000ab00001007387 */ /* 0x0001e40000100800 */
[----:B0-----:R-:W-:-:S02]  /*13410*/  IMAD.MOV.U32 R0, RZ, RZ, R9 ;  /* 0x000000ffff007224 */ /* 0x001fc400078e0009 */
[----:B------:R-:W3:Y:S04]  /*13420*/  LDL.LU.64 R8, [R1+0xb40] ;  /* 0x000b400001087983 */ /* 0x000ee80000300a00 */
[----:B------:R-:W-:Y:S04]  /*13430*/  STL [R1+0xaac], R6 ;  /* 0x000aac0601007387 */ /* 0x000fe80000100800 */
[----:B------:R0:W-:Y:S02]  /*13440*/  STL [R1+0xaa8], R0 ;  /* 0x000aa80001007387 */ /* 0x0001e40000100800 */
[----:B0-----:R-:W-:-:S02]  /*13450*/  IMAD.MOV.U32 R0, RZ, RZ, R7 ;  /* 0x000000ffff007224 */ /* 0x001fc400078e0007 */
[----:B------:R-:W4:Y:S04]  /*13460*/  LDL.LU.64 R6, [R1+0xb38] ;  /* 0x000b380001067983 */ /* 0x000f280000300a00 */
[----:B------:R-:W-:Y:S04]  /*13470*/  STL [R1+0x18], R4 ;  /* 0x0000180401007387 */ /* 0x000fe80000100800 */
        /* <DEDUP_REMOVED lines=11> */
[----:B------:R0:W-:Y:S04]  /*13530*/  STL [R1], R0 ;  /* 0x0000000001007387 */ /* 0x0001e80000100800 */
[----:B0-----:R-:W4:Y:S04]  /*13540*/  LDL.LU R0, [R1+0xb1c] ;  /* 0x000b1c0001007983 */ /* 0x001f280000300800 */
[----:B---3--:R-:W-:Y:S04]  /*13550*/  STL [R1+0x1c], R28 ;  /* 0x00001c1c01007387 */ /* 0x008fe80000100800 */
[----:B------:R-:W-:Y:S04]  /*13560*/  STL [R1+0x4], R29 ;  /* 0x0000041d01007387 */ /* 0x000fe80000100800 */
[----:B--2---:R0:W-:Y:S04]  /*13570*/  STL [R1+0x4c8], R2 ;  /* 0x0004c80201007387 */ /* 0x0041e80000100800 */
[----:B------:R1:W-:Y:S04]  /*13580*/  STL [R1+0x4c4], R3 ;  /* 0x0004c40301007387 */ /* 0x0003e80000100800 */
[----:B-----5:R1:W-:Y:S04]  /*13590*/  STL [R1+0x4d0], R4 ;  /* 0x0004d00401007387 */ /* 0x0203e80000100800 */
[----:B------:R1:W-:Y:S04]  /*135a0*/  STL [R1+0x4cc], R5 ;  /* 0x0004cc0501007387 */ /* 0x0003e80000100800 */
[----:B----4-:R1:W-:Y:S04]  /*135b0*/  STL [R1+0x4d8], R6 ;  /* 0x0004d80601007387 */ /* 0x0103e80000100800 */
[----:B------:R1:W-:Y:S04]  /*135c0*/  STL [R1+0x4d4], R7 ;  /* 0x0004d40701007387 */ /* 0x0003e80000100800 */
[----:B0-----:R-:W2:Y:S04]  /*135d0*/  LDL.LU R2, [R1+0xa9c] ;  /* 0x000a9c0001027983 */ /* 0x001ea80000300800 */
[----:B------:R1:W-:Y:S04]  /*135e0*/  STL [R1+0x4e0], R8 ;  /* 0x0004e00801007387 */ /* 0x0003e80000100800 */
        /* <DEDUP_REMOVED lines=14> */
[----:B------:R1:W-:Y:S01]  /*136d0*/  STL [R1+0x514], R23 ;  /* 0x0005141701007387 */ /* 0x0003e20000100800 */
[----:B------:R-:W-:Y:S01]  /*136e0*/  USHF.L.U32 UR6, UR12, 0x5, URZ ;  /* 0x000000050c067899 */ /* 0x000fe2000800063f */
[----:B------:R-:W-:-:S03]  /*136f0*/  VIADD R0, R0, 0xffffffe0 ;  /* 0xffffffe000007836 */ /* 0x000fc60000000000 */
[----:B------:R-:W-:Y:S01]  /*13700*/  UIMAD.WIDE UR4, UR6, 0x2, UR4 ;  /* 0x00000002060478a5 */ /* 0x000fe2000f8e0204 */
[----:B--2---:R-:W-:-:S05]  /*13710*/  VIADD R2, R2, 0xffffffff ;  /* 0xffffffff02027836 */ /* 0x004fca0000000000 */
[----:B------:R1:W-:Y:S04]  /*13720*/  STL [R1+0xa9c], R2 ;  /* 0x000a9c0201007387 */ /* 0x0003e80000100800 */
[----:B------:R1:W-:Y:S04]  /*13730*/  STL [R1+0x524], R24 ;  /* 0x0005241801007387 */ /* 0x0003e80000100800 */
[----:B------:R1:W-:Y:S04]  /*13740*/  STL [R1+0x51c], R25 ;  /* 0x00051c1901007387 */ /* 0x0003e80000100800 */
[----:B------:R1:W-:Y:S04]  /*13750*/  STL [R1+0xa94], R26 ;  /* 0x000a941a01007387 */ /* 0x0003e80000100800 */
[----:B------:R1:W-:Y:S01]  /*13760*/  STL [R1+0x520], R27 ;  /* 0x0005201b01007387 */ /* 0x0003e20000100800 */
[----:B------:R-:W-:-:S13]  /*13770*/  ISETP.NE.U32.AND P0, PT, R2, RZ, PT ;  /* 0x000000ff0200720c */ /* 0x000fda0003f05070 */
[----:B-1----:R-:W-:Y:S05]  /*13780*/  @P0 BRA `(.L_x_1) ;  /* 0xffffff2400980947 */ /* 0x002fea000383ffff */
[----:B------:R-:W2:Y:S04]  /*13790*/  LDL.LU R14, [R1+0x46c] ;  /* 0x00046c00010e7983 */ /* 0x000ea80000300800 */
[----:B------:R-:W2:Y:S04]  /*137a0*/  LDL.LU R15, [R1+0x17c] ;  /* 0x00017c00010f7983 */ /* 0x000ea80000300800 */
[----:B------:R-:W3:Y:S04]  /*137b0*/  LDL.LU R12, [R1+0x464] ;  /* 0x00046400010c7983 */ /* 0x000ee80000300800 */
[----:B------:R-:W3:Y:S04]  /*137c0*/  LDL.LU R13, [R1+0x174] ;  /* 0x00017400010d7983 */ /* 0x000ee80000300800 */
        /* <DEDUP_REMOVED lines=11> */
[----:B------:R-:W4:Y:S01]  /*13880*/  LDL.LU R29, [R1+0x264] ;  /* 0x00026400011d7983 */ /* 0x000f220000300800 */
[----:B--2---:R-:W-:-:S05]  /*13890*/  F2FP.BF16.F32.PACK_AB R14, R14, R15 ;  /* 0x0000000f0e0e723e */ /* 0x004fca00000010ff */
[----:B------:R-:W-:Y:S01]  /*138a0*/  STL [R1+0x4cc], R14 ;  /* 0x0004cc0e01007387 */ /* 0x000fe20000100800 */
[----:B---3--:R-:W-:-:S05]  /*138b0*/  F2FP.BF16.F32.PACK_AB R12, R12, R13 ;  /* 0x0000000d0c0c723e */ /* 0x008fca00000010ff */
[----:B------:R-:W-:Y:S01]  /*138c0*/  STL [R1+0x4c8], R12 ;  /* 0x0004c80c01007387 */ /* 0x000fe20000100800 */
[----:B----4-:R-:W-:-:S05]  /*138d0*/  F2FP.BF16.F32.PACK_AB R0, R10, R11 ;  /* 0x0000000b0a00723e */ /* 0x010fca00000010ff */
[----:B------:R0:W-:Y:S01]  /*138e0*/  STL [R1+0x4c4], R0 ;  /* 0x0004c40001007387 */ /* 0x0001e20000100800 */
[----:B------:R-:W-:-:S05]  /*138f0*/  F2FP.BF16.F32.PACK_AB R8, R8, R9 ;  /* 0x000000090808723e */ /* 0x000fca00000010ff */
[----:B------:R-:W-:Y:S01]  /*13900*/  STL [R1+0x4c0], R8 ;  /* 0x0004c00801007387 */ /* 0x000fe20000100800 */
[----:B------:R-:W-:-:S05]  /*13910*/  F2FP.BF16.F32.PACK_AB R6, R6, R7 ;  /* 0x000000070606723e */ /* 0x000fca00000010ff */
[----:B------:R-:W-:Y:S01]  /*13920*/  STL [R1+0x4bc], R6 ;  /* 0x0004bc0601007387 */ /* 0x000fe20000100800 */
[----:B0-----:R-:W-:-:S05]  /*13930*/  F2FP.BF16.F32.PACK_AB R0, R4, R5 ;  /* 0x000000050400723e */ /* 0x001fca00000010ff */
[----:B------:R0:W-:Y:S01]  /*13940*/  STL [R1+0x4b8], R0 ;  /* 0x0004b80001007387 */ /* 0x0001e20000100800 */
[----:B------:R-:W-:-:S03]  /*13950*/  F2FP.BF16.F32.PACK_AB R3, R2, R3 ;  /* 0x000000030203723e */ /* 0x000fc600000010ff */
[----:B0-----:R-:W2:Y:S01]  /*13960*/  LDL.LU R0, [R1+0x180] ;  /* 0x0001800001007983 */ /* 0x001ea20000300800 */
[----:B------:R-:W-:-:S03]  /*13970*/  F2FP.BF16.F32.PACK_AB R2, R28, R29 ;  /* 0x0000001d1c02723e */ /* 0x000fc600000010ff */
[----:B------:R-:W-:Y:S04]  /*13980*/  STL [R1+0x4b4], R3 ;  /* 0x0004b40301007387 */ /* 0x000fe80000100800 */
[----:B--2---:R0:W-:Y:S04]  /*13990*/  STL [R1+0xca4], R0 ;  /* 0x000ca40001007387 */ /* 0x0041e80000100800 */
[----:B------:R-:W-:Y:S04]  /*139a0*/  STL [R1+0x4b0], R2 ;  /* 0x0004b00201007387 */ /* 0x000fe80000100800 */
[----:B0-----:R-:W2:Y:S04]  /*139b0*/  LDL.LU R0, [R1+0x188] ;  /* 0x0001880001007983 */ /* 0x001ea80000300800 */
[----:B--2---:R0:W-:Y:S04]  /*139c0*/  STL [R1+0xcac], R0 ;  /* 0x000cac0001007387 */ /* 0x0041e80000100800 */
        /* <DEDUP_REMOVED lines=31> */
[----:B------:R-:W3:Y:S04]  /*13bc0*/  LDL.LU R26, [R1+0x108] ;  /* 0x00010800011a7983 */ /* 0x000ee80000300800 */
[----:B---3--:R0:W-:Y:S04]  /*13bd0*/  STL [R1+0xca0], R26 ;  /* 0x000ca01a01007387 */ /* 0x0081e80000100800 */
[----:B0-----:R-:W3:Y:S04]  /*13be0*/  LDL.LU R26, [R1+0x480] ;  /* 0x00048000011a7983 */ /* 0x001ee80000300800 */
        /* <DEDUP_REMOVED lines=33> */
[----:B0-----:R-:W2:Y:S04]  /*13e00*/  LDL.LU R26, [R1+0x468] ;  /* 0x00046800011a7983 */ /* 0x001ea80000300800 */
[----:B------:R-:W3:Y:S04]  /*13e10*/  LDL.LU R27, [R1+0x2c8] ;  /* 0x0002c800011b7983 */ /* 0x000ee80000300800 */
[----:B------:R-:W4:Y:S04]  /*13e20*/  LDL.LU R24, [R1+0x100] ;  /* 0x0001000001187983 */ /* 0x000f280000300800 */
[----:B------:R-:W4:Y:S04]  /*13e30*/  LDL.LU R25, [R1+0x2c0] ;  /* 0x0002c00001197983 */ /* 0x000f280000300800 */
[----:B------:R-:W3:Y:S04]  /*13e40*/  LDL.LU R22, [R1+0x418] ;  /* 0x0004180001167983 */ /* 0x000ee80000300800 */
        /* <DEDUP_REMOVED lines=22> */
[----:B------:R-:W3:Y:S01]  /*13fb0*/  LDL.LU R29, [R1+0x404] ;  /* 0x00040400011d7983 */ /* 0x000ee20000300800 */
[----:B--2---:R-:W-:-:S03]  /*13fc0*/  F2FP.BF16.F32.PACK_AB R0, R26, R0 ;  /* 0x000000001a00723e */ /* 0x004fc600000010ff */
[----:B------:R-:W2:Y:S04]  /*13fd0*/  LDL.LU R26, [R1+0xd28] ;  /* 0x000d2800011a7983 */ /* 0x000ea80000300800 */
[----:B------:R0:W-:Y:S04]  /*13fe0*/  STL [R1+0x4ac], R0 ;  /* 0x0004ac0001007387 */ /* 0x0001e80000100800 */
[----:B0-----:R-:W2:Y:S02]  /*13ff0*/  LDL.LU R0, [R1+0xd24] ;  /* 0x000d240001007983 */ /* 0x001ea40000300800 */
[----:B--2---:R-:W-:-:S02]  /*14000*/  F2FP.BF16.F32.PACK_AB R0, R26, R0 ;  /* 0x000000001a00723e */ /* 0x004fc400000010ff */
        /* <DEDUP_REMOVED lines=64> */
[----:B------:R-:W2:Y:S01]  /*14410*/  LDL.LU R26, [R1+0xca0] ;  /* 0x000ca000011a7983 */ /* 0x000ea20000300800 */
[----:B----4-:R-:W-:-:S03]  /*14420*/  F2FP.BF16.F32.PACK_AB R24, R24, R25 ;  /* 0x000000191818723e */ /* 0x010fc600000010ff */
[----:B------:R0:W-:Y:S01]  /*14430*/  STL [R1+0x268], R0 ;  /* 0x0002680001007387 */ /* 0x0001e20000100800 */
[----:B---3--:R-:W-:Y:S02]  /*14440*/  F2FP.BF16.F32.PACK_AB R20, R20, R21 ;  /* 0x000000151414723e */ /* 0x008fe400000010ff */
[----:B------:R-:W-:Y:S02]  /*14450*/  F2FP.BF16.F32.PACK_AB R18, R18, R19 ;  /* 0x000000131212723e */ /* 0x000fe400000010ff */
[----:B0-----:R-:W-:Y:S02]  /*14460*/  F2FP.BF16.F32.PACK_AB R0, R22, R23 ;  /* 0x000000171600723e */ /* 0x001fe400000010ff */
[----:B------:R-:W-:Y:S02]  /*14470*/  F2FP.BF16.F32.PACK_AB R14, R14, R15 ;  /* 0x0000000f0e0e723e */ /* 0x000fe400000010ff */
[----:B------:R-:W-:Y:S02]  /*14480*/  F2FP.BF16.F32.PACK_AB R12, R12, R13 ;  /* 0x0000000d0c0c723e */ /* 0x000fe400000010ff */
[----:B------:R-:W-:-:S02]  /*14490*/  F2FP.BF16.F32.PACK_AB R8, R8, R9 ;  /* 0x000000090808723e */ /* 0x000fc400000010ff */
[----:B------:R-:W-:Y:S02]  /*144a0*/  F2FP.BF16.F32.PACK_AB R6, R6, R7 ;  /* 0x000000070606723e */ /* 0x000fe400000010ff */
[----:B--2---:R-:W-:-:S05]  /*144b0*/  F2FP.BF16.F32.PACK_AB R26, R26, R27 ;  /* 0x0000001b1a1a723e */ /* 0x004fca00000010ff */
[----:B------:R-:W-:Y:S04]  /*144c0*/  STL [R1+0x264], R26 ;  /* 0x0002641a01007387 */ /* 0x000fe80000100800 */
[----:B------:R-:W-:Y:S04]  /*144d0*/  STL [R1+0x260], R24 ;  /* 0x0002601801007387 */ /* 0x000fe80000100800 */
[----:B------:R0:W-:Y:S04]  /*144e0*/  STL [R1+0x21c], R0 ;  /* 0x00021c0001007387 */ /* 0x0001e80000100800 */
[----:B------:R-:W-:Y:S01]  /*144f0*/  STL [R1+0x218], R20 ;  /* 0x0002181401007387 */ /* 0x000fe20000100800 */
[----:B0-----:R-:W-:-:S03]  /*14500*/  F2FP.BF16.F32.PACK_AB R0, R16, R17 ;  /* 0x000000111000723e */ /* 0x001fc600000010ff */
        /* <DEDUP_REMOVED lines=10> */
[----:B0-----:R-:W2:Y:S01]  /*145b0*/  LDL.LU R0, [R1+0x1a0] ;  /* 0x0001a00001007983 */ /* 0x001ea20000300800 */
[----:B------:R-:W-:Y:S02]  /*145c0*/  F2FP.BF16.F32.PACK_AB R3, R2, R3 ;  /* 0x000000030203723e */ /* 0x000fe400000010ff */
        /* <DEDUP_REMOVED lines=309> */
[----:B------:R-:W-:Y:S02]  /*15920*/  F2FP.BF16.F32.PACK_AB R7, R14, R7 ;  /* 0x000000070e07723e */ /* 0x000fe400000010ff */
[----:B0-----:R-:W-:Y:S02]  /*15930*/  F2FP.BF16.F32.PACK_AB R0, R22, R23 ;  /* 0x000000171600723e */ /* 0x001fe400000010ff */
[----:B------:R-:W-:Y:S02]  /*15940*/  F2FP.BF16.F32.PACK_AB R6, R15, R6 ;  /* 0x000000060f06723e */ /* 0x000fe400000010ff */
[----:B------:R-:W-:-:S02]  /*15950*/  F2FP.BF16.F32.PACK_AB R5, R12, R5 ;  /* 0x000000050c05723e */ /* 0x000fc400000010ff */
[----:B------:R-:W-:Y:S02]  /*15960*/  F2FP.BF16.F32.PACK_AB R4, R13, R4 ;  /* 0x000000040d04723e */ /* 0x000fe400000010ff */
[----:B------:R-:W-:Y:S02]  /*15970*/  F2FP.BF16.F32.PACK_AB R11, R10, R11 ;  /* 0x0000000b0a0b723e */ /* 0x000fe400000010ff */
[----:B------:R-:W-:Y:S02]  /*15980*/  F2FP.BF16.F32.PACK_AB R10, R8, R9 ;  /* 0x00000009080a723e */ /* 0x000fe400000010ff */
        /* <DEDUP_REMOVED lines=16> */
[----:B------:R-:W2:Y:S04]  /*15a90*/  LDL.LU R15, [R1+0x1dc] ;  /* 0x0001dc00010f7983 */ /* 0x000ea80000300800 */
[----:B------:R-:W3:Y:S04]  /*15aa0*/  LDL.LU R14, [R1+0x1d4] ;  /* 0x0001d400010e7983 */ /* 0x000ee80000300800 */
[----:B---3--:R0:W-:Y:S04]  /*15ab0*/  STL [R1+0xbc4], R14 ;  /* 0x000bc40e01007387 */ /* 0x0081e80000100800 */
[----:B0-----:R-:W2:Y:S04]  /*15ac0*/  LDL.LU R14, [R1+0xdc] ;  /* 0x0000dc00010e7983 */ /* 0x001ea80000300800 */
[----:B------:R-:W3:Y:S04]  /*15ad0*/  LDL.LU R13, [R1+0x31c] ;  /* 0x00031c00010d7983 */ /* 0x000ee80000300800 */
[----:B---3--:R0:W-:Y:S04]  /*15ae0*/  STL [R1+0xbc0], R13 ;  /* 0x000bc00d01007387 */ /* 0x0081e80000100800 */
[----:B0-----:R-:W3:Y:S04]  /*15af0*/  LDL.LU R13, [R1+0xd4] ;  /* 0x0000d400010d7983 */ /* 0x001ee80000300800 */
[----:B------:R-:W4:Y:S04]  /*15b00*/  LDL.LU R12, [R1+0x314] ;  /* 0x00031400010c7983 */ /* 0x000f280000300800 */
[----:B----4-:R0:W-:Y:S04]  /*15b10*/  STL [R1+0xbbc], R12 ;  /* 0x000bbc0c01007387 */ /* 0x0101e80000100800 */
[----:B0-----:R-:W4:Y:S04]  /*15b20*/  LDL.LU R12, [R1+0x15c] ;  /* 0x00015c00010c7983 */ /* 0x001f280000300800 */
[----:B------:R-:W2:Y:S04]  /*15b30*/  LDL.LU R19, [R1+0x1ec] ;  /* 0x0001ec0001137983 */ /* 0x000ea80000300800 */
        /* <DEDUP_REMOVED lines=59> */
[----:B------:R-:W3:Y:S04]  /*15ef0*/  LDL.LU R23, [R1+0x25c] ;  /* 0x00025c0001177983 */ /* 0x000ee80000300800 */
[----:B---3--:R0:W-:Y:S04]  /*15f00*/  STL [R1+0xb48], R23 ;  /* 0x000b481701007387 */ /* 0x0081e80000100800 */
[----:B0-----:R-:W3:Y:S04]  /*15f10*/  LDL.LU R23, [R1+0x164] ;  /* 0x0001640001177983 */ /* 0x001ee80000300800 */
[----:B------:R-:W4:Y:S01]  /*15f20*/  LDL.LU R22, [R1+0x254] ;  /* 0x0002540001167983 */ /* 0x000f220000300800 */
[----:B------:R-:W-:-:S03]  /*15f30*/  F2FP.BF16.F32.PACK_AB R8, R28, R29 ;  /* 0x0000001d1c08723e */ /* 0x000fc600000010ff */
[----:B----4-:R0:W-:Y:S04]  /*15f40*/  STL [R1+0xb44], R22 ;  /* 0x000b441601007387 */ /* 0x0101e80000100800 */
[----:B0-----:R-:W4:Y:S04]  /*15f50*/  LDL.LU R22, [R1+0x35c] ;  /* 0x00035c0001167983 */ /* 0x001f280000300800 */
[----:B------:R-:W2:Y:S04]  /*15f60*/  LDL.LU R21, [R1+0x2bc] ;  /* 0x0002bc0001157983 */ /* 0x000ea80000300800 */
[----:B--2---:R0:W-:Y:S04]  /*15f70*/  STL [R1+0xb40], R21 ;  /* 0x000b401501007387 */ /* 0x0041e80000100800 */
[----:B0-----:R-:W2:Y:S04]  /*15f80*/  LDL.LU R21, [R1+0x354] ;  /* 0x0003540001157983 */ /* 0x001ea80000300800 */
[----:B------:R0:W-:Y:S04]  /*15f90*/  STL [R1+0xb38], R8 ;  /* 0x000b380801007387 */ /* 0x0001e80000100800 */
[----:B0-----:R-:W3:Y:S01]  /*15fa0*/  LDL.LU R8, [R1+0x3c4] ;  /* 0x0003c40001087983 */ /* 0x001ee20000300800 */
[----:B------:R-:W-:-:S03]  /*15fb0*/  F2FP.BF16.F32.PACK_AB R15, R14, R15 ;  /* 0x0000000f0e0f723e */ /* 0x000fc600000010ff */
[----:B---3--:R0:W-:Y:S04]  /*15fc0*/  STL [R1+0xb3c], R8 ;  /* 0x000b3c0801007387 */ /* 0x0081e80000100800 */
[----:B0-----:R-:W3:Y:S04]  /*15fd0*/  LDL.LU R8, [R1+0x3cc] ;  /* 0x0003cc0001087983 */ /* 0x001ee80000300800 */
        /* <DEDUP_REMOVED lines=17> */
[----:B------:R-:W4:Y:S02]  /*160f0*/  LDL.LU R14, [R1+0xbc4] ;  /* 0x000bc400010e7983 */ /* 0x000f240000300800 */
[----:B----4-:R-:W-:-:S02]  /*16100*/  F2FP.BF16.F32.PACK_AB R14, R13, R14 ;  /* 0x0000000e0d0e723e */ /* 0x010fc400000010ff */
[----:B------:R-:W4:Y:S02]  /*16110*/  LDL.LU R13, [R1+0xbc0] ;  /* 0x000bc000010d7983 */ /* 0x000f240000300800 */
[----:B----4-:R-:W-:Y:S02]  /*16120*/  F2FP.BF16.F32.PACK_AB R13, R12, R13 ;  /* 0x0000000d0c0d723e */ /* 0x010fe400000010ff */
[----:B------:R-:W4:Y:S02]  /*16130*/  LDL.LU R12, [R1+0xbbc] ;  /* 0x000bbc00010c7983 */ /* 0x000f240000300800 */
[----:B----4-:R-:W-:Y:S02]  /*16140*/  F2FP.BF16.F32.PACK_AB R12, R19, R12 ;  /* 0x0000000c130c723e */ /* 0x010fe400000010ff */
[----:B------:R-:W4:Y:S02]  /*16150*/  LDL.LU R19, [R1+0xbb8] ;  /* 0x000bb80001137983 */ /* 0x000f240000300800 */
[----:B----4-:R-:W-:-:S02]  /*16160*/  F2FP.BF16.F32.PACK_AB R19, R18, R19 ;  /* 0x000000131213723e */ /* 0x010fc400000010ff */
[----:B------:R-:W4:Y:S04]  /*16170*/  LDL.LU R18, [R1+0xbb4] ;  /* 0x000bb40001127983 */ /* 0x000f280000300800 */
[----:B------:R0:W-:Y:S04]  /*16180*/  STL [R1+0x1c], R19 ;  /* 0x00001c1301007387 */ /* 0x0001e80000100800 */
[----:B0-----:R-:W4:Y:S02]  /*16190*/  LDL.LU R19, [R1+0xbb0] ;  /* 0x000bb00001137983 */ /* 0x001f240000300800 */
        /* <DEDUP_REMOVED lines=45> */
[----:B------:R-:W4:Y:S02]  /*16470*/  LDL.LU R18, [R1+0xb54] ;  /* 0x000b540001127983 */ /* 0x000f240000300800 */
[----:B----4-:R-:W-:Y:S02]  /*16480*/  F2FP.BF16.F32.PACK_AB R18, R17, R18 ;  /* 0x000000121112723e */ /* 0x010fe400000010ff */
[----:B------:R-:W4:Y:S02]  /*16490*/  LDL.LU R17, [R1+0xb50] ;  /* 0x000b500001117983 */ /* 0x000f240000300800 */
[----:B----4-:R-:W-:Y:S02]  /*164a0*/  F2FP.BF16.F32.PACK_AB R17, R16, R17 ;  /* 0x000000111011723e */ /* 0x010fe400000010ff */
[----:B------:R-:W4:Y:S02]  /*164b0*/  LDL.LU R16, [R1+0xb4c] ;  /* 0x000b4c0001107983 */ /* 0x000f240000300800 */
[----:B----4-:R-:W-:-:S02]  /*164c0*/  F2FP.BF16.F32.PACK_AB R16, R23, R16 ;  /* 0x000000101710723e */ /* 0x010fc400000010ff */
[----:B------:R-:W4:Y:S02]  /*164d0*/  LDL.LU R23, [R1+0xb48] ;  /* 0x000b480001177983 */ /* 0x000f240000300800 */
[----:B----4-:R-:W-:Y:S02]  /*164e0*/  F2FP.BF16.F32.PACK_AB R23, R22, R23 ;  /* 0x000000171617723e */ /* 0x010fe400000010ff */
[----:B------:R-:W2:Y:S02]  /*164f0*/  LDL.LU R22, [R1+0xb44] ;  /* 0x000b440001167983 */ /* 0x000ea40000300800 */
[----:B--2---:R-:W-:Y:S02]  /*16500*/  F2FP.BF16.F32.PACK_AB R22, R21, R22 ;  /* 0x000000161516723e */ /* 0x004fe400000010ff */
[----:B------:R-:W3:Y:S02]  /*16510*/  LDL.LU R21, [R1+0xb40] ;  /* 0x000b400001157983 */ /* 0x000ee40000300800 */
[----:B---3--:R-:W-:-:S02]  /*16520*/  F2FP.BF16.F32.PACK_AB R21, R8, R21 ;  /* 0x000000150815723e */ /* 0x008fc400000010ff */
[----:B------:R-:W2:Y:S01]  /*16530*/  LDL.LU R8, [R1+0xb3c] ;  /* 0x000b3c0001087983 */ /* 0x000ea20000300800 */
[----:B------:R-:W-:Y:S02]  /*16540*/  F2FP.BF16.F32.PACK_AB R27, R9, R27 ;  /* 0x0000001b091b723e */ /* 0x000fe400000010ff */
[----:B------:R-:W-:Y:S02]  /*16550*/  F2FP.BF16.F32.PACK_AB R26, R10, R26 ;  /* 0x0000001a0a1a723e */ /* 0x000fe400000010ff */
[----:B------:R-:W-:Y:S02]  /*16560*/  F2FP.BF16.F32.PACK_AB R6, R5, R6 ;  /* 0x000000060506723e */ /* 0x000fe400000010ff */
[----:B------:R-:W-:Y:S02]  /*16570*/  F2FP.BF16.F32.PACK_AB R25, R11, R25 ;  /* 0x000000190b19723e */ /* 0x000fe400000010ff */
[----:B------:R-:W-:Y:S02]  /*16580*/  F2FP.BF16.F32.PACK_AB R24, R4, R24 ;  /* 0x000000180418723e */ /* 0x000fe400000010ff */
[----:B------:R-:W-:-:S02]  /*16590*/  F2FP.BF16.F32.PACK_AB R0, R7, R0 ;  /* 0x000000000700723e */ /* 0x000fc400000010ff */
[----:B------:R-:W-:Y:S02]  /*165a0*/  F2FP.BF16.F32.PACK_AB R2, R2, R3 ;  /* 0x000000030202723e */ /* 0x000fe400000010ff */
[----:B--2---:R-:W-:Y:S02]  /*165b0*/  F2FP.BF16.F32.PACK_AB R20, R8, R20 ;  /* 0x000000140814723e */ /* 0x004fe400000010ff */
[----:B------:R0:W5:Y:S04]  /*165c0*/  LDL.LU R8, [R1+0xb38] ;  /* 0x000b380001087983 */ /* 0x0001680000300800 */
[----:B------:R0:W5:Y:S04]  /*165d0*/  LDL.LU R9, [R1+0xb34] ;  /* 0x000b340001097983 */ /* 0x0001680000300800 */
[----:B------:R0:W5:Y:S04]  /*165e0*/  LDL.LU R10, [R1+0xb30] ;  /* 0x000b3000010a7983 */ /* 0x0001680000300800 */
[----:B------:R0:W5:Y:S04]  /*165f0*/  LDL.LU R11, [R1+0xb2c] ;  /* 0x000b2c00010b7983 */ /* 0x0001680000300800 */
[----:B------:R0:W5:Y:S04]  /*16600*/  LDL.LU R4, [R1+0xb28] ;  /* 0x000b280001047983 */ /* 0x0001680000300800 */
[----:B------:R0:W5:Y:S04]  /*16610*/  LDL.LU R5, [R1+0xb24] ;  /* 0x000b240001057983 */ /* 0x0001680000300800 */
[----:B------:R1:W-:Y:S04]  /*16620*/  STL [R1+0xc], R6 ;  /* 0x00000c0601007387 */ /* 0x0003e80000100800 */
[----:B-1----:R0:W5:Y:S04]  /*16630*/  LDL.LU R6, [R1+0xb20] ;  /* 0x000b200001067983 */ /* 0x0021680000300800 */
[----:B------:R0:W5:Y:S04]  /*16640*/  LDL.LU R7, [R1+0xb1c] ;  /* 0x000b1c0001077983 */ /* 0x0001680000300800 */
[----:B------:R1:W-:Y:S02]  /*16650*/  STL [R1+0x8], R0 ;  /* 0x0000080001007387 */ /* 0x0003e40000100800 */
[----:B-1----:R-:W-:-:S05]  /*16660*/  F2FP.BF16.F32.PACK_AB R0, R28, R29 ;  /* 0x0000001d1c00723e */ /* 0x002fca00000010ff */
[----:B------:R0:W-:Y:S04]  /*16670*/  STL [R1], R0 ;  /* 0x0000000001007387 */ /* 0x0001e80000100800 */
[----:B------:R0:W-:Y:S02]  /*16680*/  STL [R1+0x4], R2 ;  /* 0x0000040201007387 */ /* 0x0001e40000100800 */
.L_x_0:
[----:B------:R-:W2:Y:S01]  /*16690*/  LDL.LU R28, [R1] ;  /* 0x00000000011c7983 */ /* 0x000ea20000300800 */
[----:B------:R-:W1:Y:S01]  /*166a0*/  S2UR UR5, SR_CgaCtaId ;  /* 0x00000000000579c3 */ /* 0x000e620000008800 */
[----:B------:R-:W-:Y:S01]  /*166b0*/  UMOV UR4, 0x400 ;  /* 0x0000040000047882 */ /* 0x000fe20000000000 */
[----:B------:R-:W-:Y:S01]  /*166c0*/  ULDC.64 UR24, c[0x0][0x228] ;  /* 0x00008a0000187ab9 */ /* 0x000fe20000000a00 */
[----:B-----5:R-:W3:Y:S01]  /*166d0*/  LDL.LU R3, [R1+0x4] ;  /* 0x0000040001037983 */ /* 0x020ee20000300800 */
[----:B------:R-:W-:Y:S01]  /*166e0*/  ULDC.64 UR6, c[0x0][0x220] ;  /* 0x0000880000067ab9 */ /* 0x000fe20000000a00 */
[----:B------:R-:W-:Y:S01]  /*166f0*/  ULDC.64 UR28, c[0x0][0x228] ;  /* 0x00008a00001c7ab9 */ /* 0x000fe20000000a00 */
[----:B------:R-:W-:Y:S01]  /*16700*/  ULDC UR26, c[0x0][0x248] ;  /* 0x00009200001a7ab9 */ /* 0x000fe20000000800 */
[----:B0-----:R-:W4:Y:S01]  /*16710*/  LDL.LU R2, [R1+0x8] ;  /* 0x0000080001027983 */ /* 0x001f220000300800 */
[----:B------:R-:W-:Y:S01]  /*16720*/  ULDC.64 UR14, c[0x0][0x228] ;  /* 0x00008a00000e7ab9 */ /* 0x000fe20000000a00 */
[----:B------:R-:W-:Y:S01]  /*16730*/  ULDC.64 UR12, c[0x0][0x228] ;  /* 0x00008a00000c7ab9 */ /* 0x000fe20000000a00 */
[----:B------:R-:W-:Y:S01]  /*16740*/  ULDC.64 UR8, c[0x0][0x228] ;  /* 0x00008a0000087ab9 */ /* 0x000fe20000000a00 */
[----:B------:R-:W4:Y:S01]  /*16750*/  LDL.LU R0, [R1+0xc] ;  /* 0x00000c0001007983 */ /* 0x000f220000300800 */
[----:B------:R-:W-:Y:S01]  /*16760*/  ULDC.64 UR22, c[0x0][0x228] ;  /* 0x00008a0000167ab9 */ /* 0x000fe20000000a00 */
[----:B------:R-:W-:Y:S01]  /*16770*/  ULDC.64 UR20, c[0x0][0x228] ;  /* 0x00008a0000147ab9 */ /* 0x000fe20000000a00 */
[----:B------:R-:W-:Y:S01]  /*16780*/  ULDC.64 UR18, c[0x0][0x228] ;  /* 0x00008a0000127ab9 */ /* 0x000fe20000000a00 */
[----:B------:R-:W4:Y:S01]  /*16790*/  LDL R29, [R1+0xa88] ;  /* 0x000a8800011d7983 */ /* 0x000f220000100800 */
[----:B------:R-:W-:-:S03]  /*167a0*/  ULDC.64 UR16, c[0x0][0x228] ;  /* 0x00008a0000107ab9 */ /* 0x000fc60000000a00 */
[----:B------:R-:W-:Y:S04]  /*167b0*/  STL.64 [R1+0xc28], R6 ;  /* 0x000c280601007387 */ /* 0x000fe80000100a00 */
[----:B------:R2:W-:Y:S01]  /*167c0*/  STL.64 [R1+0xc20], R4 ;  /* 0x000c200401007387 */ /* 0x0005e20000100a00 */
[----:B-1----:R-:W-:-:S03]  /*167d0*/  ULEA UR4, UR5, UR4, 0x18 ;  /* 0x0000000405047291 */ /* 0x002fc6000f8ec03f */
[----:B------:R-:W-:Y:S01]  /*167e0*/  ULDC UR5, c[0x0][0x22c] ;  /* 0x00008b0000057ab9 */ /* 0x000fe20000000800 */
[----:B------:R-:W-:Y:S01]  /*167f0*/  BAR.SYNC.DEFER_BLOCKING 0x0 ;  /* 0x0000000000007b1d */ /* 0x000fe20000010000 */
[----:B--2---:R-:W-:Y:S02]  /*16800*/  IMAD.MOV.U32 R4, RZ, RZ, R28 ;  /* 0x000000ffff047224 */ /* 0x004fe400078e001c */
[----:B---3--:R-:W-:-:S03]  /*16810*/  IMAD.MOV.U32 R5, RZ, RZ, R3 ;  /* 0x000000ffff057224 */ /* 0x008fc600078e0003 */
[----:B------:R-:W0:Y:S01]  /*16820*/  S2R R3, SR_TID.X ;  /* 0x0000000000037919 */ /* 0x000e220000002100 */
[----:B----4-:R-:W-:Y:S02]  /*16830*/  IMAD.MOV.U32 R6, RZ, RZ, R2 ;  /* 0x000000ffff067224 */ /* 0x010fe400078e0002 */
[----:B------:R-:W-:Y:S02]  /*16840*/  IMAD.MOV.U32 R7, RZ, RZ, R0 ;  /* 0x000000ffff077224 */ /* 0x000fe400078e0000 */
[----:B------:R-:W-:-:S05]  /*16850*/  VIADD R2, R29, 0x3f ;  /* 0x0000003f1d027836 */ /* 0x000fca0000000000 */
[----:B------:R-:W-:Y:S01]  /*16860*/  ISETP.GE.AND P0, PT, R2, UR25, PT ;  /* 0x0000001902007c0c */ /* 0x000fe2000bf06270 */
[C---:B0-----:R-:W-:Y:S01]  /*16870*/  IMAD.SHL.U32 R28, R3.reuse, 0x10, RZ ;  /* 0x00000010031c7824 */ /* 0x041fe200078e00ff */
[C---:B------:R-:W-:Y:S01]  /*16880*/  LOP3.LUT R2, R3.reuse, 0x3f, RZ, 0xc0, !PT ;  /* 0x0000003f03027812 */ /* 0x040fe200078ec0ff */
[----:B------:R-:W-:-:S03]  /*16890*/  IMAD.SHL.U32 R0, R3, 0x20, RZ ;  /* 0x0000002003007824 */ /* 0x000fc600078e00ff */
[----:B------:R-:W-:Y:S02]  /*168a0*/  LOP3.LUT R28, R28, 0xf0, RZ, 0xc0, !PT ;  /* 0x000000f01c1c7812 */ /* 0x000fe400078ec0ff */
[----:B------:R-:W-:Y:S02]  /*168b0*/  LOP3.LUT R0, R0, 0x200, RZ, 0xc0, !PT ;  /* 0x0000020000007812 */ /* 0x000fe400078ec0ff */
[----:B------:R-:W-:Y:S02]  /*168c0*/  LEA R2, R2, UR4, 0x4 ;  /* 0x0000000402027c11 */ /* 0x000fe4000f8e20ff */
[----:B------:R-:W-:Y:S02]  /*168d0*/  IADD3 R0, R0, UR4, R28 ;  /* 0x0000000400007c10 */ /* 0x000fe4000fffe01c */
[----:B------:R-:W-:Y:S01]  /*168e0*/  LOP3.LUT R28, R3, 0x20, RZ, 0xc0, !PT ;  /* 0x00000020031c7812 */ /* 0x000fe200078ec0ff */
[----:B------:R-:W-:-:S04]  /*168f0*/  VIADD R3, R29, 0x1 ;  /* 0x000000011d037836 */ /* 0x000fc80000000000 */
[----:B------:R-:W-:Y:S01]  /*16900*/  IMAD R0, R28, 0x8, R0 ;  /* 0x000000081c007824 */ /* 0x000fe200078e0200 */
[----:B------:R-:W-:Y:S01]  /*16910*/  ISETP.GE.AND P1, PT, R3, UR5, PT ;  /* 0x0000000503007c0c */ /* 0x000fe2000bf26270 */
[----:B------:R-:W-:-:S03]  /*16920*/  ULDC.64 UR4, c[0x0][0x228] ;  /* 0x00008a0000047ab9 */ /* 0x000fc60000000a00 */
[----:B------:R-:W-:Y:S01]  /*16930*/  STSM.16.M88.4 [R0], R4 ;  /* 0x0000000400007844 */ /* 0x000fe20000000200 */
[----:B------:R-:W-:Y:S06]  /*16940*/  BAR.SYNC.DEFER_BLOCKING 0x0 ;  /* 0x0000000000007b1d */ /* 0x000fec0000010000 */
[----:B------:R-:W0:Y:S02]  /*16950*/  LDS.128 R4, [R2] ;  /* 0x0000000002047984 */ /* 0x000e240000000c00 */
[----:B------:R-:W-:Y:S06]  /*16960*/  BAR.SYNC.DEFER_BLOCKING 0x0 ;  /* 0x0000000000007b1d */ /* 0x000fec0000010000 */
[----:B------:R1:W-:Y:S04]  /*16970*/  STSM.16.M88.4 [R0], R24 ;  /* 0x0000001800007844 */ /* 0x0003e80000000200 */
[----:B0-----:R-:W-:Y:S01]  /*16980*/  STL [R1+0xb4], R5 ;  /* 0x0000b40501007387 */ /* 0x001fe20000100800 */
[----:B------:R-:W-:-:S03]  /*16990*/  IMAD.MOV.U32 R29, RZ, RZ, R4 ;  /* 0x000000ffff1d7224 */ /* 0x000fc600078e0004 */
[----:B------:R-:W-:Y:S01]  /*169a0*/  STL.64 [R1+0xb8], R6 ;  /* 0x0000b80601007387 */ /* 0x000fe20000100a00 */
[----:B------:R-:W-:Y:S06]  /*169b0*/  BAR.SYNC.DEFER_BLOCKING 0x0 ;  /* 0x0000000000007b1d */ /* 0x000fec0000010000 */
[----:B-1----:R-:W2:Y:S04]  /*169c0*/  LDL.LU R24, [R1+0x10] ;  /* 0x0000100001187983 */ /* 0x002ea80000300800 */
[----:B------:R-:W2:Y:S04]  /*169d0*/  LDL.LU R25, [R1+0x14] ;  /* 0x0000140001197983 */ /* 0x000ea80000300800 */
[----:B------:R-:W2:Y:S04]  /*169e0*/  LDL.LU R26, [R1+0x18] ;  /* 0x00001800011a7983 */ /* 0x000ea80000300800 */
[----:B------:R-:W2:Y:S04]  /*169f0*/  LDL.LU R27, [R1+0x1c] ;  /* 0x00001c00011b7983 */ /* 0x000ea80000300800 */
[----:B------:R-:W0:Y:S01]  /*16a00*/  LDS.128 R4, [R2] ;  /* 0x0000000002047984 */ /* 0x000e220000000c00 */
[----:B------:R-:W-:Y:S06]  /*16a10*/  BAR.SYNC.DEFER_BLOCKING 0x0 ;  /* 0x0000000000007b1d */ /* 0x000fec0000010000 */
[----:B------:R1:W-:Y:S04]  /*16a20*/  STSM.16.M88.4 [R0], R20 ;  /* 0x0000001400007844 */ /* 0x0003e80000000200 */
[----:B0-----:R-:W-:Y:S04]  /*16a30*/  STL.64 [R1+0xd0], R4 ;  /* 0x0000d00401007387 */ /* 0x001fe80000100a00 */
[----:B------:R-:W-:Y:S01]  /*16a40*/  STL.64 [R1+0xd8], R6 ;  /* 0x0000d80601007387 */ /* 0x000fe20000100a00 */
[----:B------:R-:W-:Y:S06]  /*16a50*/  BAR.SYNC.DEFER_BLOCKING 0x0 ;  /* 0x0000000000007b1d */ /* 0x000fec0000010000 */
[----:B------:R0:W-:Y:S04]  /*16a60*/  STL [R1+0xbd8], R21 ;  /* 0x000bd81501007387 */ /* 0x0001e80000100800 */
[----:B-1----:R-:W3:Y:S04]  /*16a70*/  LDL.LU R20, [R1+0x20] ;  /* 0x0000200001147983 */ /* 0x002ee80000300800 */
[----:B0-----:R-:W3:Y:S04]  /*16a80*/  LDL.LU R21, [R1+0x24] ;  /* 0x0000240001157983 */ /* 0x001ee80000300800 */
[----:B------:R-:W3:Y:S04]  /*16a90*/  LDL.LU R22, [R1+0x28] ;  /* 0x0000280001167983 */ /* 0x000ee80000300800 */
[----:B------:R-:W0:Y:S01]  /*16aa0*/  LDS.128 R4, [R2] ;  /* 0x0000000002047984 */ /* 0x000e220000000c00 */
[----:B------:R-:W-:Y:S06]  /*16ab0*/  BAR.SYNC.DEFER_BLOCKING 0x0 ;  /* 0x0000000000007b1d */ /* 0x000fec0000010000 */
[----:B------:R-:W3:Y:S04]  /*16ac0*/  LDL.LU R23, [R1+0x2c] ;  /* 0x00002c0001177983 */ /* 0x000ee80000300800 */
[----:B------:R-:W-:Y:S01]  /*16ad0*/  STSM.16.M88.4 [R0], R16 ;  /* 0x0000001000007844 */ /* 0x000fe20000000200 */
[----:B------:R-:W-:Y:S06]  /*16ae0*/  BAR.SYNC.DEFER_BLOCKING 0x0 ;  /* 0x0000000000007b1d */ /* 0x000fec0000010000 */
[----:B0-----:R-:W-:Y:S04]  /*16af0*/  STL.64 [R1+0xc0], R4 ;  /* 0x0000c00401007387 */ /* 0x001fe80000100a00 */
[----:B------:R0:W-:Y:S04]  /*16b00*/  STL.64 [R1+0xc8], R6 ;  /* 0x0000c80601007387 */ /* 0x0001e80000100a00 */
[----:B------:R-:W1:Y:S04]  /*16b10*/  LDS.128 R16, [R2] ;  /* 0x0000000002107984 */ /* 0x000e680000000c00 */
[----:B0-----:R-:W4:Y:S04]  /*16b20*/  LDL.LU.64 R6, [R1+0xc28] ;  /* 0x000c280001067983 */ /* 0x001f280000300a00 */
[----:B------:R-:W4:Y:S01]  /*16b30*/  LDL.LU.64 R4, [R1+0xc20] ;  /* 0x000c200001047983 */ /* 0x000f220000300a00 */
[----:B------:R-:W-:Y:S06]  /*16b40*/  BAR.SYNC.DEFER_BLOCKING 0x0 ;  /* 0x0000000000007b1d */ /* 0x000fec0000010000 */
[----:B-1----:R0:W-:Y:S04]  /*16b50*/  STL [R1+0xb84], R16 ;  /* 0x000b841001007387 */ /* 0x0021e80000100800 */
[----:B------:R1:W-:Y:S04]  /*16b60*/  STL [R1+0xb80], R17 ;  /* 0x000b801101007387 */ /* 0x0003e80000100800 */
[----:B------:R1:W-:Y:S04]  /*16b70*/  STL [R1+0xb60], R18 ;  /* 0x000b601201007387 */ /* 0x0003e80000100800 */
[----:B------:R-:W-:Y:S04]  /*16b80*/  STL [R1+0xb54], R19 ;  /* 0x000b541301007387 */ /* 0x000fe80000100800 */
[----:B------:R1:W-:Y:S04]  /*16b90*/  STL [R1+0xb90], R19 ;  /* 0x000b901301007387 */ /* 0x0003e80000100800 */
[----:B0-----:R-:W2:Y:S04]  /*16ba0*/  LDL.LU R16, [R1+0x30] ;  /* 0x0000300001107983 */ /* 0x001ea80000300800 */
[----:B-1----:R-:W2:Y:S04]  /*16bb0*/  LDL.LU R17, [R1+0x34] ;  /* 0x0000340001117983 */ /* 0x002ea80000300800 */
[----:B------:R-:W2:Y:S04]  /*16bc0*/  LDL.LU R18, [R1+0x38] ;  /* 0x0000380001127983 */ /* 0x000ea80000300800 */
[----:B------:R-:W2:Y:S04]  /*16bd0*/  LDL.LU R19, [R1+0x3c] ;  /* 0x00003c0001137983 */ /* 0x000ea80000300800 */
[----:B--2---:R-:W-:Y:S01]  /*16be0*/  STSM.16.M88.4 [R0], R16 ;  /* 0x0000001000007844 */ /* 0x004fe20000000200 */
[----:B------:R-:W-:Y:S06]  /*16bf0*/  BAR.SYNC.DEFER_BLOCKING 0x0 ;  /* 0x0000000000007b1d */ /* 0x000fec0000010000 */
[----:B------:R-:W0:Y:S02]  /*16c00*/  LDS.128 R16, [R2] ;  /* 0x0000000002107984 */ /* 0x000e240000000c00 */
[----:B------:R-:W-:Y:S06]  /*16c10*/  BAR.SYNC.DEFER_BLOCKING 0x0 ;  /* 0x0000000000007b1d */ /* 0x000fec0000010000 */
[----:B---3--:R-:W-:Y:S04]  /*16c20*/  STSM.16.M88.4 [R0], R20 ;  /* 0x0000001400007844 */ /* 0x008fe80000000200 */
[----:B0-----:R-:W-:Y:S04]  /*16c30*/  STL.64 [R1+0x30], R16 ;  /* 0x0000301001007387 */ /* 0x001fe80000100a00 */
[----:B------:R-:W-:Y:S01]  /*16c40*/  STL.64 [R1+0x38], R18 ;  /* 0x0000381201007387 */ /* 0x000fe20000100a00 */
[----:B------:R-:W-:Y:S06]  /*16c50*/  BAR.SYNC.DEFER_BLOCKING 0x0 ;  /* 0x0000000000007b1d */ /* 0x000fec0000010000 */
[----:B------:R-:W0:Y:S02]  /*16c60*/  LDS.128 R16, [R2] ;  /* 0x0000000002107984 */ /* 0x000e240000000c00 */
[----:B------:R-:W-:Y:S06]  /*16c70*/  BAR.SYNC.DEFER_BLOCKING 0x0 ;  /* 0x0000000000007b1d */ /* 0x000fec0000010000 */
[----:B------:R1:W-:Y:S04]  /*16c80*/  STSM.16.M88.4 [R0], R24 ;  /* 0x0000001800007844 */ /* 0x0003e80000000200 */
[----:B0-----:R-:W-:Y:S04]  /*16c90*/  STL.64 [R1+0x20], R16 ;  /* 0x0000201001007387 */ /* 0x001fe80000100a00 */
[----:B------:R-:W-:Y:S01]  /*16ca0*/  STL.64 [R1+0x28], R18 ;  /* 0x0000281201007387 */ /* 0x000fe20000100a00 */
[----:B------:R-:W-:Y:S06]  /*16cb0*/  BAR.SYNC.DEFER_BLOCKING 0x0 ;  /* 0x0000000000007b1d */ /* 0x000fec0000010000 */
[----:B-1----:R-:W2:Y:S04]  /*16cc0*/  LDL.LU R24, [R1+0x50] ;  /* 0x0000500001187983 */ /* 0x002ea80000300800 */
[----:B------:R-:W0:Y:S01]  /*16cd0*/  LDS.128 R16, [R2] ;  /* 0x0000000002107984 */ /* 0x000e220000000c00 */
[----:B------:R-:W-:Y:S06]  /*16ce0*/  BAR.SYNC.DEFER_BLOCKING 0x0 ;  /* 0x0000000000007b1d */ /* 0x000fec0000010000 */
[----:B------:R-:W-:Y:S02]  /*16cf0*/  STSM.16.M88.4 [R0], R12 ;  /* 0x0000000c00007844 */ /* 0x000fe40000000200 */
[----:B------:R-:W-:Y:S06]  /*16d00*/  BAR.SYNC.DEFER_BLOCKING 0x0 ;  /* 0x0000000000007b1d */ /* 0x000fec0000010000 */
[----:B------:R-:W1:Y:S02]  /*16d10*/  LDS.128 R12, [R2] ;  /* 0x00000000020c7984 */ /* 0x000e640000000c00 */
[----:B------:R-:W-:Y:S06]  /*16d20*/  BAR.SYNC.DEFER_BLOCKING 0x0 ;  /* 0x0000000000007b1d */ /* 0x000fec0000010000 */
[----:B------:R-:W-:Y:S02]  /*16d30*/  STSM.16.M88.4 [R0], R8 ;  /* 0x0000000800007844 */ /* 0x000fe40000000200 */
[----:B------:R-:W-:Y:S06]  /*16d40*/  BAR.SYNC.DEFER_BLOCKING 0x0 ;  /* 0x0000000000007b1d */ /* 0x000fec0000010000 */
[----:B------:R-:W3:Y:S02]  /*16d50*/  LDS.128 R8, [R2] ;  /* 0x0000000002087984 */ /* 0x000ee40000000c00 */
[----:B------:R-:W-:Y:S06]  /*16d60*/  BAR.SYNC.DEFER_BLOCKING 0x0 ;  /* 0x0000000000007b1d */ /* 0x000fec0000010000 */
[----:B0-----:R-:W-:Y:S04]  /*16d70*/  STL.64 [R1+0x10], R16 ;  /* 0x0000101001007387 */ /* 0x001fe80000100a00 */
[----:B------:R-:W-:Y:S04]  /*16d80*/  STL.64 [R1+0x18], R18 ;  /* 0x0000181201007387 */ /* 0x000fe80000100a00 */
[----:B------:R-:W2:Y:S04]  /*16d90*/  LDL.LU R25, [R1+0x54] ;  /* 0x0000540001197983 */ /* 0x000ea80000300800 */
[----:B------:R-:W2:Y:S04]  /*16da0*/  LDL.LU R26, [R1+0x58] ;  /* 0x00005800011a7983 */ /* 0x000ea80000300800 */
[----:B------:R-:W2:Y:S04]  /*16db0*/  LDL.LU R27, [R1+0x5c] ;  /* 0x00005c00011b7983 */ /* 0x000ea80000300800 */
[----:B-1----:R-:W-:Y:S04]  /*16dc0*/  STL [R1+0xb50], R12 ;  /* 0x000b500c01007387 */ /* 0x002fe80000100800 */
[----:B------:R-:W-:Y:S04]  /*16dd0*/  STL [R1+0xb58], R12 ;  /* 0x000b580c01007387 */ /* 0x000fe80000100800 */
[----:B------:R-:W-:Y:S04]  /*16de0*/  STL [R1+0xb4c], R13 ;  /* 0x000b4c0d01007387 */ /* 0x000fe80000100800 */
[----:B------:R-:W-:Y:S04]  /*16df0*/  STL.64 [R1+0xb68], R12 ;  /* 0x000b680c01007387 */ /* 0x000fe80000100a00 */
[----:B------:R-:W-:Y:S04]  /*16e00*/  STL [R1+0xb44], R14 ;  /* 0x000b440e01007387 */ /* 0x000fe80000100800 */
[----:B------:R-:W-:Y:S04]  /*16e10*/  STL [R1+0xb5c], R14 ;  /* 0x000b5c0e01007387 */ /* 0x000fe80000100800 */
[----:B------:R-:W-:Y:S04]  /*16e20*/  STL [R1+0xb38], R15 ;  /* 0x000b380f01007387 */ /* 0x000fe80000100800 */
[----:B------:R-:W-:Y:S04]  /*16e30*/  STL [R1+0xba0], R14 ;  /* 0x000ba00e01007387 */ /* 0x000fe80000100800 */
[----:B------:R-:W-:Y:S04]  /*16e40*/  STL.64 [R1+0xb98], R12 ;  /* 0x000b980c01007387 */ /* 0x000fe80000100a00 */
[----:B---3--:R-:W-:Y:S04]  /*16e50*/  STL [R1+0xb3c], R8 ;  /* 0x000b3c0801007387 */ /* 0x008fe80000100800 */
[----:B------:R-:W-:Y:S04]  /*16e60*/  STL [R1+0xb34], R9 ;  /* 0x000b340901007387 */ /* 0x000fe80000100800 */
[----:B------:R-:W-:Y:S04]  /*16e70*/  STL [R1+0xb28], R10 ;  /* 0x000b280a01007387 */ /* 0x000fe80000100800 */
[----:B------:R-:W-:Y:S04]  /*16e80*/  STL [R1+0xb20], R11 ;  /* 0x000b200b01007387 */ /* 0x000fe80000100800 */
[----:B----4-:R0:W-:Y:S04]  /*16e90*/  STSM.16.M88.4 [R0], R4 ;  /* 0x0000000400007844 */ /* 0x0101e80000000200 */
[----:B0-----:R-:W3:Y:S04]  /*16ea0*/  LDL.LU R4, [R1+0x40] ;  /* 0x0000400001047983 */ /* 0x001ee80000300800 */
[----:B------:R-:W3:Y:S04]  /*16eb0*/  LDL.LU R5, [R1+0x44] ;  /* 0x0000440001057983 */ /* 0x000ee80000300800 */
[----:B------:R-:W4:Y:S04]  /*16ec0*/  LDL.LU R6, [R1+0x48] ;  /* 0x0000480001067983 */ /* 0x000f280000300800 */
[----:B------:R-:W4:Y:S01]  /*16ed0*/  LDL.LU R7, [R1+0x4c] ;  /* 0x00004c0001077983 */ /* 0x000f220000300800 */
[----:B------:R-:W-:Y:S06]  /*16ee0*/  BAR.SYNC.DEFER_BLOCKING 0x0 ;  /* 0x0000000000007b1d */ /* 0x000fec0000010000 */
[----:B----4-:R-:W-:Y:S04]  /*16ef0*/  STL.64 [R1+0xc18], R6 ;  /* 0x000c180601007387 */ /* 0x010fe80000100a00 */
[----:B---3--:R-:W-:Y:S04]  /*16f00*/  STL.64 [R1+0xc10], R4 ;  /* 0x000c100401007387 */ /* 0x008fe80000100a00 */
[----:B------:R-:W0:Y:S01]  /*16f10*/  LDS.128 R4, [R2] ;  /* 0x0000000002047984 */ /* 0x000e220000000c00 */
[----:B------:R-:W-:Y:S06]  /*16f20*/  BAR.SYNC.DEFER_BLOCKING 0x0 ;  /* 0x0000000000007b1d */ /* 0x000fec0000010000 */
[----:B--2---:R1:W-:Y:S04]  /*16f30*/  STSM.16.M88.4 [R0], R24 ;  /* 0x0000001800007844 */ /* 0x0043e80000000200 */
[----:B0-----:R-:W-:Y:S04]  /*16f40*/  STL.64 [R1+0xe0], R4 ;  /* 0x0000e00401007387 */ /* 0x001fe80000100a00 */
[----:B------:R-:W-:Y:S01]  /*16f50*/  STL.64 [R1+0xe8], R6 ;  /* 0x0000e80601007387 */ /* 0x000fe20000100a00 */
[----:B------:R-:W-:Y:S06]  /*16f60*/  BAR.SYNC.DEFER_BLOCKING 0x0 ;  /* 0x0000000000007b1d */ /* 0x000fec0000010000 */
[----:B------:R-:W2:Y:S04]  /*16f70*/  LDL.LU R12, [R1+0x60] ;  /* 0x00006000010c7983 */ /* 0x000ea80000300800 */
[----:B------:R-:W2:Y:S04]  /*16f80*/  LDL.LU R13, [R1+0x64] ;  /* 0x00006400010d7983 */ /* 0x000ea80000300800 */
[----:B------:R-:W2:Y:S04]  /*16f90*/  LDL.LU R14, [R1+0x68] ;  /* 0x00006800010e7983 */ /* 0x000ea80000300800 */
[----:B------:R-:W2:Y:S04]  /*16fa0*/  LDL.LU R15, [R1+0x6c] ;  /* 0x00006c00010f7983 */ /* 0x000ea80000300800 */
[----:B------:R-:W0:Y:S04]  /*16fb0*/  LDS.128 R4, [R2] ;  /* 0x0000000002047984 */ /* 0x000e280000000c00 */
[----:B------:R-:W3:Y:S04]  /*16fc0*/  LDL.LU R16, [R1+0x70] ;  /* 0x0000700001107983 */ /* 0x000ee80000300800 */
[----:B------:R-:W3:Y:S04]  /*16fd0*/  LDL.LU R17, [R1+0x74] ;  /* 0x0000740001117983 */ /* 0x000ee80000300800 */
[----:B------:R-:W3:Y:S04]  /*16fe0*/  LDL.LU R18, [R1+0x78] ;  /* 0x0000780001127983 */ /* 0x000ee80000300800 */
[----:B------:R-:W3:Y:S04]  /*16ff0*/  LDL.LU R19, [R1+0x7c] ;  /* 0x00007c0001137983 */ /* 0x000ee80000300800 */
[----:B------:R-:W4:Y:S04]  /*17000*/  LDL.LU R20, [R1+0x90] ;  /* 0x0000900001147983 */ /* 0x000f280000300800 */
[----:B------:R-:W4:Y:S04]  /*17010*/  LDL.LU R21, [R1+0x94] ;  /* 0x0000940001157983 */ /* 0x000f280000300800 */
[----:B------:R-:W4:Y:S04]  /*17020*/  LDL.LU R22, [R1+0x98] ;  /* 0x0000980001167983 */ /* 0x000f280000300800 */
[----:B------:R-:W4:Y:S04]  /*17030*/  LDL.LU R23, [R1+0x9c] ;  /* 0x00009c0001177983 */ /* 0x000f280000300800 */
[----:B-1----:R-:W4:Y:S04]  /*17040*/  LDL.LU R24, [R1+0x80] ;  /* 0x0000800001187983 */ /* 0x002f280000300800 */
[----:B------:R-:W4:Y:S01]  /*17050*/  LDL.LU R25, [R1+0x84] ;  /* 0x0000840001197983 */ /* 0x000f220000300800 */
[----:B0-----:R-:W-:-:S03]  /*17060*/  IMAD.MOV.U32 R11, RZ, RZ, R6 ;  /* 0x000000ffff0b7224 */ /* 0x001fc600078e0006 */
[----:B------:R-:W4:Y:S01]  /*17070*/  LDL.LU R26, [R1+0x88] ;  /* 0x00008800011a7983 */ /* 0x000f220000300800 */
[----:B------:R-:W-:-:S03]  /*17080*/  IMAD.MOV.U32 R9, RZ, RZ, R4 ;  /* 0x000000ffff097224 */ /* 0x000fc600078e0004 */
[----:B------:R-:W4:Y:S01]  /*17090*/  LDL.LU R27, [R1+0x8c] ;  /* 0x00008c00011b7983 */ /* 0x000f220000300800 */
[----:B------:R-:W-:-:S03]  /*170a0*/  IMAD.MOV.U32 R10, RZ, RZ, R5 ;  /* 0x000000ffff0a7224 */ /* 0x000fc600078e0005 */
[----:B------:R0:W-:Y:S01]  /*170b0*/  STL [R1+0x5c], R7 ;  /* 0x00005c0701007387 */ /* 0x0001e20000100800 */
[----:B------:R-:W-:Y:S06]  /*170c0*/  BAR.SYNC.DEFER_BLOCKING 0x0 ;  /* 0x0000000000007b1d */ /* 0x000fec0000010000 */
[----:B0-----:R-:W2:Y:S04]  /*170d0*/  LDL.LU.64 R6, [R1+0xc18] ;  /* 0x000c180001067983 */ /* 0x001ea80000300a00 */
[----:B------:R-:W2:Y:S04]  /*170e0*/  LDL.LU.64 R4, [R1+0xc10] ;  /* 0x000c100001047983 */ /* 0x000ea80000300a00 */
[----:B------:R-:W-:Y:S04]  /*170f0*/  STL [R1+0xb40], R9 ;  /* 0x000b400901007387 */ /* 0x000fe80000100800 */
[----:B------:R-:W-:Y:S04]  /*17100*/  STL [R1+0xb2c], R10 ;  /* 0x000b2c0a01007387 */ /* 0x000fe80000100800 */
[----:B------:R-:W-:Y:S04]  /*17110*/  STL [R1+0xb24], R11 ;  /* 0x000b240b01007387 */ /* 0x000fe80000100800 */
[----:B--2---:R-:W-:Y:S01]  /*17120*/  STSM.16.M88.4 [R0], R4 ;  /* 0x0000000400007844 */ /* 0x004fe20000000200 */
[----:B------:R-:W-:Y:S06]  /*17130*/  BAR.SYNC.DEFER_BLOCKING 0x0 ;  /* 0x0000000000007b1d */ /* 0x000fec0000010000 */
[----:B------:R-:W0:Y:S02]  /*17140*/  LDS.128 R4, [R2] ;  /* 0x0000000002047984 */ /* 0x000e240000000c00 */
[----:B------:R-:W-:Y:S06]  /*17150*/  BAR.SYNC.DEFER_BLOCKING 0x0 ;  /* 0x0000000000007b1d */ /* 0x000fec0000010000 */
[----:B------:R-:W-:Y:S01]  /*17160*/  STSM.16.M88.4 [R0], R12 ;  /* 0x0000000c00007844 */ /* 0x000fe20000000200 */
[----:B0-----:R-:W-:-:S03]  /*17170*/  IMAD.MOV.U32 R10, RZ, RZ, R4 ;  /* 0x000000ffff0a7224 */ /* 0x001fc600078e0004 */
[----:B------:R-:W-:Y:S01]  /*17180*/  STL.64 [R1+0x48], R6 ;  /* 0x0000480601007387 */ /* 0x000fe20000100a00 */
[----:B------:R-:W-:Y:S01]  /*17190*/  IMAD.MOV.U32 R11, RZ, RZ, R5 ;  /* 0x000000ffff0b7224 */ /* 0x000fe200078e0005 */
[----:B------:R-:W-:Y:S06]  /*171a0*/  BAR.SYNC.DEFER_BLOCKING 0x0 ;  /* 0x0000000000007b1d */ /* 0x000fec0000010000 */
[----:B------:R-:W0:Y:S02]  /*171b0*/  LDS.128 R4, [R2] ;  /* 0x0000000002047984 */ /* 0x000e240000000c00 */
[----:B------:R-:W-:Y:S06]  /*171c0*/  BAR.SYNC.DEFER_BLOCKING 0x0 ;  /* 0x0000000000007b1d */ /* 0x000fec0000010000 */
[----:B---3--:R-:W-:Y:S04]  /*171d0*/  STSM.16.M88.4 [R0], R16 ;  /* 0x0000001000007844 */ /* 0x008fe80000000200 */
[----:B------:R-:W-:Y:S04]  /*171e0*/  STL [R1+0xb48], R10 ;  /* 0x000b480a01007387 */ /* 0x000fe80000100800 */
[----:B------:R-:W-:Y:S04]  /*171f0*/  STL [R1+0xb30], R11 ;  /* 0x000b300b01007387 */ /* 0x000fe80000100800 */
[----:B------:R-:W-:Y:S04]  /*17200*/  STL [R1+0xbdc], R9 ;  /* 0x000bdc0901007387 */ /* 0x000fe80000100800 */
[----:B0-----:R-:W-:Y:S04]  /*17210*/  STL.64 [R1+0x60], R4 ;  /* 0x0000600401007387 */ /* 0x001fe80000100a00 */
[----:B------:R-:W-:Y:S01]  /*17220*/  STL.64 [R1+0x68], R6 ;  /* 0x0000680601007387 */ /* 0x000fe20000100a00 */
[----:B------:R-:W-:Y:S06]  /*17230*/  BAR.SYNC.DEFER_BLOCKING 0x0 ;  /* 0x0000000000007b1d */ /* 0x000fec0000010000 */
[----:B------:R-:W0:Y:S02]  /*17240*/  LDS.128 R4, [R2] ;  /* 0x0000000002047984 */ /* 0x000e240000000c00 */
[----:B------:R-:W-:Y:S06]  /*17250*/  BAR.SYNC.DEFER_BLOCKING 0x0 ;  /* 0x0000000000007b1d */ /* 0x000fec0000010000 */
[----:B----4-:R-:W-:Y:S04]  /*17260*/  STSM.16.M88.4 [R0], R20 ;  /* 0x0000001400007844 */ /* 0x010fe80000000200 */
[----:B0-----:R-:W-:Y:S04]  /*17270*/  STL.64 [R1+0x120], R4 ;  /* 0x0001200401007387 */ /* 0x001fe80000100a00 */
[----:B------:R-:W-:Y:S01]  /*17280*/  STL.64 [R1+0x128], R6 ;  /* 0x0001280601007387 */ /* 0x000fe20000100a00 */
[----:B------:R-:W-:Y:S06]  /*17290*/  BAR.SYNC.DEFER_BLOCKING 0x0 ;  /* 0x0000000000007b1d */ /* 0x000fec0000010000 */
[----:B------:R-:W0:Y:S02]  /*172a0*/  LDS.128 R4, [R2] ;  /* 0x0000000002047984 */ /* 0x000e240000000c00 */
[----:B------:R-:W-:Y:S06]  /*172b0*/  BAR.SYNC.DEFER_BLOCKING 0x0 ;  /* 0x0000000000007b1d */ /* 0x000fec0000010000 */
[----:B0-----:R-:W-:Y:S04]  /*172c0*/  STL.64 [R1+0x70], R4 ;  /* 0x0000700401007387 */ /* 0x001fe80000100a00 */
[----:B------:R-:W-:Y:S04]  /*172d0*/  STL.64 [R1+0x78], R6 ;  /* 0x0000780601007387 */ /* 0x000fe80000100a00 */
[----:B------:R-:W2:Y:S04]  /*172e0*/  LDL.LU R8, [R1+0x110] ;  /* 0x0001100001087983 */ /* 0x000ea80000300800 */
        /* <DEDUP_REMOVED lines=9> */
[----:B------:R-:W-:Y:S01]  /*17380*/  STSM.16.M88.4 [R0], R24 ;  /* 0x0000001800007844 */ /* 0x000fe20000000200 */
[----:B------:R-:W-:Y:S06]  /*17390*/  BAR.SYNC.DEFER_BLOCKING 0x0 ;  /* 0x0000000000007b1d */ /* 0x000fec0000010000 */
[----:B---3--:R-:W-:Y:S04]  /*173a0*/  STL.64 [R1+0xbf8], R10 ;  /* 0x000bf80a01007387 */ /* 0x008fe80000100a00 */
[----:B--2---:R0:W-:Y:S04]  /*173b0*/  STL.64 [R1+0xbf0], R8 ;  /* 0x000bf00801007387 */ /* 0x0041e80000100a00 */
[----:B0-----:R-:W2:Y:S04]  /*173c0*/  LDL.LU R8, [R1+0xa0] ;  /* 0x0000a00001087983 */ /* 0x001ea80000300800 */
[----:B------:R-:W2:Y:S04]  /*173d0*/  LDL.LU R9, [R1+0xa4] ;  /* 0x0000a40001097983 */ /* 0x000ea80000300800 */
[----:B------:R-:W3:Y:S04]  /*173e0*/  LDL.LU R10, [R1+0xa8] ;  /* 0x0000a800010a7983 */ /* 0x000ee80000300800 */
[----:B------:R-:W3:Y:S04]  /*173f0*/  LDL.LU R11, [R1+0xac] ;  /* 0x0000ac00010b7983 */ /* 0x000ee80000300800 */
[----:B---3--:R-:W-:Y:S04]  /*17400*/  STL.64 [R1+0xc08], R10 ;  /* 0x000c080a01007387 */ /* 0x008fe80000100a00 */
[----:B--2---:R-:W-:Y:S04]  /*17410*/  STL.64 [R1+0xc00], R8 ;  /* 0x000c000801007387 */ /* 0x004fe80000100a00 */
[----:B------:R-:W0:Y:S04]  /*17420*/  LDS.128 R8, [R2] ;  /* 0x0000000002087984 */ /* 0x000e280000000c00 */
[----:B------:R-:W2:Y:S04]  /*17430*/  LDL.LU R20, [R1+0x100] ;  /* 0x0001000001147983 */ /* 0x000ea80000300800 */
[----:B------:R-:W2:Y:S04]  /*17440*/  LDL.LU R21, [R1+0x104] ;  /* 0x0001040001157983 */ /* 0x000ea80000300800 */
[----:B------:R-:W2:Y:S04]  /*17450*/  LDL.LU R22, [R1+0x108] ;  /* 0x0001080001167983 */ /* 0x000ea80000300800 */
[----:B------:R-:W2:Y:S04]  /*17460*/  LDL.LU R23, [R1+0x10c] ;  /* 0x00010c0001177983 */ /* 0x000ea80000300800 */
        /* <DEDUP_REMOVED lines=16> */
[----:B0-----:R-:W-:Y:S04]  /*17570*/  STL.64 [R1+0x80], R8 ;  /* 0x0000800801007387 */ /* 0x001fe80000100a00 */
[----:B------:R0:W-:Y:S01]  /*17580*/  STL.64 [R1+0x88], R10 ;  /* 0x0000880a01007387 */ /* 0x0001e20000100a00 */
[----:B------:R-:W-:Y:S06]  /*17590*/  BAR.SYNC.DEFER_BLOCKING 0x0 ;  /* 0x0000000000007b1d */ /* 0x000fec0000010000 */
[----:B0-----:R-:W2:Y:S04]  /*175a0*/  LDL.LU.64 R10, [R1+0xc08] ;  /* 0x000c0800010a7983 */ /* 0x001ea80000300a00 */
[----:B------:R-:W2:Y:S04]  /*175b0*/  LDL.LU.64 R8, [R1+0xc00] ;  /* 0x000c000001087983 */ /* 0x000ea80000300a00 */
[----:B--2---:R-:W-:Y:S01]  /*175c0*/  STSM.16.M88.4 [R0], R8 ;  /* 0x0000000800007844 */ /* 0x004fe20000000200 */
[----:B------:R-:W-:Y:S06]  /*175d0*/  BAR.SYNC.DEFER_BLOCKING 0x0 ;  /* 0x0000000000007b1d */ /* 0x000fec0000010000 */
[----:B------:R-:W0:Y:S04]  /*175e0*/  LDS.128 R8, [R2] ;  /* 0x0000000002087984 */ /* 0x000e280000000c00 */
[----:B0-----:R-:W-:Y:S04]  /*175f0*/  STL.64 [R1+0x90], R8 ;  /* 0x0000900801007387 */ /* 0x001fe80000100a00 */
[----:B------:R0:W-:Y:S04]  /*17600*/  STL.64 [R1+0x98], R10 ;  /* 0x0000980a01007387 */ /* 0x0001e80000100a00 */
[----:B0-----:R-:W2:Y:S04]  /*17610*/  LDL.LU.64 R10, [R1+0xbf8] ;  /* 0x000bf800010a7983 */ /* 0x001ea80000300a00 */
[----:B------:R-:W2:Y:S01]  /*17620*/  LDL.LU.64 R8, [R1+0xbf0] ;  /* 0x000bf00001087983 */ /* 0x000ea20000300a00 */
[----:B------:R-:W-:Y:S06]  /*17630*/  BAR.SYNC.DEFER_BLOCKING 0x0 ;  /* 0x0000000000007b1d */ /* 0x000fec0000010000 */
[----:B--2---:R-:W-:Y:S02]  /*17640*/  STSM.16.M88.4 [R0], R8 ;  /* 0x0000000800007844 */ /* 0x004fe40000000200 */
        /* <DEDUP_REMOVED lines=9> */
[----:B------:R-:W0:Y:S02]  /*176e0*/  LDS.128 R8, [R2] ;  /* 0x0000000002087984 */ /* 0x000e240000000c00 */
[----:B------:R-:W-:Y:S06]  /*176f0*/  BAR.SYNC.DEFER_BLOCKING 0x0 ;  /* 0x0000000000007b1d */ /* 0x000fec0000010000 */
[----:B------:R-:W-:Y:S02]  /*17700*/  STSM.16.M88.4 [R0], R20 ;  /* 0x0000001400007844 */ /* 0x000fe40000000200 */
[----:B------:R-:W-:Y:S06]  /*17710*/  BAR.SYNC.DEFER_BLOCKING 0x0 ;  /* 0x0000000000007b1d */ /* 0x000fec0000010000 */
[----:B------:R-:W1:Y:S02]  /*17720*/  LDS.128 R20, [R2] ;  /* 0x0000000002147984 */ /* 0x000e640000000c00 */
[----:B------:R-:W-:Y:S06]  /*17730*/  BAR.SYNC.DEFER_BLOCKING 0x0 ;  /* 0x0000000000007b1d */ /* 0x000fec0000010000 */
[----:B---3--:R-:W-:Y:S02]  /*17740*/  STSM.16.M88.4 [R0], R4 ;  /* 0x0000000400007844 */ /* 0x008fe40000000200 */
[----:B------:R-:W-:Y:S06]  /*17750*/  BAR.SYNC.DEFER_BLOCKING 0x0 ;  /* 0x0000000000007b1d */ /* 0x000fec0000010000 */
[----:B------:R-:W2:Y:S02]  /*17760*/  LDS.128 R4, [R2] ;  /* 0x0000000002047984 */ /* 0x000ea40000000c00 */
[----:B------:R-:W-:Y:S06]  /*17770*/  BAR.SYNC.DEFER_BLOCKING 0x0 ;  /* 0x0000000000007b1d */ /* 0x000fec0000010000 */
[----:B----4-:R-:W-:Y:S04]  /*17780*/  STSM.16.M88.4 [R0], R12 ;  /* 0x0000000c00007844 */ /* 0x010fe80000000200 */
[----:B0-----:R0:W-:Y:S04]  /*17790*/  STL.64 [R1+0xa0], R8 ;  /* 0x0000a00801007387 */ /* 0x0011e80000100a00 */
[----:B------:R-:W-:Y:S04]  /*177a0*/  STL.64 [R1+0xa8], R10 ;  /* 0x0000a80a01007387 */ /* 0x000fe80000100a00 */
[----:B0-----:R-:W3:Y:S04]  /*177b0*/  LDL.LU R9, [R1+0xbdc] ;  /* 0x000bdc0001097983 */ /* 0x001ee80000300800 */
[----:B-1----:R0:W-:Y:S04]  /*177c0*/  STL.64 [R1+0x100], R20 ;  /* 0x0001001401007387 */ /* 0x0021e80000100a00 */
[----:B------:R-:W-:Y:S04]  /*177d0*/  STL.64 [R1+0x108], R22 ;  /* 0x0001081601007387 */ /* 0x000fe80000100a00 */
[----:B0-----:R-:W4:Y:S01]  /*177e0*/  LDL.LU R21, [R1+0xbd8] ;  /* 0x000bd80001157983 */ /* 0x001f220000300800 */
[----:B------:R-:W0:Y:S03]  /*177f0*/  LDC R20, c[0x0][0x244] ;  /* 0x00009100ff147b82 */ /* 0x000e260000000800 */
[----:B--2---:R-:W-:Y:S04]  /*17800*/  STL.64 [R1+0x140], R4 ;  /* 0x0001400401007387 */ /* 0x004fe80000100a00 */
[----:B------:R-:W-:Y:S01]  /*17810*/  STL.64 [R1+0x148], R6 ;  /* 0x0001480601007387 */ /* 0x000fe20000100a00 */
[----:B------:R-:W-:Y:S06]  /*17820*/  BAR.SYNC.DEFER_BLOCKING 0x0 ;  /* 0x0000000000007b1d */ /* 0x000fec0000010000 */
[----:B------:R-:W1:Y:S02]  /*17830*/  LDS.128 R4, [R2] ;  /* 0x0000000002047984 */ /* 0x000e640000000c00 */
[----:B------:R-:W-:Y:S06]  /*17840*/  BAR.SYNC.DEFER_BLOCKING 0x0 ;  /* 0x0000000000007b1d */ /* 0x000fec0000010000 */
[----:B------:R-:W-:Y:S04]  /*17850*/  STSM.16.M88.4 [R0], R16 ;  /* 0x0000001000007844 */ /* 0x000fe80000000200 */
[----:B-1----:R-:W-:Y:S04]  /*17860*/  STL.64 [R1+0x130], R4 ;  /* 0x0001300401007387 */ /* 0x002fe80000100a00 */
[----:B------:R-:W-:Y:S01]  /*17870*/  STL.64 [R1+0x138], R6 ;  /* 0x0001380601007387 */ /* 0x000fe20000100a00 */
[----:B------:R-:W-:Y:S06]  /*17880*/  BAR.SYNC.DEFER_BLOCKING 0x0 ;  /* 0x0000000000007b1d */ /* 0x000fec0000010000 */
[----:B------:R-:W1:Y:S02]  /*17890*/  LDS.128 R4, [R2] ;  /* 0x0000000002047984 */ /* 0x000e640000000c00 */
[----:B------:R-:W-:Y:S06]  /*178a0*/  BAR.SYNC.DEFER_BLOCKING 0x0 ;  /* 0x0000000000007b1d */ /* 0x000fec0000010000 */
[----:B------:R2:W-:Y:S04]  /*178b0*/  STSM.16.M88.4 [R0], R24 ;  /* 0x0000001800007844 */ /* 0x0005e80000000200 */
[----:B-1----:R-:W-:Y:S04]  /*178c0*/  STL.64 [R1+0x150], R4 ;  /* 0x0001500401007387 */ /* 0x002fe80000100a00 */
[----:B------:R-:W-:Y:S04]  /*178d0*/  STL.64 [R1+0x158], R6 ;  /* 0x0001580601007387 */ /* 0x000fe80000100a00 */
[----:B------:R-:W3:Y:S04]  /*178e0*/  LDL.LU R16, [R1+0x210] ;  /* 0x0002100001107983 */ /* 0x000ee80000300800 */
[----:B------:R-:W3:Y:S04]  /*178f0*/  LDL.LU R17, [R1+0x214] ;  /* 0x0002140001117983 */ /* 0x000ee80000300800 */
[----:B------:R-:W3:Y:S04]  /*17900*/  LDL.LU R18, [R1+0x218] ;  /* 0x0002180001127983 */ /* 0x000ee80000300800 */
[----:B------:R-:W3:Y:S04]  /*17910*/  LDL.LU R19, [R1+0x21c] ;  /* 0x00021c0001137983 */ /* 0x000ee80000300800 */
[----:B--2---:R-:W2:Y:S04]  /*17920*/  LDL.LU R24, [R1+0x330] ;  /* 0x0003300001187983 */ /* 0x004ea80000300800 */
[----:B------:R-:W2:Y:S04]  /*17930*/  LDL.LU R25, [R1+0x334] ;  /* 0x0003340001197983 */ /* 0x000ea80000300800 */
[----:B------:R-:W4:Y:S04]  /*17940*/  LDL.LU R26, [R1+0x338] ;  /* 0x00033800011a7983 */ /* 0x000f280000300800 */
[----:B------:R-:W4:Y:S01]  /*17950*/  LDL.LU R27, [R1+0x33c] ;  /* 0x00033c00011b7983 */ /* 0x000f220000300800 */
[----:B------:R-:W-:Y:S06]  /*17960*/  BAR.SYNC.DEFER_BLOCKING 0x0 ;  /* 0x0000000000007b1d */ /* 0x000fec0000010000 */
[----:B------:R-:W1:Y:S02]  /*17970*/  LDS.128 R4, [R2] ;  /* 0x0000000002047984 */ /* 0x000e640000000c00 */
[----:B------:R-:W-:Y:S06]  /*17980*/  BAR.SYNC.DEFER_BLOCKING 0x0 ;  /* 0x0000000000007b1d */ /* 0x000fec0000010000 */
[----:B----4-:R-:W-:Y:S04]  /*17990*/  STL.64 [R1+0xbb0], R26 ;  /* 0x000bb01a01007387 */ /* 0x010fe80000100a00 */
[----:B--2---:R2:W-:Y:S04]  /*179a0*/  STL.64 [R1+0xba8], R24 ;  /* 0x000ba81801007387 */ /* 0x0045e80000100a00 */
[----:B--2---:R-:W2:Y:S04]  /*179b0*/  LDL.LU R24, [R1+0x460] ;  /* 0x0004600001187983 */ /* 0x004ea80000300800 */
[----:B------:R-:W2:Y:S04]  /*179c0*/  LDL.LU R25, [R1+0x464] ;  /* 0x0004640001197983 */ /* 0x000ea80000300800 */
[----:B------:R-:W4:Y:S04]  /*179d0*/  LDL.LU R26, [R1+0x468] ;  /* 0x00046800011a7983 */ /* 0x000f280000300800 */
[----:B------:R-:W4:Y:S04]  /*179e0*/  LDL.LU R27, [R1+0x46c] ;  /* 0x00046c00011b7983 */ /* 0x000f280000300800 */
[----:B---3--:R-:W-:Y:S01]  /*179f0*/  STSM.16.M88.4 [R0], R16 ;  /* 0x0000001000007844 */ /* 0x008fe20000000200 */
[----:B------:R-:W-:Y:S06]  /*17a00*/  BAR.SYNC.DEFER_BLOCKING 0x0 ;  /* 0x0000000000007b1d */ /* 0x000fec0000010000 */
[----:B----4-:R-:W-:Y:S04]  /*17a10*/  STL.64 [R1+0xbc0], R26 ;  /* 0x000bc01a01007387 */ /* 0x010fe80000100a00 */
[----:B--2---:R2:W-:Y:S04]  /*17a20*/  STL.64 [R1+0xbb8], R24 ;  /* 0x000bb81801007387 */ /* 0x0045e80000100a00 */
[----:B--2---:R-:W2:Y:S04]  /*17a30*/  LDL.LU R24, [R1+0x260] ;  /* 0x0002600001187983 */ /* 0x004ea80000300800 */
[----:B------:R-:W2:Y:S04]  /*17a40*/  LDL.LU R25, [R1+0x264] ;  /* 0x0002640001197983 */ /* 0x000ea80000300800 */
[----:B------:R-:W3:Y:S04]  /*17a50*/  LDL.LU R26, [R1+0x268] ;  /* 0x00026800011a7983 */ /* 0x000ee80000300800 */
[----:B------:R-:W3:Y:S04]  /*17a60*/  LDL.LU R27, [R1+0x26c] ;  /* 0x00026c00011b7983 */ /* 0x000ee80000300800 */
[----:B---3--:R-:W-:Y:S04]  /*17a70*/  STL.64 [R1+0xbd0], R26 ;  /* 0x000bd01a01007387 */ /* 0x008fe80000100a00 */
[----:B--2---:R-:W-:Y:S04]  /*17a80*/  STL.64 [R1+0xbc8], R24 ;  /* 0x000bc81801007387 */ /* 0x004fe80000100a00 */
[----:B------:R-:W2:Y:S04]  /*17a90*/  LDS.128 R24, [R2] ;  /* 0x0000000002187984 */ /* 0x000ea80000000c00 */
[----:B------:R-:W3:Y:S04]  /*17aa0*/  LDL.LU R12, [R1+0x490] ;  /* 0x00049000010c7983 */ /* 0x000ee80000300800 */
[----:B-1----:R1:W-:Y:S04]  /*17ab0*/  STL.64 [R1+0x110], R4 ;  /* 0x0001100401007387 */ /* 0x0023e80000100a00 */
[----:B------:R4:W-:Y:S04]  /*17ac0*/  STL.64 [R1+0x118], R6 ;  /* 0x0001180601007387 */ /* 0x0009e80000100a00 */
[----:B------:R-:W3:Y:S04]  /*17ad0*/  LDL.LU R13, [R1+0x494] ;  /* 0x00049400010d7983 */ /* 0x000ee80000300800 */
[----:B------:R-:W3:Y:S04]  /*17ae0*/  LDL.LU R14, [R1+0x498] ;  /* 0x00049800010e7983 */ /* 0x000ee80000300800 */
[----:B------:R-:W3:Y:S04]  /*17af0*/  LDL.LU R15, [R1+0x49c] ;  /* 0x00049c00010f7983 */ /* 0x000ee80000300800 */
[----:B-1----:R-:W3:Y:S04]  /*17b00*/  LDL.LU R4, [R1+0x4a0] ;  /* 0x0004a00001047983 */ /* 0x002ee80000300800 */
[----:B------:R-:W3:Y:S04]  /*17b10*/  LDL.LU R5, [R1+0x4a4] ;  /* 0x0004a40001057983 */ /* 0x000ee80000300800 */
[----:B----4-:R-:W4:Y:S04]  /*17b20*/  LDL.LU R6, [R1+0x4a8] ;  /* 0x0004a80001067983 */ /* 0x010f280000300800 */
[----:B------:R-:W4:Y:S04]  /*17b30*/  LDL.LU R7, [R1+0x4ac] ;  /* 0x0004ac0001077983 */ /* 0x000f280000300800 */
[----:B------:R-:W4:Y:S04]  /*17b40*/  LDL R10, [R1+0xa88] ;  /* 0x000a8800010a7983 */ /* 0x000f280000100800 */
[----:B------:R-:W4:Y:S04]  /*17b50*/  LDL.LU R16, [R1+0x4b0] ;  /* 0x0004b00001107983 */ /* 0x000f280000300800 */
[----:B------:R-:W4:Y:S04]  /*17b60*/  LDL.LU R17, [R1+0x4b4] ;  /* 0x0004b40001117983 */ /* 0x000f280000300800 */
[----:B------:R-:W4:Y:S04]  /*17b70*/  LDL.LU R18, [R1+0x4b8] ;  /* 0x0004b80001127983 */ /* 0x000f280000300800 */
[----:B------:R-:W4:Y:S04]  /*17b80*/  LDL.LU R19, [R1+0x4bc] ;  /* 0x0004bc0001137983 */ /* 0x000f280000300800 */
[----:B--2---:R-:W-:Y:S04]  /*17b90*/  STL.64 [R1+0x190], R24 ;  /* 0x0001901801007387 */ /* 0x004fe80000100a00 */
[----:B------:R1:W-:Y:S01]  /*17ba0*/  STL.64 [R1+0x198], R26 ;  /* 0x0001981a01007387 */ /* 0x0003e20000100a00 */
[----:B------:R-:W-:Y:S06]  /*17bb0*/  BAR.SYNC.DEFER_BLOCKING 0x0 ;  /* 0x0000000000007b1d */ /* 0x000fec0000010000 */
[----:B-1----:R-:W2:Y:S04]  /*17bc0*/  LDL.LU.64 R26, [R1+0xbd0] ;  /* 0x000bd000011a7983 */ /* 0x002ea80000300a00 */
[----:B------:R-:W2:Y:S04]  /*17bd0*/  LDL.LU.64 R24, [R1+0xbc8] ;  /* 0x000bc80001187983 */ /* 0x000ea80000300a00 */
[----:B--2---:R-:W-:Y:S01]  /*17be0*/  STSM.16.M88.4 [R0], R24 ;  /* 0x0000001800007844 */ /* 0x004fe20000000200 */
[----:B------:R-:W-:Y:S06]  /*17bf0*/  BAR.SYNC.DEFER_BLOCKING 0x0 ;  /* 0x0000000000007b1d */ /* 0x000fec0000010000 */
[----:B------:R-:W1:Y:S04]  /*17c00*/  LDS.128 R24, [R2] ;  /* 0x0000000002187984 */ /* 0x000e680000000c00 */
[----:B-1----:R-:W-:Y:S04]  /*17c10*/  STL.64 [R1+0x180], R24 ;  /* 0x0001801801007387 */ /* 0x002fe80000100a00 */
[----:B------:R1:W-:Y:S04]  /*17c20*/  STL.64 [R1+0x188], R26 ;  /* 0x0001881a01007387 */ /* 0x0003e80000100a00 */
[----:B-1----:R-:W2:Y:S04]  /*17c30*/  LDL.LU.64 R26, [R1+0xbc0] ;  /* 0x000bc000011a7983 */ /* 0x002ea80000300a00 */
[----:B------:R-:W2:Y:S01]  /*17c40*/  LDL.LU.64 R24, [R1+0xbb8] ;  /* 0x000bb80001187983 */ /* 0x000ea20000300a00 */
[----:B------:R-:W-:Y:S06]  /*17c50*/  BAR.SYNC.DEFER_BLOCKING 0x0 ;  /* 0x0000000000007b1d */ /* 0x000fec0000010000 */
[----:B--2---:R-:W-:Y:S02]  /*17c60*/  STSM.16.M88.4 [R0], R24 ;  /* 0x0000001800007844 */ /* 0x004fe40000000200 */
[----:B------:R-:W-:Y:S06]  /*17c70*/  BAR.SYNC.DEFER_BLOCKING 0x0 ;  /* 0x0000000000007b1d */ /* 0x000fec0000010000 */
[----:B------:R-:W1:Y:S04]  /*17c80*/  LDS.128 R24, [R2] ;  /* 0x0000000002187984 */ /* 0x000e680000000c00 */
[----:B-1----:R-:W-:Y:S04]  /*17c90*/  STL.64 [R1+0x170], R24 ;  /* 0x0001701801007387 */ /* 0x002fe80000100a00 */
[----:B------:R1:W-:Y:S04]  /*17ca0*/  STL.64 [R1+0x178], R26 ;  /* 0x0001781a01007387 */ /* 0x0003e80000100a00 */
[----:B-1----:R-:W2:Y:S04]  /*17cb0*/  LDL.LU.64 R26, [R1+0xbb0] ;  /* 0x000bb000011a7983 */ /* 0x002ea80000300a00 */
[----:B------:R-:W2:Y:S01]  /*17cc0*/  LDL.LU.64 R24, [R1+0xba8] ;  /* 0x000ba80001187983 */ /* 0x000ea20000300a00 */
[----:B------:R-:W-:Y:S06]  /*17cd0*/  BAR.SYNC.DEFER_BLOCKING 0x0 ;  /* 0x0000000000007b1d */ /* 0x000fec0000010000 */
[----:B------:R-:W0:Y:S04]  /*17ce0*/  LDL R8, [R1+0xa8c] ;  /* 0x000a8c0001087983 */ /* 0x000e280000100800 */
[----:B--2---:R-:W-:Y:S01]  /*17cf0*/  STSM.16.M88.4 [R0], R24 ;  /* 0x0000001800007844 */ /* 0x004fe20000000200 */
[----:B------:R-:W-:Y:S06]  /*17d00*/  BAR.SYNC.DEFER_BLOCKING 0x0 ;  /* 0x0000000000007b1d */ /* 0x000fec0000010000 */
[----:B------:R-:W1:Y:S02]  /*17d10*/  LDS.128 R24, [R2] ;  /* 0x0000000002187984 */ /* 0x000e640000000c00 */
[----:B------:R-:W-:Y:S06]  /*17d20*/  BAR.SYNC.DEFER_BLOCKING 0x0 ;  /* 0x0000000000007b1d */ /* 0x000fec0000010000 */
[----:B---3--:R-:W-:Y:S02]  /*17d30*/  STSM.16.M88.4 [R0], R12 ;  /* 0x0000000c00007844 */ /* 0x008fe40000000200 */
[----:B------:R-:W-:Y:S06]  /*17d40*/  BAR.SYNC.DEFER_BLOCKING 0x0 ;  /* 0x0000000000007b1d */ /* 0x000fec0000010000 */
[----:B------:R-:W2:Y:S02]  /*17d50*/  LDS.128 R12, [R2] ;  /* 0x00000000020c7984 */ /* 0x000ea40000000c00 */
[----:B------:R-:W-:Y:S06]  /*17d60*/  BAR.SYNC.DEFER_BLOCKING 0x0 ;  /* 0x0000000000007b1d */ /* 0x000fec0000010000 */
[----:B----4-:R-:W-:Y:S02]  /*17d70*/  STSM.16.M88.4 [R0], R4 ;  /* 0x0000000400007844 */ /* 0x010fe40000000200 */
[----:B------:R-:W-:Y:S06]  /*17d80*/  BAR.SYNC.DEFER_BLOCKING 0x0 ;  /* 0x0000000000007b1d */ /* 0x000fec0000010000 */
[----:B------:R-:W3:Y:S02]  /*17d90*/  LDS.128 R4, [R2] ;  /* 0x0000000002047984 */ /* 0x000ee40000000c00 */
[----:B------:R-:W-:Y:S06]  /*17da0*/  BAR.SYNC.DEFER_BLOCKING 0x0 ;  /* 0x0000000000007b1d */ /* 0x000fec0000010000 */
[----:B------:R-:W-:Y:S02]  /*17db0*/  STSM.16.M88.4 [R0], R16 ;  /* 0x0000001000007844 */ /* 0x000fe40000000200 */
[----:B------:R-:W-:Y:S06]  /*17dc0*/  BAR.SYNC.DEFER_BLOCKING 0x0 ;  /* 0x0000000000007b1d */ /* 0x000fec0000010000 */
[----:B-1----:R1:W-:Y:S04]  /*17dd0*/  STL.64 [R1+0x160], R24 ;  /* 0x0001601801007387 */ /* 0x0023e80000100a00 */
[----:B------:R-:W4:Y:S04]  /*17de0*/  LDS.128 R16, [R2] ;  /* 0x0000000002107984 */ /* 0x000f280000000c00 */
[----:B------:R0:W-:Y:S04]  /*17df0*/  STL.64 [R1+0x168], R26 ;  /* 0x0001681a01007387 */ /* 0x0001e80000100a00 */
[----:B-1----:R-:W4:Y:S04]  /*17e00*/  LDL.LU R24, [R1+0x4c0] ;  /* 0x0004c00001187983 */ /* 0x002f280000300800 */
[----:B------:R-:W4:Y:S04]  /*17e10*/  LDL.LU R25, [R1+0x4c4] ;  /* 0x0004c40001197983 */ /* 0x000f280000300800 */
[----:B0-----:R-:W4:Y:S04]  /*17e20*/  LDL.LU R26, [R1+0x4c8] ;  /* 0x0004c800011a7983 */ /* 0x001f280000300800 */
[----:B------:R-:W4:Y:S04]  /*17e30*/  LDL.LU R27, [R1+0x4cc] ;  /* 0x0004cc00011b7983 */ /* 0x000f280000300800 */
[----:B--2---:R-:W-:Y:S04]  /*17e40*/  STL.64 [R1+0x1c0], R12 ;  /* 0x0001c00c01007387 */ /* 0x004fe80000100a00 */
[----:B------:R0:W-:Y:S01]  /*17e50*/  STL.64 [R1+0x1c8], R14 ;  /* 0x0001c80e01007387 */ /* 0x0001e20000100a00 */
[----:B------:R-:W-:Y:S06]  /*17e60*/  BAR.SYNC.DEFER_BLOCKING 0x0 ;  /* 0x0000000000007b1d */ /* 0x000fec0000010000 */
[----:B0-----:R-:W2:Y:S04]  /*17e70*/  LDL.LU R14, [R1+0xba0] ;  /* 0x000ba000010e7983 */ /* 0x001ea80000300800 */
[----:B------:R-:W2:Y:S04]  /*17e80*/  LDL.LU.64 R12, [R1+0xb98] ;  /* 0x000b9800010c7983 */ /* 0x000ea80000300a00 */
[----:B------:R-:W2:Y:S04]  /*17e90*/  LDL R11, [R1+0xaa0] ;  /* 0x000aa000010b7983 */ /* 0x000ea80000100800 */
[----:B---3--:R-:W-:Y:S04]  /*17ea0*/  STL.64 [R1+0x1b0], R4 ;  /* 0x0001b00401007387 */ /* 0x008fe80000100a00 */
[----:B------:R-:W-:Y:S04]  /*17eb0*/  STL.64 [R1+0x1b8], R6 ;  /* 0x0001b80601007387 */ /* 0x000fe80000100a00 */
[----:B----4-:R-:W-:Y:S04]  /*17ec0*/  STL.64 [R1+0x1a0], R16 ;  /* 0x0001a01001007387 */ /* 0x010fe80000100a00 */
[----:B------:R0:W-:Y:S04]  /*17ed0*/  STL.64 [R1+0x1a8], R18 ;  /* 0x0001a81201007387 */ /* 0x0001e80000100a00 */
[----:B0-----:R-:W3:Y:S04]  /*17ee0*/  LDL.LU R19, [R1+0xb90] ;  /* 0x000b900001137983 */ /* 0x001ee80000300800 */
[----:B------:R0:W-:Y:S04]  /*17ef0*/  STL [R1+0xb1c], R2 ;  /* 0x000b1c0201007387 */ /* 0x0001e80000100800 */
[----:B------:R-:W3:Y:S04]  /*17f00*/  LDL.LU R16, [R1+0xd0] ;  /* 0x0000d00001107983 */ /* 0x000ee80000300800 */
[----:B------:R-:W4:Y:S04]  /*17f10*/  LDL.LU R17, [R1+0xc0] ;  /* 0x0000c00001117983 */ /* 0x000f280000300800 */
[----:B------:R-:W3:Y:S04]  /*17f20*/  LDL R15, [R1+0xa98] ;  /* 0x000a9800010f7983 */ /* 0x000ee80000100800 */
[----:B0-----:R-:W4:Y:S01]  /*17f30*/  LDL R2, [R1+0xa90] ;  /* 0x000a900001027983 */ /* 0x001f220000100800 */
[C---:B------:R-:W-:Y:S01]  /*17f40*/  IMAD R3, R8.reuse, R20, RZ ;  /* 0x0000001408037224 */ /* 0x040fe200078e02ff */
[----:B------:R-:W-:-:S02]  /*17f50*/  ISETP.GE.AND P3, PT, R8, UR4, PT ;  /* 0x0000000408007c0c */ /* 0x000fc4000bf66270 */
[----:B------:R-:W-:Y:S01]  /*17f60*/  ISETP.GE.AND P2, PT, R10, UR5, PT ;  /* 0x000000050a007c0c */ /* 0x000fe2000bf46270 */
[----:B------:R-:W-:Y:S01]  /*17f70*/  IMAD R5, R20, 0x40, R3 ;  /* 0x0000004014057824 */ /* 0x000fe200078e0203 */
[----:B------:R-:W-:Y:S01]  /*17f80*/  LEA R6, P4, R3, UR6, 0x1 ;  /* 0x0000000603067c11 */ /* 0x000fe2000f8808ff */
[----:B------:R-:W-:Y:S01]  /*17f90*/  ULDC.64 UR4, c[0x0][0x228] ;  /* 0x00008a0000047ab9 */ /* 0x000fe20000000a00 */
[C---:B------:R-:W-:Y:S01]  /*17fa0*/  ISETP.LT.AND P3, PT, R10.reuse, UR29, !P3 ;  /* 0x0000001d0a007c0c */ /* 0x040fe2000df61270 */
[----:B------:R-:W-:Y:S01]  /*17fb0*/  IMAD R28, R10, UR26, RZ ;  /* 0x0000001a0a1c7c24 */ /* 0x000fe2000f8e02ff */
[----:B------:R-:W-:Y:S01]  /*17fc0*/  LEA R4, P6, R5, UR6, 0x1 ;  /* 0x0000000605047c11 */ /* 0x000fe2000f8c08ff */
[----:B------:R-:W4:Y:S01]  /*17fd0*/  LDL.LU R18, [R1+0xb4] ;  /* 0x0000b40001127983 */ /* 0x000f220000300800 */
[----:B------:R-:W-:Y:S01]  /*17fe0*/  LEA.HI.X.SX32 R7, R3, UR7, 0x1, P4 ;  /* 0x0000000703077c11 */ /* 0x000fe2000a0f0eff */
[----:B------:R-:W-:Y:S01]  /*17ff0*/  IMAD R3, R20, 0x40, R5 ;  /* 0x0000004014037824 */ /* 0x000fe200078e0205 */
[----:B------:R-:W-:-:S02]  /*18000*/  LEA.HI.X.SX32 R5, R5, UR7, 0x1, P6 ;  /* 0x0000000705057c11 */ /* 0x000fc4000b0f0eff */
[----:B------:R-:W-:Y:S01]  /*18010*/  PRMT R21, R29, 0x7632, R21 ;  /* 0x000076321d157816 */ /* 0x000fe20000000015 */
[----:B------:R0:W-:Y:S02]  /*18020*/  STSM.16.M88.4 [R0], R24 ;  /* 0x0000001800007844 */ /* 0x0001e40000000200 */
[C---:B0-----:R-:W-:Y:S01]  /*18030*/  IMAD.WIDE R24, R28.reuse, 0x2, R6 ;  /* 0x000000021c187825 */ /* 0x041fe200078e0206 */
[----:B------:R-:W-:Y:S03]  /*18040*/  BAR.SYNC.DEFER_BLOCKING 0x0 ;  /* 0x0000000000007b1d */ /* 0x000fe60000010000 */
[----:B------:R-:W-:Y:S01]  /*18050*/  IMAD.WIDE R26, R28, 0x2, R4 ;  /* 0x000000021c1a7825 */ /* 0x000fe200078e0204 */
[----:B--2---:R-:W-:-:S03]  /*18060*/  ISETP.LT.AND P5, PT, R11, UR4, !P2 ;  /* 0x000000040b007c0c */ /* 0x004fc6000d7a1270 */
[----:B------:R-:W-:Y:S01]  /*18070*/  IMAD R0, R20, 0x40, R3 ;  /* 0x0000004014007824 */ /* 0x000fe200078e0203 */
[----:B------:R-:W-:Y:S01]  /*18080*/  LEA R20, P4, R3, UR6, 0x1 ;  /* 0x0000000603147c11 */ /* 0x000fe2000f8808ff */
[----:B------:R-:W-:-:S03]  /*18090*/  ULDC UR4, c[0x0][0x22c] ;  /* 0x00008b0000047ab9 */ /* 0x000fc60000000800 */
[C---:B------:R-:W-:Y:S01]  /*180a0*/  LEA R22, P6, R0.reuse, UR6, 0x1 ;  /* 0x0000000600167c11 */ /* 0x040fe2000f8c08ff */
[----:B------:R-:W-:Y:S04]  /*180b0*/  @P3 STG.E.U16 desc[UR10][R24.64], R29 ;  /* 0x0000001d18003986 */ /* 0x000fe8000c10150a */
[----:B------:R0:W-:Y:S01]  /*180c0*/  @P5 STG.E.U16 desc[UR10][R26.64], R21 ;  /* 0x000000151a005986 */ /* 0x0001e2000c10150a */
[----:B------:R-:W-:Y:S02]  /*180d0*/  LEA.HI.X.SX32 R23, R0, UR7, 0x1, P6 ;  /* 0x0000000700177c11 */ /* 0x000fe4000b0f0eff */
[----:B------:R-:W-:Y:S02]  /*180e0*/  ISETP.LT.AND P5, PT, R8, UR8, !P1 ;  /* 0x0000000808007c0c */ /* 0x000fe4000cfa1270 */
[----:B0-----:R-:W-:Y:S01]  /*180f0*/  LEA.HI.X.SX32 R21, R3, UR7, 0x1, P4 ;  /* 0x0000000703157c11 */ /* 0x001fe2000a0f0eff */
[----:B------:R-:W-:Y:S01]  /*18100*/  ULDC.64 UR6, c[0x0][0x228] ;  /* 0x00008a0000067ab9 */ /* 0x000fe20000000a00 */
[C---:B------:R-:W-:Y:S01]  /*18110*/  VIADD R0, R28.reuse, UR26 ;  /* 0x0000001a1c007c36 */ /* 0x040fe20008000000 */
[----:B------:R-:W-:Y:S01]  /*18120*/  ISETP.LT.AND P6, PT, R11, UR6, !P1 ;  /* 0x000000060b007c0c */ /* 0x000fe2000cfc1270 */
[----:B------:R-:W-:Y:S01]  /*18130*/  IMAD.WIDE R26, R28, 0x2, R22 ;  /* 0x000000021c1a7825 */ /* 0x000fe200078e0216 */
[----:B------:R-:W-:Y:S01]  /*18140*/  ULDC UR6, c[0x0][0x228] ;  /* 0x00008a0000067ab9 */ /* 0x000fe20000000800 */
[----:B------:R-:W-:Y:S01]  /*18150*/  ULDC UR8, c[0x0][0x228] ;  /* 0x00008a0000087ab9 */ /* 0x000fe20000000800 */
[----:B---3--:R-:W-:Y:S01]  /*18160*/  ISETP.LT.AND P4, PT, R15, UR14, !P2 ;  /* 0x0000000e0f007c0c */ /* 0x008fe2000d781270 */
[----:B------:R0:W-:Y:S01]  /*18170*/  STL.64 [R1+0xb88], R14 ;  /* 0x000b880e01007387 */ /* 0x0001e20000100a00 */
[----:B----4-:R-:W-:Y:S01]  /*18180*/  ISETP.LT.AND P3, PT, R2, UR12, !P2 ;  /* 0x0000000c02007c0c */ /* 0x010fe2000d761270 */
[----:B------:R-:W-:Y:S01]  /*18190*/  IMAD.WIDE R24, R0, 0x2, R6 ;  /* 0x0000000200187825 */ /* 0x000fe200078e0206 */
[----:B------:R-:W-:Y:S01]  /*181a0*/  PRMT R19, R16, 0x7632, R19 ;  /* 0x0000763210137816 */ /* 0x000fe20000000013 */
[----:B------:R-:W-:-:S02]  /*181b0*/  ULDC UR12, c[0x0][0x228] ;  /* 0x00008a00000c7ab9 */ /* 0x000fc40000000800 */
[----:B0-----:R-:W-:Y:S01]  /*181c0*/  IMAD.WIDE R14, R28, 0x2, R20 ;  /* 0x000000021c0e7825 */ /* 0x001fe200078e0214 */
[----:B------:R-:W-:-:S05]  /*181d0*/  PRMT R13, R17, 0x7632, R13 ;  /* 0x00007632110d7816 */ /* 0x000fca000000000d */
[----:B------:R0:W-:Y:S01]  /*181e0*/  @P4 STG.E.U16 desc[UR10][R14.64], R16 ;  /* 0x000000100e004986 */ /* 0x0001e2000c10150a */
[----:B------:R-:W-:-:S03]  /*181f0*/  IMAD.WIDE R28, R0, 0x2, R4 ;  /* 0x00000002001c7825 */ /* 0x000fc600078e0204 */
[----:B------:R-:W-:Y:S04]  /*18200*/  @P3 STG.E.U16 desc[UR10][R26.64], R19 ;  /* 0x000000131a003986 */ /* 0x000fe8000c10150a */
[----:B0-----:R-:W2:Y:S04]  /*18210*/  LDL.LU.64 R14, [R1+0xb88] ;  /* 0x000b8800010e7983 */ /* 0x001ea80000300a00 */
[----:B------:R-:W-:Y:S04]  /*18220*/  @P5 STG.E.U16 desc[UR10][R24.64], R17 ;  /* 0x0000001118005986 */ /* 0x000fe8000c10150a */
[----:B------:R-:W3:Y:S04]  /*18230*/  LDL.LU R16, [R1+0xb84] ;  /* 0x000b840001107983 */ /* 0x000ee80000300800 */
[----:B------:R0:W-:Y:S04]  /*18240*/  @P6 STG.E.U16 desc[UR10][R28.64], R13 ;  /* 0x0000000d1c006986 */ /* 0x0001e8000c10150a */
[----:B0-----:R-:W4:Y:S01]  /*18250*/  LDL.LU R13, [R1+0xd4] ;  /* 0x0000d400010d7983 */ /* 0x001f220000300800 */
[----:B------:R-:W-:-:S02]  /*18260*/  VIADD R3, R10, 0x2 ;  /* 0x000000020a037836 */ /* 0x000fc40000000000 */
[----:B------:R-:W-:Y:S01]  /*18270*/  VIADD R17, R10, 0x3 ;  /* 0x000000030a117836 */ /* 0x000fe20000000000 */
[----:B------:R-:W-:Y:S02]  /*18280*/  ISETP.LT.AND P3, PT, R2, UR20, !P1 ;  /* 0x0000001402007c0c */ /* 0x000fe4000cf61270 */
[----:B------:R-:W-:Y:S01]  /*18290*/  ISETP.GE.AND P2, PT, R3, UR4, PT ;  /* 0x0000000403007c0c */ /* 0x000fe2000bf46270 */
[----:B------:R-:W-:Y:S01]  /*182a0*/  ULDC UR4, c[0x0][0x22c] ;  /* 0x00008b0000047ab9 */ /* 0x000fe20000000800 */
[----:B--2---:R-:W-:Y:S02]  /*182b0*/  ISETP.LT.AND P4, PT, R15, UR22, !P1 ;  /* 0x000000160f007c0c */ /* 0x004fe4000cf81270 */
[----:B------:R-:W-:Y:S01]  /*182c0*/  ISETP.GE.AND P1, PT, R17, UR4, PT ;  /* 0x0000000411007c0c */ /* 0x000fe2000bf26270 */
[----:B----4-:R0:W-:Y:S01]  /*182d0*/  STL.64 [R1+0xb78], R12 ;  /* 0x000b780c01007387 */ /* 0x0101e20000100a00 */
[----:B------:R-:W-:Y:S01]  /*182e0*/  ISETP.LT.AND P5, PT, R8, UR18, !P2 ;  /* 0x0000001208007c0c */ /* 0x000fe2000d7a1270 */
[----:B------:R-:W-:Y:S01]  /*182f0*/  IMAD.WIDE R26, R0, 0x2, R22 ;  /* 0x00000002001a7825 */ /* 0x000fe200078e0216 */
[----:B---3--:R-:W-:Y:S01]  /*18300*/  PRMT R14, R16, 0x7632, R14 ;  /* 0x00007632100e7816 */ /* 0x008fe2000000000e */
[----:B------:R-:W2:Y:S02]  /*18310*/  LDL.LU R19, [R1+0xc4] ;  /* 0x0000c40001137983 */ /* 0x000ea40000300800 */
[C---:B------:R-:W-:Y:S01]  /*18320*/  VIADD R3, R0.reuse, UR26 ;  /* 0x0000001a00037c36 */ /* 0x040fe20008000000 */
[----:B------:R-:W-:Y:S01]  /*18330*/  ISETP.LT.AND P6, PT, R11, UR16, !P2 ;  /* 0x000000100b007c0c */ /* 0x000fe2000d7c1270 */
[----:B------:R-:W3:Y:S01]  /*18340*/  LDL.LU R17, [R1+0xb80] ;  /* 0x000b800001117983 */ /* 0x000ee20000300800 */
[----:B------:R-:W-:Y:S01]  /*18350*/  ULDC UR4, c[0x0][0x228] ;  /* 0x00008a0000047ab9 */ /* 0x000fe20000000800 */
[----:B0-----:R-:W-:-:S05]  /*18360*/  IMAD.WIDE R12, R0, 0x2, R20 ;  /* 0x00000002000c7825 */ /* 0x001fca00078e0214 */
[----:B------:R0:W-:Y:S04]  /*18370*/  @P4 STG.E.U16 desc[UR10][R12.64], R16 ;  /* 0x000000100c004986 */ /* 0x0001e8000c10150a */
[----:B0-----:R-:W4:Y:S01]  /*18380*/  LDL.LU.64 R12, [R1+0xb78] ;  /* 0x000b7800010c7983 */ /* 0x001f220000300a00 */
[----:B------:R-:W-:Y:S01]  /*18390*/  ISETP.LT.AND P4, PT, R2, UR24, !P2 ;  /* 0x0000001802007c0c */ /* 0x000fe2000d781270 */
[----:B------:R-:W-:Y:S01]  /*183a0*/  ULDC.64 UR24, c[0x0][0x228] ;  /* 0x00008a0000187ab9 */ /* 0x000fe20000000a00 */
[----:B------:R-:W-:Y:S01]  /*183b0*/  IMAD.WIDE R24, R3, 0x2, R6 ;  /* 0x0000000203187825 */ /* 0x000fe200078e0206 */
[----:B------:R-:W-:Y:S01]  /*183c0*/  @P3 STG.E.U16 desc[UR10][R26.64], R14 ;  /* 0x0000000e1a003986 */ /* 0x000fe2000c10150a */
[----:B------:R-:W-:Y:S02]  /*183d0*/  ISETP.LT.AND P3, PT, R15, UR24, !P2 ;  /* 0x000000180f007c0c */ /* 0x000fe4000d761270 */
[----:B------:R-:W-:Y:S01]  /*183e0*/  PRMT R0, R18, 0x7632, R0 ;  /* 0x0000763212007816 */ /* 0x000fe20000000000 */
[----:B------:R0:W-:Y:S01]  /*183f0*/  @P5 STG.E.U16 desc[UR10][R24.64], R18 ;  /* 0x0000001218005986 */ /* 0x0001e2000c10150a */
[----:B------:R-:W-:-:S05]  /*18400*/  IMAD.WIDE R28, R3, 0x2, R4 ;  /* 0x00000002031c7825 */ /* 0x000fca00078e0204 */
[----:B------:R-:W-:Y:S04]  /*18410*/  @P6 STG.E.U16 desc[UR10][R28.64], R0 ;  /* 0x000000001c006986 */ /* 0x000fe8000c10150a */
[----:B0-----:R-:W3:Y:S04]  /*18420*/  LDL.LU R18, [R1+0xb8] ;  /* 0x0000b80001127983 */ /* 0x001ee80000300800 */
[----:B------:R0:W-:Y:S02]  /*18430*/  STL [R1+0xb70], R15 ;  /* 0x000b700f01007387 */ /* 0x0001e40000100800 */
[----:B0-----:R-:W-:-:S05]  /*18440*/  IMAD.WIDE R14, R3, 0x2, R20 ;  /* 0x00000002030e7825 */ /* 0x001fca00078e0214 */
[----:B----4-:R0:W-:Y:S04]  /*18450*/  @P3 STG.E.U16 desc[UR10][R14.64], R13 ;  /* 0x0000000d0e003986 */ /* 0x0101e8000c10150a */
[----:B0-----:R-:W4:Y:S01]  /*18460*/  LDL.LU R15, [R1+0xb70] ;  /* 0x000b7000010f7983 */ /* 0x001f220000300800 */
[----:B------:R-:W-:Y:S01]  /*18470*/  VIADD R16, R10, 0x4 ;  /* 0x000000040a107836 */ /* 0x000fe20000000000 */
[----:B------:R-:W-:Y:S01]  /*18480*/  ISETP.LT.AND P6, PT, R11, UR4, !P1 ;  /* 0x000000040b007c0c */ /* 0x000fe2000cfc1270 */
[----:B------:R-:W-:Y:S01]  /*18490*/  IMAD.WIDE R26, R3, 0x2, R22 ;  /* 0x00000002031a7825 */ /* 0x000fe200078e0216 */
[----:B------:R-:W-:Y:S01]  /*184a0*/  PRMT R12, R13, 0x7632, R12 ;  /* 0x000076320d0c7816 */ /* 0x000fe2000000000c */
[----:B------:R-:W-:Y:S01]  /*184b0*/  ULDC UR4, c[0x0][0x22c] ;  /* 0x00008b0000047ab9 */ /* 0x000fe20000000800 */
[----:B------:R-:W-:Y:S01]  /*184c0*/  ISETP.LT.AND P5, PT, R8, UR28, !P1 ;  /* 0x0000001c08007c0c */ /* 0x000fe2000cfa1270 */
[----:B------:R-:W-:Y:S01]  /*184d0*/  VIADD R0, R3, UR26 ;  /* 0x0000001a03007c36 */ /* 0x000fe20008000000 */
[----:B------:R-:W-:Y:S01]  /*184e0*/  ISETP.GE.AND P2, PT, R16, UR4, PT ;  /* 0x0000000410007c0c */ /* 0x000fe2000bf46270 */
[----:B------:R-:W-:Y:S01]  /*184f0*/  ULDC UR4, c[0x0][0x228] ;  /* 0x00008a0000047ab9 */ /* 0x000fe20000000800 */
[----:B------:R0:W-:Y:S01]  /*18500*/  @P4 STG.E.U16 desc[UR10][R26.64], R12 ;  /* 0x0000000c1a004986 */ /* 0x0001e2000c10150a */
[----:B------:R-:W-:Y:S01]  /*18510*/  IMAD.WIDE R24, R0, 0x2, R6 ;  /* 0x0000000200187825 */ /* 0x000fe200078e0206 */
[----:B--2---:R-:W-:-:S02]  /*18520*/  PRMT R3, R19, 0x7632, R3 ;  /* 0x0000763213037816 */ /* 0x004fc40000000003 */
[----:B------:R-:W2:Y:S01]  /*18530*/  LDL.LU R14, [R1+0xd8] ;  /* 0x0000d800010e7983 */ /* 0x000ea20000300800 */
[----:B------:R-:W-:-:S04]  /*18540*/  IMAD.WIDE R28, R0, 0x2, R4 ;  /* 0x00000002001c7825 */ /* 0x000fc800078e0204 */
[----:B------:R1:W-:Y:S01]  /*18550*/  @P5 STG.E.U16 desc[UR10][R24.64], R19 ;  /* 0x0000001318005986 */ /* 0x0003e2000c10150a */
[----:B0-----:R-:W-:-:S03]  /*18560*/  IMAD.WIDE R12, R0, 0x2, R20 ;  /* 0x00000002000c7825 */ /* 0x001fc600078e0214 */
[----:B------:R0:W-:Y:S04]  /*18570*/  @P6 STG.E.U16 desc[UR10][R28.64], R3 ;  /* 0x000000031c006986 */ /* 0x0001e8000c10150a */
[----:B-1----:R-:W2:Y:S01]  /*18580*/  LDL.LU R19, [R1+0xc8] ;  /* 0x0000c80001137983 */ /* 0x002ea20000300800 */
[----:B----4-:R-:W-:Y:S02]  /*18590*/  ISETP.LT.AND P4, PT, R15, UR4, !P1 ;  /* 0x000000040f007c0c */ /* 0x010fe4000cf81270 */
[----:B------:R-:W-:Y:S02]  /*185a0*/  ISETP.LT.AND P3, PT, R2, UR6, !P1 ;  /* 0x0000000602007c0c */ /* 0x000fe4000cf61270 */
[----:B------:R-:W-:Y:S01]  /*185b0*/  ISETP.LT.AND P5, PT, R8, UR8, !P2 ;  /* 0x0000000808007c0c */ /* 0x000fe2000d7a1270 */
[----:B0-----:R-:W-:Y:S01]  /*185c0*/  VIADD R3, R0, UR26 ;  /* 0x0000001a00037c36 */ /* 0x001fe20008000000 */
[----:B---3--:R-:W-:Y:S01]  /*185d0*/  PRMT R9, R17, 0x7632, R9 ;  /* 0x0000763211097816 */ /* 0x008fe20000000009 */
[----:B------:R-:W-:Y:S01]  /*185e0*/  VIADD R16, R10, 0x5 ;  /* 0x000000050a107836 */ /* 0x000fe20000000000 */
[----:B------:R-:W-:Y:S01]  /*185f0*/  ISETP.LT.AND P6, PT, R11, UR12, !P2 ;  /* 0x0000000c0b007c0c */ /* 0x000fe2000d7c1270 */
[----:B------:R-:W-:Y:S01]  /*18600*/  IMAD.WIDE R26, R0, 0x2, R22 ;  /* 0x00000002001a7825 */ /* 0x000fe200078e0216 */
[----:B------:R-:W-:Y:S01]  /*18610*/  ULDC UR4, c[0x0][0x22c] ;  /* 0x00008b0000047ab9 */ /* 0x000fe20000000800 */
[----:B------:R-:W-:Y:S01]  /*18620*/  ULDC UR6, c[0x0][0x228] ;  /* 0x00008a0000067ab9 */ /* 0x000fe20000000800 */
[----:B------:R-:W-:Y:S01]  /*18630*/  ULDC UR8, c[0x0][0x228] ;  /* 0x00008a0000087ab9 */ /* 0x000fe20000000800 */
[----:B------:R0:W-:Y:S01]  /*18640*/  @P4 STG.E.U16 desc[UR10][R12.64], R17 ;  /* 0x000000110c004986 */ /* 0x0001e2000c10150a */
[----:B------:R-:W-:Y:S01]  /*18650*/  IMAD.WIDE R24, R3, 0x2, R6 ;  /* 0x0000000203187825 */ /* 0x000fe200078e0206 */
[----:B------:R-:W-:-:S02]  /*18660*/  ULDC UR12, c[0x0][0x228] ;  /* 0x00008a00000c7ab9 */ /* 0x000fc40000000800 */
[----:B0-----:R-:W3:Y:S01]  /*18670*/  LDL.LU.64 R12, [R1+0xb68] ;  /* 0x000b6800010c7983 */ /* 0x001ee20000300a00 */
[----:B------:R-:W-:Y:S01]  /*18680*/  ISETP.GE.AND P1, PT, R16, UR4, PT ;  /* 0x0000000410007c0c */ /* 0x000fe2000bf26270 */
[----:B------:R-:W-:Y:S01]  /*18690*/  ULDC UR4, c[0x0][0x228] ;  /* 0x00008a0000047ab9 */ /* 0x000fe20000000800 */
[----:B------:R-:W-:Y:S01]  /*186a0*/  PRMT R0, R18, 0x7632, R0 ;  /* 0x0000763212007816 */ /* 0x000fe20000000000 */
[----:B------:R0:W-:Y:S01]  /*186b0*/  @P3 STG.E.U16 desc[UR10][R26.64], R9 ;  /* 0x000000091a003986 */ /* 0x0001e2000c10150a */
[----:B------:R-:W-:Y:S01]  /*186c0*/  ISETP.LT.AND P4, PT, R15, UR4, !P2 ;  /* 0x000000040f007c0c */ /* 0x000fe2000d781270 */
[C---:B------:R-:W-:Y:S01]  /*186d0*/  IMAD.WIDE R28, R3.reuse, 0x2, R4 ;  /* 0x00000002031c7825 */ /* 0x040fe200078e0204 */
[----:B------:R-:W-:Y:S01]  /*186e0*/  ISETP.LT.AND P3, PT, R2, UR6, !P2 ;  /* 0x0000000602007c0c */ /* 0x000fe2000d761270 */
[----:B------:R1:W-:Y:S01]  /*186f0*/  @P5 STG.E.U16 desc[UR10][R24.64], R18 ;  /* 0x0000001218005986 */ /* 0x0003e2000c10150a */
[----:B------:R-:W-:Y:S01]  /*18700*/  ULDC UR4, c[0x0][0x22c] ;  /* 0x00008b0000047ab9 */ /* 0x000fe20000000800 */
[----:B------:R-:W-:Y:S01]  /*18710*/  ISETP.LT.AND P5, PT, R8, UR8, !P1 ;  /* 0x0000000808007c0c */ /* 0x000fe2000cfa1270 */
[----:B------:R-:W-:Y:S01]  /*18720*/  ULDC UR6, c[0x0][0x228] ;  /* 0x00008a0000067ab9 */ /* 0x000fe20000000800 */
[----:B------:R4:W-:Y:S04]  /*18730*/  @P6 STG.E.U16 desc[UR10][R28.64], R0 ;  /* 0x000000001c006986 */ /* 0x0009e8000c10150a */
[----:B0-----:R-:W3:Y:S01]  /*18740*/  LDL.LU R9, [R1+0xbc] ;  /* 0x0000bc0001097983 */ /* 0x001ee20000300800 */
[----:B------:R-:W-:Y:S01]  /*18750*/  IMAD.WIDE R26, R3, 0x2, R22 ;  /* 0x00000002031a7825 */ /* 0x000fe200078e0216 */
[----:B------:R-:W-:-:S03]  /*18760*/  ULDC UR8, c[0x0][0x228] ;  /* 0x00008a0000087ab9 */ /* 0x000fc60000000800 */
[----:B-1----:R-:W-:Y:S02]  /*18770*/  VIADD R18, R10, 0x6 ;  /* 0x000000060a127836 */ /* 0x002fe40000000000 */
[----:B------:R-:W-:-:S03]  /*18780*/  IMAD.WIDE R24, R3, 0x2, R20 ;  /* 0x0000000203187825 */ /* 0x000fc600078e0214 */
[----:B------:R-:W-:Y:S01]  /*18790*/  ISETP.GE.AND P2, PT, R18, UR4, PT ;  /* 0x0000000412007c0c */ /* 0x000fe2000bf46270 */
[----:B----4-:R-:W-:Y:S01]  /*187a0*/  VIADD R0, R3, UR26 ;  /* 0x0000001a03007c36 */ /* 0x010fe20008000000 */
[----:B------:R-:W4:Y:S01]  /*187b0*/  LDL.LU R18, [R1+0xb60] ;  /* 0x000b600001127983 */ /* 0x000f220000300800 */
[----:B------:R-:W-:Y:S02]  /*187c0*/  ULDC UR4, c[0x0][0x228] ;  /* 0x00008a0000047ab9 */ /* 0x000fe40000000800 */
[----:B------:R-:W-:Y:S01]  /*187d0*/  IMAD.WIDE R16, R0, 0x2, R6 ;  /* 0x0000000200107825 */ /* 0x000fe200078e0206 */
[----:B--2---:R0:W-:Y:S01]  /*187e0*/  @P4 STG.E.U16 desc[UR10][R24.64], R14 ;  /* 0x0000000e18004986 */ /* 0x0041e2000c10150a */
[----:B------:R-:W-:Y:S01]  /*187f0*/  ISETP.LT.AND P4, PT, R15, UR4, !P1 ;  /* 0x000000040f007c0c */ /* 0x000fe2000cf81270 */
[----:B------:R-:W-:Y:S01]  /*18800*/  ULDC UR4, c[0x0][0x22c] ;  /* 0x00008b0000047ab9 */ /* 0x000fe20000000800 */
[----:B------:R-:W-:Y:S02]  /*18810*/  PRMT R3, R19, 0x7632, R3 ;  /* 0x0000763213037816 */ /* 0x000fe40000000003 */
[----:B------:R-:W-:-:S02]  /*18820*/  ISETP.LT.AND P6, PT, R11, UR12, !P1 ;  /* 0x0000000c0b007c0c */ /* 0x000fc4000cfc1270 */
[----:B---3--:R-:W-:Y:S01]  /*18830*/  PRMT R13, R14, 0x7632, R13 ;  /* 0x000076320e0d7816 */ /* 0x008fe2000000000d */
[----:B0-----:R-:W-:Y:S01]  /*18840*/  VIADD R14, R10, 0x7 ;  /* 0x000000070a0e7836 */ /* 0x001fe20000000000 */
[----:B------:R-:W-:-:S03]  /*18850*/  ULDC UR12, c[0x0][0x228] ;  /* 0x00008a00000c7ab9 */ /* 0x000fc60000000800 */
[----:B------:R-:W-:Y:S01]  /*18860*/  @P3 STG.E.U16 desc[UR10][R26.64], R13 ;  /* 0x0000000d1a003986 */ /* 0x000fe2000c10150a */
[----:B------:R-:W-:Y:S01]  /*18870*/  ISETP.LT.AND P3, PT, R2, UR6, !P1 ;  /* 0x0000000602007c0c */ /* 0x000fe2000cf61270 */
[----:B------:R-:W-:Y:S02]  /*18880*/  IMAD.WIDE R28, R0, 0x2, R4 ;  /* 0x00000002001c7825 */ /* 0x000fe400078e0204 */
[----:B------:R0:W-:Y:S01]  /*18890*/  @P5 STG.E.U16 desc[UR10][R16.64], R19 ;  /* 0x0000001310005986 */ /* 0x0001e2000c10150a */
[----:B------:R-:W-:Y:S01]  /*188a0*/  ISETP.GE.AND P1, PT, R14, UR4, PT ;  /* 0x000000040e007c0c */ /* 0x000fe2000bf26270 */
[----:B------:R-:W-:Y:S01]  /*188b0*/  ULDC UR4, c[0x0][0x228] ;  /* 0x00008a0000047ab9 */ /* 0x000fe20000000800 */
[C---:B------:R-:W-:Y:S01]  /*188c0*/  IMAD.WIDE R24, R0.reuse, 0x2, R22 ;  /* 0x0000000200187825 */ /* 0x040fe200078e0216 */
[----:B------:R-:W-:Y:S01]  /*188d0*/  ULDC UR6, c[0x0][0x228] ;  /* 0x00008a0000067ab9 */ /* 0x000fe20000000800 */
[----:B0-----:R-:W2:Y:S04]  /*188e0*/  LDL.LU R19, [R1+0xdc] ;  /* 0x0000dc0001137983 */ /* 0x001ea80000300800 */
[----:B------:R-:W3:Y:S04]  /*188f0*/  LDL.LU R13, [R1+0xcc] ;  /* 0x0000cc00010d7983 */ /* 0x000ee80000300800 */
[----:B------:R-:W3:Y:S01]  /*18900*/  LDL.LU R14, [R1+0xb5c] ;  /* 0x000b5c00010e7983 */ /* 0x000ee20000300800 */
[----:B------:R-:W-:Y:S01]  /*18910*/  IMAD.WIDE R16, R0, 0x2, R20 ;  /* 0x0000000200107825 */ /* 0x000fe200078e0214 */
[----:B------:R-:W-:Y:S01]  /*18920*/  ISETP.LT.AND P5, PT, R8, UR8, !P2 ;  /* 0x0000000808007c0c */ /* 0x000fe2000d7a1270 */
[----:B------:R-:W-:Y:S01]  /*18930*/  ULDC UR8, c[0x0][0x228] ;  /* 0x00008a0000087ab9 */ /* 0x000fe20000000800 */
[----:B------:R0:W-:Y:S01]  /*18940*/  @P6 STG.E.U16 desc[UR10][R28.64], R3 ;  /* 0x000000031c006986 */ /* 0x0001e2000c10150a */
[----:B------:R-:W-:Y:S01]  /*18950*/  ISETP.LT.AND P6, PT, R11, UR12, !P2 ;  /* 0x0000000c0b007c0c */ /* 0x000fe2000d7c1270 */
[----:B------:R-:W-:-:S02]  /*18960*/  ULDC UR12, c[0x0][0x228] ;  /* 0x00008a00000c7ab9 */ /* 0x000fc40000000800 */
[----:B----4-:R1:W-:Y:S01]  /*18970*/  @P4 STG.E.U16 desc[UR10][R16.64], R18 ;  /* 0x0000001210004986 */ /* 0x0103e2000c10150a */
[----:B------:R-:W-:Y:S01]  /*18980*/  ISETP.LT.AND P4, PT, R15, UR4, !P2 ;  /* 0x000000040f007c0c */ /* 0x000fe2000d781270 */
[----:B------:R-:W-:Y:S01]  /*18990*/  ULDC UR4, c[0x0][0x22c] ;  /* 0x00008b0000047ab9 */ /* 0x000fe20000000800 */
[----:B------:R-:W-:Y:S01]  /*189a0*/  PRMT R12, R18, 0x7632, R12 ;  /* 0x00007632120c7816 */ /* 0x000fe2000000000c */
[----:B0-----:R-:W-:Y:S01]  /*189b0*/  VIADD R3, R0, UR26 ;  /* 0x0000001a00037c36 */ /* 0x001fe20008000000 */
[----:B------:R-:W-:-:S03]  /*189c0*/  PRMT R0, R9, 0x7632, R0 ;  /* 0x0000763209007816 */ /* 0x000fc60000000000 */
[C---:B------:R-:W-:Y:S01]  /*189d0*/  IMAD.WIDE R26, R3.reuse, 0x2, R6 ;  /* 0x00000002031a7825 */ /* 0x040fe200078e0206 */
[----:B------:R0:W-:Y:S03]  /*189e0*/  @P3 STG.E.U16 desc[UR10][R24.64], R12 ;  /* 0x0000000c18003986 */ /* 0x0001e6000c10150a */
[C---:B------:R-:W-:Y:S01]  /*189f0*/  IMAD.WIDE R28, R3.reuse, 0x2, R4 ;  /* 0x00000002031c7825 */ /* 0x040fe200078e0204 */
[----:B------:R4:W-:Y:S03]  /*18a00*/  @P5 STG.E.U16 desc[UR10][R26.64], R9 ;  /* 0x000000091a005986 */ /* 0x0009e6000c10150a */
[----:B-1----:R-:W-:Y:S01]  /*18a10*/  IMAD.WIDE R16, R3, 0x2, R20 ;  /* 0x0000000203107825 */ /* 0x002fe200078e0214 */
[----:B------:R-:W-:Y:S04]  /*18a20*/  @P6 STG.E.U16 desc[UR10][R28.64], R0 ;  /* 0x000000001c006986 */ /* 0x000fe8000c10150a */
[----:B0-----:R-:W3:Y:S04]  /*18a30*/  LDL.LU R12, [R1+0xb58] ;  /* 0x000b5800010c7983 */ /* 0x001ee80000300800 */
[----:B----4-:R-:W4:Y:S04]  /*18a40*/  LDL.LU R9, [R1+0x30] ;  /* 0x0000300001097983 */ /* 0x010f280000300800 */
[----:B--2---:R0:W-:Y:S01]  /*18a50*/  @P4 STG.E.U16 desc[UR10][R16.64], R19 ;  /* 0x0000001310004986 */ /* 0x0041e2000c10150a */
[----:B---3--:R-:W-:-:S03]  /*18a60*/  PRMT R14, R19, 0x7632, R14 ;  /* 0x00007632130e7816 */ /* 0x008fc6000000000e */
[----:B0-----:R-:W2:Y:S01]  /*18a70*/  LDL.LU R19, [R1+0xb54] ;  /* 0x000b540001137983 */ /* 0x001ea20000300800 */
[----:B------:R-:W-:Y:S02]  /*18a80*/  ISETP.LT.AND P3, PT, R2, UR6, !P2 ;  /* 0x0000000602007c0c */ /* 0x000fe4000d761270 */
[----:B------:R-:W-:Y:S01]  /*18a90*/  ISETP.LT.AND P5, PT, R8, UR8, !P1 ;  /* 0x0000000808007c0c */ /* 0x000fe2000cfa1270 */
[C---:B------:R-:W-:Y:S02]  /*18aa0*/  VIADD R0, R3.reuse, UR26 ;  /* 0x0000001a03007c36 */ /* 0x040fe40008000000 */
[----:B------:R-:W-:Y:S02]  /*18ab0*/  VIADD R18, R10, 0x8 ;  /* 0x000000080a127836 */ /* 0x000fe40000000000 */
[----:B------:R-:W-:Y:S01]  /*18ac0*/  IMAD.WIDE R24, R3, 0x2, R22 ;  /* 0x0000000203187825 */ /* 0x000fe200078e0216 */
[----:B------:R-:W-:Y:S01]  /*18ad0*/  ISETP.LT.AND P6, PT, R11, UR12, !P1 ;  /* 0x0000000c0b007c0c */ /* 0x000fe2000cfc1270 */
[----:B------:R-:W-:Y:S01]  /*18ae0*/  ULDC UR6, c[0x0][0x228] ;  /* 0x00008a0000067ab9 */ /* 0x000fe20000000800 */
[----:B------:R-:W-:Y:S01]  /*18af0*/  ULDC UR8, c[0x0][0x228] ;  /* 0x00008a0000087ab9 */ /* 0x000fe20000000800 */
[----:B------:R-:W-:Y:S01]  /*18b00*/  IMAD.WIDE R26, R0, 0x2, R6 ;  /* 0x00000002001a7825 */ /* 0x000fe200078e0206 */
[----:B------:R-:W-:Y:S01]  /*18b10*/  ISETP.GE.AND P2, PT, R18, UR4, PT ;  /* 0x0000000412007c0c */ /* 0x000fe2000bf46270 */
[----:B------:R-:W-:Y:S01]  /*18b20*/  ULDC UR4, c[0x0][0x228] ;  /* 0x00008a0000047ab9 */ /* 0x000fe20000000800 */
[----:B------:R-:W-:Y:S01]  /*18b30*/  @P3 STG.E.U16 desc[UR10][R24.64], R14 ;  /* 0x0000000e18003986 */ /* 0x000fe2000c10150a */
[----:B------:R-:W-:Y:S01]  /*18b40*/  PRMT R3, R13, 0x7632, R3 ;  /* 0x000076320d037816 */ /* 0x000fe20000000003 */
[----:B------:R-:W-:Y:S01]  /*18b50*/  IMAD.WIDE R28, R0, 0x2, R4 ;  /* 0x00000002001c7825 */ /* 0x000fe200078e0204 */
[----:B------:R-:W-:Y:S01]  /*18b60*/  ISETP.LT.AND P4, PT, R15, UR4, !P1 ;  /* 0x000000040f007c0c */ /* 0x000fe2000cf81270 */
[----:B------:R0:W-:Y:S01]  /*18b70*/  @P5 STG.E.U16 desc[UR10][R26.64], R13 ;  /* 0x0000000d1a005986 */ /* 0x0001e2000c10150a */
[----:B------:R-:W-:Y:S01]  /*18b80*/  ISETP.LT.AND P3, PT, R2, UR6, !P1 ;  /* 0x0000000602007c0c */ /* 0x000fe2000cf61270 */
[C---:B------:R-:W-:Y:S01]  /*18b90*/  IMAD.WIDE R16, R0.reuse, 0x2, R20 ;  /* 0x0000000200107825 */ /* 0x040fe200078e0214 */
[----:B------:R-:W-:Y:S01]  /*18ba0*/  ULDC UR12, c[0x0][0x228] ;  /* 0x00008a00000c7ab9 */ /* 0x000fe20000000800 */
[----:B------:R-:W-:Y:S01]  /*18bb0*/  ULDC UR4, c[0x0][0x22c] ;  /* 0x00008b0000047ab9 */ /* 0x000fe20000000800 */
[----:B0-----:R-:W3:Y:S01]  /*18bc0*/  LDL.LU R13, [R1+0x20] ;  /* 0x00002000010d7983 */ /* 0x001ee20000300800 */
[----:B------:R-:W-:Y:S01]  /*18bd0*/  IMAD.WIDE R24, R0, 0x2, R22 ;  /* 0x0000000200187825 */ /* 0x000fe200078e0216 */
[----:B--2---:R-:W-:-:S02]  /*18be0*/  PRMT R12, R19, 0x7632, R12 ;  /* 0x00007632130c7816 */ /* 0x004fc4000000000c */
[----:B------:R-:W-:Y:S01]  /*18bf0*/  @P6 STG.E.U16 desc[UR10][R28.64], R3 ;  /* 0x000000031c006986 */ /* 0x000fe2000c10150a */
[----:B------:R-:W-:Y:S01]  /*18c00*/  ISETP.LT.AND P5, PT, R8, UR8, !P2 ;  /* 0x0000000808007c0c */ /* 0x000fe2000d7a1270 */
[----:B------:R-:W-:Y:S01]  /*18c10*/  VIADD R18, R10, 0x9 ;  /* 0x000000090a127836 */ /* 0x000fe20000000000 */
[----:B------:R-:W-:Y:S01]  /*18c20*/  ULDC UR6, c[0x0][0x228] ;  /* 0x00008a0000067ab9 */ /* 0x000fe20000000800 */
[----:B------:R-:W2:Y:S01]  /*18c30*/  LDL.LU R14, [R1+0x10] ;  /* 0x00001000010e7983 */ /* 0x000ea20000300800 */
[----:B------:R-:W-:Y:S01]  /*18c40*/  ISETP.LT.AND P6, PT, R11, UR12, !P2 ;  /* 0x0000000c0b007c0c */ /* 0x000fe2000d7c1270 */
[----:B------:R-:W-:Y:S02]  /*18c50*/  ULDC UR8, c[0x0][0x228] ;  /* 0x00008a0000087ab9 */ /* 0x000fe40000000800 */
[----:B------:R-:W-:Y:S01]  /*18c60*/  @P4 STG.E.U16 desc[UR10][R16.64], R19 ;  /* 0x0000001310004986 */ /* 0x000fe2000c10150a */
[----:B------:R-:W-:Y:S01]  /*18c70*/  ISETP.GE.AND P1, PT, R18, UR4, PT ;  /* 0x0000000412007c0c */ /* 0x000fe2000bf26270 */
[----:B------:R-:W-:Y:S01]  /*18c80*/  ULDC UR4, c[0x0][0x228] ;  /* 0x00008a0000047ab9 */ /* 0x000fe20000000800 */
[----:B------:R-:W-:Y:S01]  /*18c90*/  ULDC UR12, c[0x0][0x228] ;  /* 0x00008a00000c7ab9 */ /* 0x000fe20000000800 */
[----:B------:R0:W-:Y:S04]  /*18ca0*/  @P3 STG.E.U16 desc[UR10][R24.64], R12 ;  /* 0x0000000c18003986 */ /* 0x0001e8000c10150a */
[----:B0-----:R-:W2:Y:S01]  /*18cb0*/  LDL.LU R12, [R1+0xb50] ;  /* 0x000b5000010c7983 */ /* 0x001ea20000300800 */
[----:B------:R-:W-:Y:S01]  /*18cc0*/  VIADD R3, R0, UR26 ;  /* 0x0000001a00037c36 */ /* 0x000fe20008000000 */
[----:B----4-:R-:W-:-:S02]  /*18cd0*/  PRMT R0, R9, 0x7632, R0 ;  /* 0x0000763209007816 */ /* 0x010fc40000000000 */
[----:B------:R-:W-:Y:S01]  /*18ce0*/  ISETP.LT.AND P4, PT, R15, UR4, !P2 ;  /* 0x000000040f007c0c */ /* 0x000fe2000d781270 */
[C---:B------:R-:W-:Y:S01]  /*18cf0*/  IMAD.WIDE R26, R3.reuse, 0x2, R6 ;  /* 0x00000002031a7825 */ /* 0x040fe200078e0206 */
[----:B------:R-:W-:Y:S01]  /*18d00*/  ISETP.LT.AND P3, PT, R2, UR6, !P2 ;  /* 0x0000000602007c0c */ /* 0x000fe2000d761270 */
[----:B------:R-:W-:Y:S01]  /*18d10*/  ULDC UR4, c[0x0][0x22c] ;  /* 0x00008b0000047ab9 */ /* 0x000fe20000000800 */
[----:B------:R-:W-:Y:S01]  /*18d20*/  ULDC UR6, c[0x0][0x228] ;  /* 0x00008a0000067ab9 */ /* 0x000fe20000000800 */
[C---:B------:R-:W-:Y:S01]  /*18d30*/  IMAD.WIDE R28, R3.reuse, 0x2, R4 ;  /* 0x00000002031c7825 */ /* 0x040fe200078e0204 */
[----:B------:R0:W-:Y:S04]  /*18d40*/  @P5 STG.E.U16 desc[UR10][R26.64], R9 ;  /* 0x000000091a005986 */ /* 0x0001e8000c10150a */
[----:B------:R1:W-:Y:S01]  /*18d50*/  @P6 STG.E.U16 desc[UR10][R28.64], R0 ;  /* 0x000000001c006986 */ /* 0x0003e2000c10150a */
[----:B------:R-:W-:Y:S01]  /*18d60*/  IMAD.WIDE R16, R3, 0x2, R20 ;  /* 0x0000000203107825 */ /* 0x000fe200078e0214 */
[----:B------:R-:W-:Y:S01]  /*18d70*/  ISETP.LT.AND P5, PT, R8, UR8, !P1 ;  /* 0x0000000808007c0c */ /* 0x000fe2000cfa1270 */
[----:B------:R-:W-:-:S02]  /*18d80*/  ULDC UR8, c[0x0][0x228] ;  /* 0x00008a0000087ab9 */ /* 0x000fc40000000800 */
[----:B------:R-:W-:Y:S01]  /*18d90*/  IMAD.WIDE R18, R3, 0x2, R22 ;  /* 0x0000000203127825 */ /* 0x000fe200078e0216 */
[----:B0-----:R-:W4:Y:S03]  /*18da0*/  LDL.LU R9, [R1+0x34] ;  /* 0x0000340001097983 */ /* 0x001f260000300800 */
[----:B-1----:R-:W-:Y:S01]  /*18db0*/  VIADD R28, R10, 0xa ;  /* 0x0000000a0a1c7836 */ /* 0x002fe20000000000 */
[----:B---3--:R-:W-:Y:S01]  /*18dc0*/  PRMT R29, R13, 0x7632, R29 ;  /* 0x000076320d1d7816 */ /* 0x008fe2000000001d */
[----:B------:R0:W-:Y:S01]  /*18dd0*/  @P4 STG.E.U16 desc[UR10][R16.64], R13 ;  /* 0x0000000d10004986 */ /* 0x0001e2000c10150a */
[----:B------:R-:W-:Y:S01]  /*18de0*/  ISETP.LT.AND P6, PT, R11, UR12, !P1 ;  /* 0x0000000c0b007c0c */ /* 0x000fe2000cfc1270 */
[----:B------:R-:W-:Y:S01]  /*18df0*/  VIADD R0, R3, UR26 ;  /* 0x0000001a03007c36 */ /* 0x000fe20008000000 */
[----:B------:R-:W-:Y:S01]  /*18e00*/  ISETP.GE.AND P2, PT, R28, UR4, PT ;  /* 0x000000041c007c0c */ /* 0x000fe2000bf46270 */
[----:B------:R-:W-:Y:S01]  /*18e10*/  ULDC UR4, c[0x0][0x228] ;  /* 0x00008a0000047ab9 */ /* 0x000fe20000000800 */
[----:B------:R1:W-:Y:S01]  /*18e20*/  @P3 STG.E.U16 desc[UR10][R18.64], R29 ;  /* 0x0000001d12003986 */ /* 0x0003e2000c10150a */
[----:B------:R-:W-:Y:S01]  /*18e30*/  ISETP.LT.AND P4, PT, R15, UR4, !P1 ;  /* 0x000000040f007c0c */ /* 0x000fe2000cf81270 */
[----:B------:R-:W-:Y:S01]  /*18e40*/  IMAD.WIDE R24, R0, 0x2, R6 ;  /* 0x0000000200187825 */ /* 0x000fe200078e0206 */
[----:B------:R-:W-:Y:S01]  /*18e50*/  ISETP.LT.AND P3, PT, R2, UR6, !P1 ;  /* 0x0000000602007c0c */ /* 0x000fe2000cf61270 */
[----:B------:R-:W-:Y:S01]  /*18e60*/  ULDC UR12, c[0x0][0x228] ;  /* 0x00008a00000c7ab9 */ /* 0x000fe20000000800 */
[----:B------:R-:W-:Y:S01]  /*18e70*/  ULDC UR4, c[0x0][0x22c] ;  /* 0x00008b0000047ab9 */ /* 0x000fe20000000800 */
[----:B------:R-:W-:Y:S01]  /*18e80*/  IMAD.WIDE R26, R0, 0x2, R4 ;  /* 0x00000002001a7825 */ /* 0x000fe200078e0204 */
[----:B0-----:R-:W3:Y:S01]  /*18e90*/  LDL.LU R13, [R1+0xb4c] ;  /* 0x000b4c00010d7983 */ /* 0x001ee20000300800 */
[----:B------:R-:W-:-:S02]  /*18ea0*/  ULDC UR6, c[0x0][0x228] ;  /* 0x00008a0000067ab9 */ /* 0x000fc40000000800 */
[----:B------:R-:W-:-:S04]  /*18eb0*/  IMAD.WIDE R16, R0, 0x2, R20 ;  /* 0x0000000200107825 */ /* 0x000fc800078e0214 */
[----:B-1----:R-:W-:Y:S01]  /*18ec0*/  IMAD.WIDE R18, R0, 0x2, R22 ;  /* 0x0000000200127825 */ /* 0x002fe200078e0216 */
[----:B--2---:R-:W-:Y:S01]  /*18ed0*/  PRMT R3, R14, 0x7632, R3 ;  /* 0x000076320e037816 */ /* 0x004fe20000000003 */
[----:B------:R0:W-:Y:S01]  /*18ee0*/  @P5 STG.E.U16 desc[UR10][R24.64], R14 ;  /* 0x0000000e18005986 */ /* 0x0001e2000c10150a */
[----:B------:R-:W-:Y:S01]  /*18ef0*/  ISETP.LT.AND P5, PT, R8, UR8, !P2 ;  /* 0x0000000808007c0c */ /* 0x000fe2000d7a1270 */
[----:B------:R-:W-:Y:S01]  /*18f00*/  VIADD R28, R10, 0xb ;  /* 0x0000000b0a1c7836 */ /* 0x000fe20000000000 */
[----:B------:R-:W-:Y:S01]  /*18f10*/  ULDC UR8, c[0x0][0x228] ;  /* 0x00008a0000087ab9 */ /* 0x000fe20000000800 */
[----:B------:R-:W-:Y:S04]  /*18f20*/  @P6 STG.E.U16 desc[UR10][R26.64], R3 ;  /* 0x000000031a006986 */ /* 0x000fe8000c10150a */
[----:B------:R-:W2:Y:S04]  /*18f30*/  LDL.LU R8, [R1+0x24] ;  /* 0x0000240001087983 */ /* 0x000ea80000300800 */
[----:B0-----:R-:W3:Y:S01]  /*18f40*/  LDL.LU R14, [R1+0x14] ;  /* 0x00001400010e7983 */ /* 0x001ee20000300800 */
[----:B------:R-:W-:-:S03]  /*18f50*/  PRMT R29, R12, 0x7632, R29 ;  /* 0x000076320c1d7816 */ /* 0x000fc6000000001d */
[----:B------:R-:W-:Y:S04]  /*18f60*/  @P4 STG.E.U16 desc[UR10][R16.64], R12 ;  /* 0x0000000c10004986 */ /* 0x000fe8000c10150a */
[----:B------:R0:W-:Y:S04]  /*18f70*/  @P3 STG.E.U16 desc[UR10][R18.64], R29 ;  /* 0x0000001d12003986 */ /* 0x0001e8000c10150a */
[----:B0-----:R-:W3:Y:S01]  /*18f80*/  LDL.LU R29, [R1+0xa8c] ;  /* 0x000a8c00011d7983 */ /* 0x001ee20000300800 */
[----:B------:R-:W-:Y:S01]  /*18f90*/  ISETP.LT.AND P6, PT, R11, UR12, !P2 ;  /* 0x0000000c0b007c0c */ /* 0x000fe2000d7c1270 */
[----:B------:R-:W-:Y:S01]  /*18fa0*/  VIADD R3, R0, UR26 ;  /* 0x0000001a00037c36 */ /* 0x000fe20008000000 */
[----:B------:R-:W-:Y:S01]  /*18fb0*/  ISETP.GE.AND P1, PT, R28, UR4, PT ;  /* 0x000000041c007c0c */ /* 0x000fe2000bf26270 */
[----:B------:R-:W-:Y:S01]  /*18fc0*/  ULDC UR4, c[0x0][0x228] ;  /* 0x00008a0000047ab9 */ /* 0x000fe20000000800 */
[----:B------:R-:W-:Y:S01]  /*18fd0*/  ISETP.LT.AND P3, PT, R2, UR6, !P2 ;  /* 0x0000000602007c0c */ /* 0x000fe2000d761270 */
[----:B------:R-:W-:Y:S01]  /*18fe0*/  IMAD.WIDE R24, R3, 0x2, R6 ;  /* 0x0000000203187825 */ /* 0x000fe200078e0206 */
[----:B----4-:R-:W-:Y:S01]  /*18ff0*/  PRMT R0, R9, 0x7632, R0 ;  /* 0x0000763209007816 */ /* 0x010fe20000000000 */
[----:B------:R-:W-:Y:S01]  /*19000*/  ULDC UR12, c[0x0][0x228] ;  /* 0x00008a00000c7ab9 */ /* 0x000fe20000000800 */
[----:B------:R-:W-:Y:S01]  /*19010*/  ISETP.LT.AND P4, PT, R15, UR4, !P2 ;  /* 0x000000040f007c0c */ /* 0x000fe2000d781270 */
[----:B------:R-:W-:Y:S01]  /*19020*/  IMAD.WIDE R26, R3, 0x2, R4 ;  /* 0x00000002031a7825 */ /* 0x000fe200078e0204 */
[----:B------:R0:W-:Y:S01]  /*19030*/  @P5 STG.E.U16 desc[UR10][R24.64], R9 ;  /* 0x0000000918005986 */ /* 0x0001e2000c10150a */
[----:B------:R-:W-:Y:S01]  /*19040*/  ULDC UR4, c[0x0][0x22c] ;  /* 0x00008b0000047ab9 */ /* 0x000fe20000000800 */
[----:B------:R-:W-:-:S02]  /*19050*/  ULDC UR6, c[0x0][0x228] ;  /* 0x00008a0000067ab9 */ /* 0x000fc40000000800 */
[----:B------:R1:W-:Y:S01]  /*19060*/  @P6 STG.E.U16 desc[UR10][R26.64], R0 ;  /* 0x000000001a006986 */ /* 0x0003e2000c10150a */
[----:B------:R-:W-:-:S04]  /*19070*/  IMAD.WIDE R16, R3, 0x2, R20 ;  /* 0x0000000203107825 */ /* 0x000fc800078e0214 */
[C---:B------:R-:W-:Y:S01]  /*19080*/  IMAD.WIDE R18, R3.reuse, 0x2, R22 ;  /* 0x0000000203127825 */ /* 0x040fe200078e0216 */
[----:B0-----:R-:W4:Y:S03]  /*19090*/  LDL.LU R9, [R1+0x38] ;  /* 0x0000380001097983 */ /* 0x001f260000300800 */
[----:B-1----:R-:W-:-:S04]  /*190a0*/  VIADD R0, R3, UR26 ;  /* 0x0000001a03007c36 */ /* 0x002fc80008000000 */
[----:B------:R-:W-:Y:S01]  /*190b0*/  IMAD.WIDE R24, R0, 0x2, R6 ;  /* 0x0000000200187825 */ /* 0x000fe200078e0206 */
[----:B--2---:R-:W-:Y:S01]  /*190c0*/  PRMT R28, R8, 0x7632, R28 ;  /* 0x00007632081c7816 */ /* 0x004fe2000000001c */
[----:B------:R0:W-:Y:S01]  /*190d0*/  @P4 STG.E.U16 desc[UR10][R16.64], R8 ;  /* 0x0000000810004986 */ /* 0x0001e2000c10150a */
[----:B---3--:R-:W-:-:S03]  /*190e0*/  PRMT R3, R14, 0x7632, R3 ;  /* 0x000076320e037816 */ /* 0x008fc60000000003 */
[----:B------:R1:W-:Y:S01]  /*190f0*/  @P3 STG.E.U16 desc[UR10][R18.64], R28 ;  /* 0x0000001c12003986 */ /* 0x0003e2000c10150a */
[----:B------:R-:W-:Y:S01]  /*19100*/  ISETP.LT.AND P5, PT, R29, UR8, !P1 ;  /* 0x000000081d007c0c */ /* 0x000fe2000cfa1270 */
[----:B------:R-:W-:Y:S01]  /*19110*/  VIADD R12, R10, 0xc ;  /* 0x0000000c0a0c7836 */ /* 0x000fe20000000000 */
[----:B------:R-:W-:Y:S01]  /*19120*/  ISETP.LT.AND P6, PT, R11, UR12, !P1 ;  /* 0x0000000c0b007c0c */ /* 0x000fe2000cfc1270 */
[----:B------:R-:W-:Y:S01]  /*19130*/  IMAD.WIDE R26, R0, 0x2, R4 ;  /* 0x00000002001a7825 */ /* 0x000fe200078e0204 */
[----:B------:R-:W-:Y:S01]  /*19140*/  ISETP.LT.AND P3, PT, R2, UR6, !P1 ;  /* 0x0000000602007c0c */ /* 0x000fe2000cf61270 */
[----:B------:R-:W-:-:S08]  /*19150*/  ULDC UR8, c[0x0][0x228] ;  /* 0x00008a0000087ab9 */ /* 0x000fd00000000800 */
[----:B------:R2:W-:Y:S01]  /*19160*/  @P5 STG.E.U16 desc[UR10][R24.64], R14 ;  /* 0x0000000e18005986 */ /* 0x0005e2000c10150a */
[----:B------:R-:W-:Y:S01]  /*19170*/  ISETP.GE.AND P2, PT, R12, UR4, PT ;  /* 0x000000040c007c0c */ /* 0x000fe2000bf46270 */
[----:B------:R-:W-:Y:S01]  /*19180*/  ULDC UR4, c[0x0][0x228] ;  /* 0x00008a0000047ab9 */ /* 0x000fe20000000800 */
[C---:B0-----:R-:W-:Y:S01]  /*19190*/  IMAD.WIDE R16, R0.reuse, 0x2, R20 ;  /* 0x0000000200107825 */ /* 0x041fe200078e0214 */
[----:B-1----:R-:W-:Y:S01]  /*191a0*/  PRMT R28, R13, 0x7632, R28 ;  /* 0x000076320d1c7816 */ /* 0x002fe2000000001c */
[----:B------:R-:W-:Y:S01]  /*191b0*/  ULDC UR12, c[0x0][0x228] ;  /* 0x00008a00000c7ab9 */ /* 0x000fe20000000800 */
[----:B------:R-:W-:Y:S01]  /*191c0*/  ULDC UR6, c[0x0][0x228] ;  /* 0x00008a0000067ab9 */ /* 0x000fe20000000800 */
[----:B--2---:R-:W2:Y:S04]  /*191d0*/  LDL.LU R14, [R1+0x28] ;  /* 0x00002800010e7983 */ /* 0x004ea80000300800 */
[----:B------:R-:W3:Y:S01]  /*191e0*/  LDL.LU R8, [R1+0x18] ;  /* 0x0000180001087983 */ /* 0x000ee20000300800 */
[----:B------:R-:W-:Y:S01]  /*191f0*/  ISETP.LT.AND P4, PT, R15, UR4, !P1 ;  /* 0x000000040f007c0c */ /* 0x000fe2000cf81270 */
[----:B------:R-:W-:Y:S01]  /*19200*/  IMAD.WIDE R18, R0, 0x2, R22 ;  /* 0x0000000200127825 */ /* 0x000fe200078e0216 */
[----:B------:R-:W-:Y:S01]  /*19210*/  ULDC UR4, c[0x0][0x22c] ;  /* 0x00008b0000047ab9 */ /* 0x000fe20000000800 */
[----:B------:R0:W-:Y:S02]  /*19220*/  @P6 STG.E.U16 desc[UR10][R26.64], R3 ;  /* 0x000000031a006986 */ /* 0x0001e4000c10150a */
[----:B------:R-:W-:-:S02]  /*19230*/  VIADD R12, R10, 0xd ;  /* 0x0000000d0a0c7836 */ /* 0x000fc40000000000 */
[----:B------:R-:W3:Y:S01]  /*19240*/  LDL.LU R10, [R1+0xb48] ;  /* 0x000b4800010a7983 */ /* 0x000ee20000300800 */
[----:B------:R-:W-:Y:S01]  /*19250*/  ISETP.LT.AND P5, PT, R29, UR8, !P2 ;  /* 0x000000081d007c0c */ /* 0x000fe2000d7a1270 */
[----:B------:R-:W-:Y:S01]  /*19260*/  ULDC UR8, c[0x0][0x228] ;  /* 0x00008a0000087ab9 */ /* 0x000fe20000000800 */
[----:B------:R-:W-:Y:S01]  /*19270*/  ISETP.GE.AND P1, PT, R12, UR4, PT ;  /* 0x000000040c007c0c */ /* 0x000fe2000bf26270 */
[----:B------:R-:W-:Y:S02]  /*19280*/  ULDC UR4, c[0x0][0x228] ;  /* 0x00008a0000047ab9 */ /* 0x000fe40000000800 */
[----:B------:R-:W-:Y:S01]  /*19290*/  @P4 STG.E.U16 desc[UR10][R16.64], R13 ;  /* 0x0000000d10004986 */ /* 0x000fe2000c10150a */
[----:B------:R-:W-:Y:S01]  /*192a0*/  ISETP.LT.AND P6, PT, R11, UR12, !P2 ;  /* 0x0000000c0b007c0c */ /* 0x000fe2000d7c1270 */
[----:B0-----:R-:W-:Y:S02]  /*192b0*/  VIADD R3, R0, UR26 ;  /* 0x0000001a00037c36 */ /* 0x001fe40008000000 */
[----:B------:R0:W-:Y:S01]  /*192c0*/  @P3 STG.E.U16 desc[UR10][R18.64], R28 ;  /* 0x0000001c12003986 */ /* 0x0001e2000c10150a */
[----:B------:R-:W-:Y:S01]  /*192d0*/  ISETP.LT.AND P4, PT, R15, UR4, !P2 ;  /* 0x000000040f007c0c */ /* 0x000fe2000d781270 */
[C---:B------:R-:W-:Y:S01]  /*192e0*/  IMAD.WIDE R24, R3.reuse, 0x2, R6 ;  /* 0x0000000203187825 */ /* 0x040fe200078e0206 */
[----:B------:R-:W-:Y:S01]  /*192f0*/  ULDC UR12, c[0x0][0x228] ;  /* 0x00008a00000c7ab9 */ /* 0x000fe20000000800 */
[----:B0-----:R-:W3:Y:S02]  /*19300*/  LDL R28, [R1+0xa88] ;  /* 0x000a8800011c7983 */ /* 0x001ee40000100800 */
[----:B------:R-:W-:Y:S01]  /*19310*/  IMAD.WIDE R26, R3, 0x2, R4 ;  /* 0x00000002031a7825 */ /* 0x000fe200078e0204 */
[----:B----4-:R-:W-:Y:S01]  /*19320*/  PRMT R0, R9, 0x7632, R0 ;  /* 0x0000763209007816 */ /* 0x010fe20000000000 */
[----:B------:R-:W-:-:S02]  /*19330*/  ULDC UR4, c[0x0][0x22c] ;  /* 0x00008b0000047ab9 */ /* 0x000fc40000000800 */
[C---:B------:R-:W-:Y:S01]  /*19340*/  IMAD.WIDE R12, R3.reuse, 0x2, R20 ;  /* 0x00000002030c7825 */ /* 0x040fe200078e0214 */
[----:B------:R0:W-:Y:S04]  /*19350*/  @P5 STG.E.U16 desc[UR10][R24.64], R9 ;  /* 0x0000000918005986 */ /* 0x0001e8000c10150a */
[----:B------:R1:W-:Y:S01]  /*19360*/  @P6 STG.E.U16 desc[UR10][R26.64], R0 ;  /* 0x000000001a006986 */ /* 0x0003e2000c10150a */
[----:B------:R-:W-:Y:S01]  /*19370*/  ISETP.LT.AND P3, PT, R2, UR6, !P2 ;  /* 0x0000000602007c0c */ /* 0x000fe2000d761270 */
[----:B------:R-:W-:Y:S01]  /*19380*/  IMAD.WIDE R16, R3, 0x2, R22 ;  /* 0x0000000203107825 */ /* 0x000fe200078e0216 */
[----:B------:R-:W-:Y:S01]  /*19390*/  ISETP.LT.AND P5, PT, R29, UR8, !P1 ;  /* 0x000000081d007c0c */ /* 0x000fe2000cfa1270 */
[----:B------:R-:W-:Y:S01]  /*193a0*/  ULDC UR6, c[0x0][0x228] ;  /* 0x00008a0000067ab9 */ /* 0x000fe20000000800 */
[----:B0-----:R-:W4:Y:S01]  /*193b0*/  LDL.LU R9, [R1+0x3c] ;  /* 0x00003c0001097983 */ /* 0x001f220000300800 */
[----:B-1----:R-:W-:Y:S01]  /*193c0*/  VIADD R0, R3, UR26 ;  /* 0x0000001a03007c36 */ /* 0x002fe20008000000 */
[----:B--2---:R-:W-:-:S02]  /*193d0*/  PRMT R27, R14, 0x7632, R27 ;  /* 0x000076320e1b7816 */ /* 0x004fc4000000001b */
[----:B------:R0:W-:Y:S01]  /*193e0*/  @P4 STG.E.U16 desc[UR10][R12.64], R14 ;  /* 0x0000000e0c004986 */ /* 0x0001e2000c10150a */
[----:B------:R-:W-:Y:S01]  /*193f0*/  ISETP.LT.AND P6, PT, R11, UR12, !P1 ;  /* 0x0000000c0b007c0c */ /* 0x000fe2000cfc1270 */
[----:B------:R-:W-:Y:S01]  /*19400*/  IMAD.WIDE R18, R0, 0x2, R6 ;  /* 0x0000000200127825 */ /* 0x000fe200078e0206 */
[----:B---3--:R-:W-:Y:S01]  /*19410*/  PRMT R3, R8, 0x7632, R3 ;  /* 0x0000763208037816 */ /* 0x008fe20000000003 */
[----:B------:R-:W-:Y:S01]  /*19420*/  ULDC UR8, c[0x0][0x228] ;  /* 0x00008a0000087ab9 */ /* 0x000fe20000000800 */
[----:B0-----:R-:W2:Y:S01]  /*19430*/  LDL.LU R14, [R1+0xb44] ;  /* 0x000b4400010e7983 */ /* 0x001ea20000300800 */
[----:B------:R-:W-:Y:S01]  /*19440*/  IMAD.WIDE R24, R0, 0x2, R4 ;  /* 0x0000000200187825 */ /* 0x000fe200078e0204 */
[----:B------:R-:W-:Y:S02]  /*19450*/  ULDC UR12, c[0x0][0x228] ;  /* 0x00008a00000c7ab9 */ /* 0x000fe40000000800 */
[----:B------:R-:W-:Y:S04]  /*19460*/  @P3 STG.E.U16 desc[UR10][R16.64], R27 ;  /* 0x0000001b10003986 */ /* 0x000fe8000c10150a */
[----:B------:R0:W-:Y:S04]  /*19470*/  @P5 STG.E.U16 desc[UR10][R18.64], R8 ;  /* 0x0000000812005986 */ /* 0x0001e8000c10150a */
[----:B0-----:R-:W3:Y:S01]  /*19480*/  LDL.LU R8, [R1+0x2c] ;  /* 0x00002c0001087983 */ /* 0x001ee20000300800 */
[----:B------:R-:W-:Y:S01]  /*19490*/  VIADD R26, R28, 0xe ;  /* 0x0000000e1c1a7836 */ /* 0x000fe20000000000 */
[----:B------:R-:W-:Y:S01]  /*194a0*/  ISETP.LT.AND P3, PT, R2, UR6, !P1 ;  /* 0x0000000602007c0c */ /* 0x000fe2000cf61270 */
[----:B------:R-:W-:Y:S01]  /*194b0*/  IMAD.WIDE R12, R0, 0x2, R20 ;  /* 0x00000002000c7825 */ /* 0x000fe200078e0214 */
[----:B------:R0:W-:Y:S01]  /*194c0*/  @P6 STG.E.U16 desc[UR10][R24.64], R3 ;  /* 0x0000000318006986 */ /* 0x0001e2000c10150a */
[----:B------:R-:W-:Y:S01]  /*194d0*/  ULDC UR6, c[0x0][0x228] ;  /* 0x00008a0000067ab9 */ /* 0x000fe20000000800 */
[----:B------:R-:W-:Y:S01]  /*194e0*/  ISETP.GE.AND P2, PT, R26, UR4, PT ;  /* 0x000000041a007c0c */ /* 0x000fe2000bf46270 */
[----:B------:R-:W-:-:S02]  /*194f0*/  ULDC UR4, c[0x0][0x228] ;  /* 0x00008a0000047ab9 */ /* 0x000fc40000000800 */
[----:B------:R-:W-:Y:S01]  /*19500*/  ISETP.LT.AND P4, PT, R15, UR4, !P1 ;  /* 0x000000040f007c0c */ /* 0x000fe2000cf81270 */
[----:B------:R-:W-:Y:S01]  /*19510*/  VIADD R26, R28, 0xf ;  /* 0x0000000f1c1a7836 */ /* 0x000fe20000000000 */
[----:B------:R-:W-:Y:S01]  /*19520*/  ISETP.LT.AND P5, PT, R29, UR8, !P2 ;  /* 0x000000081d007c0c */ /* 0x000fe2000d7a1270 */
[C---:B------:R-:W-:Y:S01]  /*19530*/  IMAD.WIDE R16, R0.reuse, 0x2, R22 ;  /* 0x0000000200107825 */ /* 0x040fe200078e0216 */
[----:B------:R-:W-:Y:S01]  /*19540*/  ISETP.LT.AND P6, PT, R11, UR12, !P2 ;  /* 0x0000000c0b007c0c */ /* 0x000fe2000d7c1270 */
[----:B------:R-:W-:Y:S01]  /*19550*/  ULDC UR4, c[0x0][0x22c] ;  /* 0x00008b0000047ab9 */ /* 0x000fe20000000800 */
[----:B------:R-:W-:Y:S01]  /*19560*/  ULDC UR8, c[0x0][0x228] ;  /* 0x00008a0000087ab9 */ /* 0x000fe20000000800 */
[----:B0-----:R-:W-:Y:S01]  /*19570*/  VIADD R3, R0, UR26 ;  /* 0x0000001a00037c36 */ /* 0x001fe20008000000 */
[----:B------:R-:W-:Y:S01]  /*19580*/  ISETP.GE.AND P1, PT, R26, UR4, PT ;  /* 0x000000041a007c0c */ /* 0x000fe2000bf26270 */
[----:B------:R-:W-:Y:S01]  /*19590*/  ULDC UR4, c[0x0][0x228] ;  /* 0x00008a0000047ab9 */ /* 0x000fe20000000800 */
[----:B----4-:R-:W-:Y:S01]  /*195a0*/  PRMT R27, R9, 0x7632, R27 ;  /* 0x00007632091b7816 */ /* 0x010fe2000000001b */
[----:B------:R-:W-:Y:S01]  /*195b0*/  IMAD.WIDE R18, R3, 0x2, R6 ;  /* 0x0000000203127825 */ /* 0x000fe200078e0206 */
[----:B------:R-:W-:-:S03]  /*195c0*/  ULDC UR12, c[0x0][0x228] ;  /* 0x00008a00000c7ab9 */ /* 0x000fc60000000800 */
[----:B------:R-:W-:Y:S01]  /*195d0*/  IMAD.WIDE R24, R3, 0x2, R4 ;  /* 0x0000000203187825 */ /* 0x000fe200078e0204 */
[----:B--2---:R-:W-:Y:S01]  /*195e0*/  PRMT R0, R14, 0x7632, R0 ;  /* 0x000076320e007816 */ /* 0x004fe20000000000 */
[----:B------:R0:W-:Y:S01]  /*195f0*/  @P4 STG.E.U16 desc[UR10][R12.64], R14 ;  /* 0x0000000e0c004986 */ /* 0x0001e2000c10150a */
[----:B------:R-:W-:Y:S01]  /*19600*/  ISETP.LT.AND P4, PT, R15, UR4, !P2 ;  /* 0x000000040f007c0c */ /* 0x000fe2000d781270 */
[----:B------:R-:W-:Y:S02]  /*19610*/  ULDC UR4, c[0x0][0x22c] ;  /* 0x00008b0000047ab9 */ /* 0x000fe40000000800 */
[----:B------:R-:W-:Y:S04]  /*19620*/  @P3 STG.E.U16 desc[UR10][R16.64], R0 ;  /* 0x0000000010003986 */ /* 0x000fe8000c10150a */
[----:B------:R1:W-:Y:S04]  /*19630*/  @P5 STG.E.U16 desc[UR10][R18.64], R9 ;  /* 0x0000000912005986 */ /* 0x0003e8000c10150a */
[----:B------:R2:W-:Y:S01]  /*19640*/  @P6 STG.E.U16 desc[UR10][R24.64], R27 ;  /* 0x0000001b18006986 */ /* 0x0005e2000c10150a */
[----:B0-----:R-:W-:-:S03]  /*19650*/  VIADD R14, R28, 0x10 ;  /* 0x000000101c0e7836 */ /* 0x001fc60000000000 */
[----:B-1----:R-:W4:Y:S04]  /*19660*/  LDL.LU R9, [R1+0xb40] ;  /* 0x000b400001097983 */ /* 0x002f280000300800 */
[----:B--2---:R-:W2:Y:S01]  /*19670*/  LDL.LU R27, [R1+0x1c] ;  /* 0x00001c00011b7983 */ /* 0x004ea20000300800 */
[C---:B------:R-:W-:Y:S01]  /*19680*/  IMAD.WIDE R12, R3.reuse, 0x2, R20 ;  /* 0x00000002030c7825 */ /* 0x040fe200078e0214 */
[----:B------:R-:W-:Y:S01]  /*19690*/  ISETP.LT.AND P3, PT, R2, UR6, !P2 ;  /* 0x0000000602007c0c */ /* 0x000fe2000d761270 */
[----:B------:R-:W-:Y:S01]  /*196a0*/  ULDC UR6, c[0x0][0x228] ;  /* 0x00008a0000067ab9 */ /* 0x000fe20000000800 */
[----:B------:R-:W-:Y:S01]  /*196b0*/  ISETP.GE.AND P2, PT, R14, UR4, PT ;  /* 0x000000040e007c0c */ /* 0x000fe2000bf46270 */
[C---:B------:R-:W-:Y:S01]  /*196c0*/  VIADD R0, R3.reuse, UR26 ;  /* 0x0000001a03007c36 */ /* 0x040fe20008000000 */
[----:B------:R-:W-:Y:S01]  /*196d0*/  ULDC UR4, c[0x0][0x228] ;  /* 0x00008a0000047ab9 */ /* 0x000fe20000000800 */
[----:B------:R-:W-:Y:S01]  /*196e0*/  IMAD.WIDE R16, R3, 0x2, R22 ;  /* 0x0000000203107825 */ /* 0x000fe200078e0216 */
[----:B---3--:R-:W-:Y:S01]  /*196f0*/  PRMT R3, R8, 0x7632, R3 ;  /* 0x0000763208037816 */ /* 0x008fe20000000003 */
[----:B------:R0:W-:Y:S01]  /*19700*/  @P4 STG.E.U16 desc[UR10][R12.64], R8 ;  /* 0x000000080c004986 */ /* 0x0001e2000c10150a */
[----:B------:R-:W-:-:S02]  /*19710*/  ISETP.LT.AND P4, PT, R15, UR4, !P1 ;  /* 0x000000040f007c0c */ /* 0x000fc4000cf81270 */
[----:B------:R-:W-:Y:S02]  /*19720*/  ISETP.LT.AND P5, PT, R29, UR8, !P1 ;  /* 0x000000081d007c0c */ /* 0x000fe4000cfa1270 */
[----:B------:R-:W-:Y:S01]  /*19730*/  ISETP.LT.AND P6, PT, R11, UR12, !P1 ;  /* 0x0000000c0b007c0c */ /* 0x000fe2000cfc1270 */
[----:B0-----:R-:W3:Y:S01]  /*19740*/  LDL.LU R8, [R1+0xb3c] ;  /* 0x000b3c0001087983 */ /* 0x001ee20000300800 */
[C---:B------:R-:W-:Y:S01]  /*19750*/  IMAD.WIDE R18, R0.reuse, 0x2, R6 ;  /* 0x0000000200127825 */ /* 0x040fe200078e0206 */
[----:B------:R-:W-:Y:S01]  /*19760*/  ULDC UR8, c[0x0][0x228] ;  /* 0x00008a0000087ab9 */ /* 0x000fe20000000800 */
[----:B------:R-:W-:Y:S01]  /*19770*/  ULDC UR12, c[0x0][0x228] ;  /* 0x00008a00000c7ab9 */ /* 0x000fe20000000800 */
[----:B------:R-:W4:Y:S01]  /*19780*/  LDL.LU R15, [R1+0xb38] ;  /* 0x000b3800010f7983 */ /* 0x000f220000300800 */
[----:B------:R-:W-:Y:S01]  /*19790*/  IMAD.WIDE R24, R0, 0x2, R4 ;  /* 0x0000000200187825 */ /* 0x000fe200078e0204 */
[----:B------:R-:W-:Y:S02]  /*197a0*/  ULDC UR4, c[0x0][0x22c] ;  /* 0x00008b0000047ab9 */ /* 0x000fe40000000800 */
[----:B------:R0:W-:Y:S01]  /*197b0*/  @P3 STG.E.U16 desc[UR10][R16.64], R3 ;  /* 0x0000000310003986 */ /* 0x0001e2000c10150a */
[----:B------:R-:W-:Y:S01]  /*197c0*/  ISETP.LT.AND P3, PT, R2, UR6, !P1 ;  /* 0x0000000602007c0c */ /* 0x000fe2000cf61270 */
[C---:B------:R-:W-:Y:S01]  /*197d0*/  IMAD.WIDE R12, R0.reuse, 0x2, R20 ;  /* 0x00000002000c7825 */ /* 0x040fe200078e0214 */
[----:B------:R-:W-:Y:S01]  /*197e0*/  ULDC UR6, c[0x0][0x228] ;  /* 0x00008a0000067ab9 */ /* 0x000fe20000000800 */
[----:B------:R-:W4:Y:S02]  /*197f0*/  LDL.LU R2, [R1+0xe0] ;  /* 0x0000e00001027983 */ /* 0x000f240000300800 */
[----:B0-----:R-:W-:-:S02]  /*19800*/  VIADD R3, R0, UR26 ;  /* 0x0000001a00037c36 */ /* 0x001fc40008000000 */
[----:B------:R-:W-:Y:S01]  /*19810*/  IMAD.WIDE R16, R0, 0x2, R22 ;  /* 0x0000000200107825 */ /* 0x000fe200078e0216 */
[----:B--2---:R-:W-:Y:S01]  /*19820*/  PRMT R26, R27, 0x7632, R26 ;  /* 0x000076321b1a7816 */ /* 0x004fe2000000001a */
[----:B------:R0:W-:Y:S01]  /*19830*/  @P5 STG.E.U16 desc[UR10][R18.64], R27 ;  /* 0x0000001b12005986 */ /* 0x0001e2000c10150a */
[----:B------:R-:W-:Y:S01]  /*19840*/  ISETP.LT.AND P5, PT, R29, UR8, !P2 ;  /* 0x000000081d007c0c */ /* 0x000fe2000d7a1270 */
[----:B------:R-:W-:Y:S01]  /*19850*/  VIADD R14, R28, 0x11 ;  /* 0x000000111c0e7836 */ /* 0x000fe20000000000 */
[----:B------:R-:W-:Y:S01]  /*19860*/  ULDC UR8, c[0x0][0x228] ;  /* 0x00008a0000087ab9 */ /* 0x000fe20000000800 */
[----:B------:R1:W-:Y:S01]  /*19870*/  @P6 STG.E.U16 desc[UR10][R24.64], R26 ;  /* 0x0000001a18006986 */ /* 0x0003e2000c10150a */
[----:B------:R-:W-:Y:S01]  /*19880*/  ISETP.LT.AND P6, PT, R11, UR12, !P2 ;  /* 0x0000000c0b007c0c */ /* 0x000fe2000d7c1270 */
[----:B------:R-:W-:Y:S01]  /*19890*/  ULDC UR12, c[0x0][0x228] ;  /* 0x00008a00000c7ab9 */ /* 0x000fe20000000800 */
[----:B0-----:R-:W-:-:S04]  /*198a0*/  IMAD.WIDE R18, R3, 0x2, R6 ;  /* 0x0000000203127825 */ /* 0x001fc800078e0206 */
[----:B-1----:R-:W-:Y:S01]  /*198b0*/  IMAD.WIDE R24, R3, 0x2, R4 ;  /* 0x0000000203187825 */ /* 0x002fe200078e0204 */
[----:B---3--:R-:W-:Y:S02]  /*198c0*/  PRMT R26, R8, 0x7632, R26 ;  /* 0x00007632081a7816 */ /* 0x008fe4000000001a */
[----:B----4-:R-:W-:Y:S01]  /*198d0*/  PRMT R0, R15, 0x7632, R0 ;  /* 0x000076320f007816 */ /* 0x010fe20000000000 */
[----:B------:R-:W-:Y:S04]  /*198e0*/  @P4 STG.E.U16 desc[UR10][R12.64], R15 ;  /* 0x0000000f0c004986 */ /* 0x000fe8000c10150a */
[----:B------:R-:W-:Y:S04]  /*198f0*/  @P3 STG.E.U16 desc[UR10][R16.64], R0 ;  /* 0x0000000010003986 */ /* 0x000fe8000c10150a */
[----:B------:R-:W-:Y:S04]  /*19900*/  @P5 STG.E.U16 desc[UR10][R18.64], R8 ;  /* 0x0000000812005986 */ /* 0x000fe8000c10150a */
[----:B------:R0:W-:Y:S04]  /*19910*/  @P6 STG.E.U16 desc[UR10][R24.64], R26 ;  /* 0x0000001a18006986 */ /* 0x0001e8000c10150a */
[----:B0-----:R-:W2:Y:S04]  /*19920*/  LDL.LU R26, [R1+0xa98] ;  /* 0x000a9800011a7983 */ /* 0x001ea80000300800 */
[----:B------:R-:W3:Y:S01]  /*19930*/  LDL.LU R25, [R1+0xa90] ;  /* 0x000a900001197983 */ /* 0x000ee20000300800 */
[----:B------:R-:W-:Y:S01]  /*19940*/  ISETP.GE.AND P1, PT, R14, UR4, PT ;  /* 0x000000040e007c0c */ /* 0x000fe2000bf26270 */
[----:B------:R-:W-:-:S03]  /*19950*/  ULDC UR4, c[0x0][0x228] ;  /* 0x00008a0000047ab9 */ /* 0x000fc60000000800 */
[----:B------:R-:W-:Y:S01]  /*19960*/  ISETP.LT.AND P5, PT, R29, UR8, !P1 ;  /* 0x000000081d007c0c */ /* 0x000fe2000cfa1270 */
[C---:B------:R-:W-:Y:S02]  /*19970*/  VIADD R0, R3.reuse, UR26 ;  /* 0x0000001a03007c36 */ /* 0x040fe40008000000 */
[----:B------:R-:W-:-:S04]  /*19980*/  IMAD.WIDE R12, R3, 0x2, R20 ;  /* 0x00000002030c7825 */ /* 0x000fc800078e0214 */
[----:B------:R-:W-:Y:S01]  /*19990*/  IMAD.WIDE R14, R3, 0x2, R22 ;  /* 0x00000002030e7825 */ /* 0x000fe200078e0216 */
[----:B------:R-:W-:Y:S01]  /*199a0*/  PRMT R3, R2, 0x7632, R3 ;  /* 0x0000763202037816 */ /* 0x000fe20000000003 */
[----:B------:R-:W-:Y:S02]  /*199b0*/  ULDC UR8, c[0x0][0x228] ;  /* 0x00008a0000087ab9 */ /* 0x000fe40000000800 */
[----:B------:R-:W-:Y:S01]  /*199c0*/  IMAD.WIDE R16, R0, 0x2, R6 ;  /* 0x0000000200107825 */ /* 0x000fe200078e0206 */
[----:B------:R-:W-:-:S03]  /*199d0*/  PRMT R24, R9, 0x7632, R24 ;  /* 0x0000763209187816 */ /* 0x000fc60000000018 */
[----:B------:R-:W-:Y:S01]  /*199e0*/  VIADD R8, R28, 0x12 ;  /* 0x000000121c087836 */ /* 0x000fe20000000000 */
[----:B------:R-:W-:Y:S01]  /*199f0*/  ISETP.LT.AND P6, PT, R11, UR12, !P1 ;  /* 0x0000000c0b007c0c */ /* 0x000fe2000cfc1270 */
[----:B------:R-:W-:Y:S01]  /*19a00*/  IMAD.WIDE R18, R0, 0x2, R4 ;  /* 0x0000000200127825 */ /* 0x000fe200078e0204 */
[----:B------:R-:W-:Y:S01]  /*19a10*/  ULDC UR12, c[0x0][0x228] ;  /* 0x00008a00000c7ab9 */ /* 0x000fe20000000800 */
[----:B--2---:R-:W-:Y:S01]  /*19a20*/  ISETP.LT.AND P4, PT, R26, UR4, !P2 ;  /* 0x000000041a007c0c */ /* 0x004fe2000d781270 */
[----:B------:R-:W-:Y:S01]  /*19a30*/  ULDC UR4, c[0x0][0x22c] ;  /* 0x00008b0000047ab9 */ /* 0x000fe20000000800 */
[----:B---3--:R-:W-:Y:S01]  /*19a40*/  ISETP.LT.AND P3, PT, R25, UR6, !P2 ;  /* 0x0000000619007c0c */ /* 0x008fe2000d761270 */
[----:B------:R-:W-:-:S10]  /*19a50*/  ULDC UR6, c[0x0][0x228] ;  /* 0x00008a0000067ab9 */ /* 0x000fd40000000800 */
[----:B------:R-:W-:Y:S04]  /*19a60*/  @P4 STG.E.U16 desc[UR10][R12.64], R2 ;  /* 0x000000020c004986 */ /* 0x000fe8000c10150a */
[----:B------:R-:W-:Y:S04]  /*19a70*/  @P3 STG.E.U16 desc[UR10][R14.64], R3 ;  /* 0x000000030e003986 */ /* 0x000fe8000c10150a */
[----:B------:R0:W-:Y:S01]  /*19a80*/  @P5 STG.E.U16 desc[UR10][R16.64], R9 ;  /* 0x0000000910005986 */ /* 0x0001e2000c10150a */
[----:B------:R-:W-:Y:S01]  /*19a90*/  ISETP.GE.AND P2, PT, R8, UR4, PT ;  /* 0x0000000408007c0c */ /* 0x000fe2000bf46270 */
[----:B------:R-:W-:-:S02]  /*19aa0*/  ULDC UR4, c[0x0][0x228] ;  /* 0x00008a0000047ab9 */ /* 0x000fc40000000800 */
[----:B0-----:R-:W2:Y:S01]  /*19ab0*/  LDL.LU R9, [R1+0xb34] ;  /* 0x000b340001097983 */ /* 0x001ea20000300800 */
[----:B------:R-:W-:Y:S01]  /*19ac0*/  ISETP.LT.AND P4, PT, R26, UR4, !P1 ;  /* 0x000000041a007c0c */ /* 0x000fe2000cf81270 */
[C---:B------:R-:W-:Y:S02]  /*19ad0*/  IMAD.WIDE R12, R0.reuse, 0x2, R20 ;  /* 0x00000002000c7825 */ /* 0x040fe400078e0214 */
[----:B------:R-:W-:Y:S04]  /*19ae0*/  @P6 STG.E.U16 desc[UR10][R18.64], R24 ;  /* 0x0000001812006986 */ /* 0x000fe8000c10150a */
[----:B------:R-:W3:Y:S01]  /*19af0*/  LDL.LU R2, [R1+0xe4] ;  /* 0x0000e40001027983 */ /* 0x000ee20000300800 */
[----:B------:R-:W-:Y:S01]  /*19b00*/  ISETP.LT.AND P6, PT, R11, UR12, !P2 ;  /* 0x0000000c0b007c0c */ /* 0x000fe2000d7c1270 */
[----:B------:R-:W-:-:S02]  /*19b10*/  VIADD R3, R0, UR26 ;  /* 0x0000001a00037c36 */ /* 0x000fc40008000000 */
[----:B------:R-:W-:Y:S01]  /*19b20*/  IMAD.WIDE R14, R0, 0x2, R22 ;  /* 0x00000002000e7825 */ /* 0x000fe200078e0216 */
[----:B------:R-:W4:Y:S01]  /*19b30*/  LDL.LU R11, [R1+0xb30] ;  /* 0x000b3000010b7983 */ /* 0x000f220000300800 */
[----:B------:R-:W-:Y:S01]  /*19b40*/  PRMT R0, R10, 0x7632, R0 ;  /* 0x000076320a007816 */ /* 0x000fe20000000000 */
[----:B------:R-:W-:Y:S02]  /*19b50*/  ULDC UR4, c[0x0][0x22c] ;  /* 0x00008b0000047ab9 */ /* 0x000fe40000000800 */
[----:B------:R0:W-:Y:S01]  /*19b60*/  @P4 STG.E.U16 desc[UR10][R12.64], R10 ;  /* 0x0000000a0c004986 */ /* 0x0001e2000c10150a */
[----:B------:R-:W-:Y:S02]  /*19b70*/  ISETP.LT.AND P3, PT, R25, UR6, !P1 ;  /* 0x0000000619007c0c */ /* 0x000fe4000cf61270 */
[----:B------:R-:W-:Y:S01]  /*19b80*/  ISETP.LT.AND P5, PT, R29, UR8, !P2 ;  /* 0x000000081d007c0c */ /* 0x000fe2000d7a1270 */
[C---:B------:R-:W-:Y:S01]  /*19b90*/  IMAD.WIDE R16, R3.reuse, 0x2, R6 ;  /* 0x0000000203107825 */ /* 0x040fe200078e0206 */
[----:B------:R-:W-:Y:S01]  /*19ba0*/  ULDC UR6, c[0x0][0x228] ;  /* 0x00008a0000067ab9 */ /* 0x000fe20000000800 */
[----:B------:R-:W-:Y:S01]  /*19bb0*/  ULDC UR8, c[0x0][0x228] ;  /* 0x00008a0000087ab9 */ /* 0x000fe20000000800 */
[----:B------:R-:W-:Y:S01]  /*19bc0*/  ULDC UR12, c[0x0][0x228] ;  /* 0x00008a00000c7ab9 */ /* 0x000fe20000000800 */
[----:B0-----:R-:W4:Y:S01]  /*19bd0*/  LDL.LU R10, [R1+0xb2c] ;  /* 0x000b2c00010a7983 */ /* 0x001f220000300800 */
[----:B------:R-:W-:-:S05]  /*19be0*/  IMAD.WIDE R18, R3, 0x2, R4 ;  /* 0x0000000203127825 */ /* 0x000fca00078e0204 */
[----:B------:R0:W-:Y:S01]  /*19bf0*/  @P3 STG.E.U16 desc[UR10][R14.64], R0 ;  /* 0x000000000e003986 */ /* 0x0001e2000c10150a */
[----:B------:R-:W-:Y:S01]  /*19c00*/  VIADD R8, R28, 0x13 ;  /* 0x000000131c087836 */ /* 0x000fe20000000000 */
[----:B------:R-:W-:Y:S01]  /*19c10*/  ISETP.LT.AND P3, PT, R25, UR6, !P2 ;  /* 0x0000000619007c0c */ /* 0x000fe2000d761270 */
[C---:B------:R-:W-:Y:S01]  /*19c20*/  IMAD.WIDE R12, R3.reuse, 0x2, R22 ;  /* 0x00000002030c7825 */ /* 0x040fe200078e0216 */
[----:B------:R-:W-:Y:S02]  /*19c30*/  ULDC UR6, c[0x0][0x228] ;  /* 0x00008a0000067ab9 */ /* 0x000fe40000000800 */
[----:B------:R-:W-:Y:S01]  /*19c40*/  ISETP.GE.AND P1, PT, R8, UR4, PT ;  /* 0x0000000408007c0c */ /* 0x000fe2000bf26270 */
[----:B------:R-:W-:Y:S02]  /*19c50*/  ULDC UR4, c[0x0][0x228] ;  /* 0x00008a0000047ab9 */ /* 0x000fe40000000800 */
[----:B------:R-:W-:Y:S01]  /*19c60*/  ISETP.LT.AND P4, PT, R26, UR4, !P2 ;  /* 0x000000041a007c0c */ /* 0x000fe2000d781270 */
[----:B------:R-:W-:Y:S01]  /*19c70*/  ULDC UR4, c[0x0][0x22c] ;  /* 0x00008b0000047ab9 */ /* 0x000fe20000000800 */
[----:B0-----:R-:W-:-:S04]  /*19c80*/  VIADD R0, R3, UR26 ;  /* 0x0000001a03007c36 */ /* 0x001fc80008000000 */
[----:B------:R-:W-:Y:S01]  /*19c90*/  IMAD.WIDE R14, R0, 0x2, R6 ;  /* 0x00000002000e7825 */ /* 0x000fe200078e0206 */
[----:B--2---:R-:W-:Y:S01]  /*19ca0*/  PRMT R24, R9, 0x7632, R24 ;  /* 0x0000763209187816 */ /* 0x004fe20000000018 */
[----:B------:R-:W-:Y:S04]  /*19cb0*/  @P5 STG.E.U16 desc[UR10][R16.64], R9 ;  /* 0x0000000910005986 */ /* 0x000fe8000c10150a */
[----:B------:R0:W-:Y:S01]  /*19cc0*/  @P6 STG.E.U16 desc[UR10][R18.64], R24 ;  /* 0x0000001812006986 */ /* 0x0001e2000c10150a */
[----:B------:R-:W-:Y:S01]  /*19cd0*/  ISETP.LT.AND P5, PT, R29, UR8, !P1 ;  /* 0x000000081d007c0c */ /* 0x000fe2000cfa1270 */
[----:B------:R-:W-:Y:S02]  /*19ce0*/  ULDC UR8, c[0x0][0x228] ;  /* 0x00008a0000087ab9 */ /* 0x000fe40000000800 */
[----:B0-----:R-:W2:Y:S01]  /*19cf0*/  LDL.LU R24, [R1+0xaa0] ;  /* 0x000aa00001187983 */ /* 0x001ea20000300800 */
[----:B------:R-:W-:Y:S01]  /*19d00*/  IMAD.WIDE R8, R3, 0x2, R20 ;  /* 0x0000000203087825 */ /* 0x000fe200078e0214 */
[----:B---3--:R-:W-:-:S04]  /*19d10*/  PRMT R3, R2, 0x7632, R3 ;  /* 0x0000763202037816 */ /* 0x008fc80000000003 */
[----:B------:R-:W-:Y:S04]  /*19d20*/  @P4 STG.E.U16 desc[UR10][R8.64], R2 ;  /* 0x0000000208004986 */ /* 0x000fe8000c10150a */
[----:B------:R-:W-:Y:S01]  /*19d30*/  @P3 STG.E.U16 desc[UR10][R12.64], R3 ;  /* 0x000000030c003986 */ /* 0x000fe2000c10150a */
[----:B----4-:R-:W-:-:S03]  /*19d40*/  PRMT R19, R10, 0x7632, R19 ;  /* 0x000076320a137816 */ /* 0x010fc60000000013 */
[----:B------:R0:W-:Y:S04]  /*19d50*/  @P5 STG.E.U16 desc[UR10][R14.64], R10 ;  /* 0x0000000a0e005986 */ /* 0x0001e8000c10150a */
[----:B0-----:R-:W3:Y:S01]  /*19d60*/  LDL.LU R10, [R1+0xb28] ;  /* 0x000b2800010a7983 */ /* 0x001ee20000300800 */
[----:B------:R-:W-:Y:S02]  /*19d70*/  VIADD R18, R28, 0x14 ;  /* 0x000000141c127836 */ /* 0x000fe40000000000 */
[----:B------:R-:W-:Y:S01]  /*19d80*/  IMAD.WIDE R16, R0, 0x2, R4 ;  /* 0x0000000200107825 */ /* 0x000fe200078e0204 */
[----:B------:R-:W-:Y:S01]  /*19d90*/  ISETP.LT.AND P3, PT, R25, UR6, !P1 ;  /* 0x0000000619007c0c */ /* 0x000fe2000cf61270 */
[----:B------:R-:W4:Y:S01]  /*19da0*/  LDL.LU R2, [R1+0xe8] ;  /* 0x0000e80001027983 */ /* 0x000f220000300800 */
[----:B------:R-:W-:Y:S01]  /*19db0*/  ISETP.GE.AND P2, PT, R18, UR4, PT ;  /* 0x0000000412007c0c */ /* 0x000fe2000bf46270 */
[----:B------:R-:W-:Y:S01]  /*19dc0*/  ULDC UR4, c[0x0][0x228] ;  /* 0x00008a0000047ab9 */ /* 0x000fe20000000800 */
[----:B------:R-:W-:Y:S01]  /*19dd0*/  VIADD R3, R0, UR26 ;  /* 0x0000001a00037c36 */ /* 0x000fe20008000000 */
[----:B------:R-:W-:Y:S01]  /*19de0*/  ISETP.LT.AND P4, PT, R26, UR4, !P1 ;  /* 0x000000041a007c0c */ /* 0x000fe2000cf81270 */
[C---:B------:R-:W-:Y:S01]  /*19df0*/  IMAD.WIDE R8, R0.reuse, 0x2, R20 ;  /* 0x0000000200087825 */ /* 0x040fe200078e0214 */
[----:B------:R-:W-:Y:S01]  /*19e00*/  ISETP.LT.AND P5, PT, R29, UR8, !P2 ;  /* 0x000000081d007c0c */ /* 0x000fe2000d7a1270 */
[----:B------:R-:W-:Y:S01]  /*19e10*/  ULDC UR4, c[0x0][0x22c] ;  /* 0x00008b0000047ab9 */ /* 0x000fe20000000800 */
[----:B------:R-:W-:Y:S01]  /*19e20*/  ULDC UR6, c[0x0][0x228] ;  /* 0x00008a0000067ab9 */ /* 0x000fe20000000800 */
[----:B------:R-:W-:Y:S01]  /*19e30*/  IMAD.WIDE R12, R0, 0x2, R22 ;  /* 0x00000002000c7825 */ /* 0x000fe200078e0216 */
[----:B------:R-:W-:Y:S01]  /*19e40*/  PRMT R0, R11, 0x7632, R0 ;  /* 0x000076320b007816 */ /* 0x000fe20000000000 */
[----:B------:R-:W-:-:S02]  /*19e50*/  ULDC UR8, c[0x0][0x228] ;  /* 0x00008a0000087ab9 */ /* 0x000fc40000000800 */
[----:B------:R-:W-:-:S04]  /*19e60*/  IMAD.WIDE R14, R3, 0x2, R6 ;  /* 0x00000002030e7825 */ /* 0x000fc800078e0206 */
[----:B------:R-:W-:Y:S02]  /*19e70*/  VIADD R18, R28, 0x15 ;  /* 0x000000151c127836 */ /* 0x000fe40000000000 */
[----:B------:R-:W4:Y:S01]  /*19e80*/  LDL.LU R28, [R1+0x60] ;  /* 0x00006000011c7983 */ /* 0x000f220000300800 */
[----:B--2---:R-:W-:Y:S01]  /*19e90*/  ISETP.LT.AND P6, PT, R24, UR12, !P1 ;  /* 0x0000000c18007c0c */ /* 0x004fe2000cfc1270 */
[----:B------:R-:W-:-:S12]  /*19ea0*/  ULDC UR12, c[0x0][0x228] ;  /* 0x00008a00000c7ab9 */ /* 0x000fd80000000800 */
[----:B------:R0:W-:Y:S01]  /*19eb0*/  @P6 STG.E.U16 desc[UR10][R16.64], R19 ;  /* 0x0000001310006986 */ /* 0x0001e2000c10150a */
[----:B------:R-:W-:Y:S01]  /*19ec0*/  ISETP.LT.AND P6, PT, R24, UR12, !P2 ;  /* 0x0000000c18007c0c */ /* 0x000fe2000d7c1270 */
[----:B------:R-:W-:Y:S02]  /*19ed0*/  ULDC UR12, c[0x0][0x228] ;  /* 0x00008a00000c7ab9 */ /* 0x000fe40000000800 */
[----:B------:R1:W-:Y:S04]  /*19ee0*/  @P4 STG.E.U16 desc[UR10][R8.64], R11 ;  /* 0x0000000b08004986 */ /* 0x0003e8000c10150a */
[----:B------:R-:W-:Y:S01]  /*19ef0*/  @P3 STG.E.U16 desc[UR10][R12.64], R0 ;  /* 0x000000000c003986 */ /* 0x000fe2000c10150a */
[----:B0-----:R-:W-:Y:S01]  /*19f00*/  IMAD.WIDE R16, R3, 0x2, R4 ;  /* 0x0000000203107825 */ /* 0x001fe200078e0204 */
[----:B---3--:R-:W-:-:S02]  /*19f10*/  PRMT R19, R10, 0x7632, R19 ;  /* 0x000076320a137816 */ /* 0x008fc40000000013 */
[----:B------:R-:W-:Y:S04]  /*19f20*/  @P5 STG.E.U16 desc[UR10][R14.64], R10 ;  /* 0x0000000a0e005986 */ /* 0x000fe8000c10150a */
[----:B-1----:R-:W2:Y:S04]  /*19f30*/  LDL.LU R11, [R1+0xb24] ;  /* 0x000b2400010b7983 */ /* 0x002ea80000300800 */
[----:B------:R0:W-:Y:S04]  /*19f40*/  @P6 STG.E.U16 desc[UR10][R16.64], R19 ;  /* 0x0000001310006986 */ /* 0x0001e8000c10150a */
[----:B0-----:R-:W3:Y:S01]  /*19f50*/  LDL.LU R19, [R1+0xa88] ;  /* 0x000a880001137983 */ /* 0x001ee20000300800 */
[----:B------:R-:W-:Y:S01]  /*19f60*/  ISETP.GE.AND P1, PT, R18, UR4, PT ;  /* 0x0000000412007c0c */ /* 0x000fe2000bf26270 */
[----:B------:R-:W-:Y:S01]  /*19f70*/  ULDC UR4, c[0x0][0x228] ;  /* 0x00008a0000047ab9 */ /* 0x000fe20000000800 */
[----:B------:R-:W-:Y:S01]  /*19f80*/  ISETP.LT.AND P3, PT, R25, UR6, !P2 ;  /* 0x0000000619007c0c */ /* 0x000fe2000d761270 */
[C---:B------:R-:W-:Y:S01]  /*19f90*/  VIADD R0, R3.reuse, UR26 ;  /* 0x0000001a03007c36 */ /* 0x040fe20008000000 */
[----:B------:R-:W-:Y:S01]  /*19fa0*/  ISETP.LT.AND P4, PT, R26, UR4, !P2 ;  /* 0x000000041a007c0c */ /* 0x000fe2000d781270 */
[----:B------:R-:W-:Y:S01]  /*19fb0*/  IMAD.WIDE R8, R3, 0x2, R20 ;  /* 0x0000000203087825 */ /* 0x000fe200078e0214 */
[----:B------:R-:W-:Y:S01]  /*19fc0*/  ISETP.LT.AND P5, PT, R29, UR8, !P1 ;  /* 0x000000081d007c0c */ /* 0x000fe2000cfa1270 */
[----:B------:R-:W-:Y:S01]  /*19fd0*/  ULDC UR4, c[0x0][0x22c] ;  /* 0x00008b0000047ab9 */ /* 0x000fe20000000800 */
[----:B------:R-:W-:Y:S01]  /*19fe0*/  ISETP.LT.AND P6, PT, R24, UR12, !P1 ;  /* 0x0000000c18007c0c */ /* 0x000fe2000cfc1270 */
[----:B------:R-:W-:Y:S01]  /*19ff0*/  IMAD.WIDE R12, R3, 0x2, R22 ;  /* 0x00000002030c7825 */ /* 0x000fe200078e0216 */
[----:B----4-:R-:W-:Y:S01]  /*1a000*/  PRMT R3, R2, 0x7632, R3 ;  /* 0x0000763202037816 */ /* 0x010fe20000000003 */
[----:B------:R-:W-:Y:S01]  /*1a010*/  ULDC UR6, c[0x0][0x228] ;  /* 0x00008a0000067ab9 */ /* 0x000fe20000000800 */
[----:B------:R-:W-:Y:S01]  /*1a020*/  ULDC UR8, c[0x0][0x228] ;  /* 0x00008a0000087ab9 */ /* 0x000fe20000000800 */
[----:B------:R-:W-:Y:S01]  /*1a030*/  IMAD.WIDE R14, R0, 0x2, R6 ;  /* 0x00000002000e7825 */ /* 0x000fe200078e0206 */
[----:B------:R-:W-:-:S03]  /*1a040*/  ULDC UR12, c[0x0][0x228] ;  /* 0x00008a00000c7ab9 */ /* 0x000fc60000000800 */
[----:B------:R-:W-:Y:S01]  /*1a050*/  IMAD.WIDE R16, R0, 0x2, R4 ;  /* 0x0000000200107825 */ /* 0x000fe200078e0204 */
[----:B------:R-:W-:Y:S04]  /*1a060*/  @P4 STG.E.U16 desc[UR10][R8.64], R2 ;  /* 0x0000000208004986 */ /* 0x000fe8000c10150a */
[----:B------:R-:W-:Y:S01]  /*1a070*/  @P3 STG.E.U16 desc[UR10][R12.64], R3 ;  /* 0x000000030c003986 */ /* 0x000fe2000c10150a */
[----:B------:R-:W-:Y:S01]  /*1a080*/  ISETP.LT.AND P3, PT, R25, UR6, !P1 ;  /* 0x0000000619007c0c */ /* 0x000fe2000cf61270 */
[----:B------:R-:W-:Y:S01]  /*1a090*/  ULDC UR6, c[0x0][0x228] ;  /* 0x00008a0000067ab9 */ /* 0x000fe20000000800 */
[----:B--2---:R-:W-:Y:S01]  /*1a0a0*/  PRMT R18, R11, 0x7632, R18 ;  /* 0x000076320b127816 */ /* 0x004fe20000000012 */
[----:B------:R0:W-:Y:S04]  /*1a0b0*/  @P5 STG.E.U16 desc[UR10][R14.64], R11 ;  /* 0x0000000b0e005986 */ /* 0x0001e8000c10150a */
[----:B------:R1:W-:Y:S04]  /*1a0c0*/  @P6 STG.E.U16 desc[UR10][R16.64], R18 ;  /* 0x0000001210006986 */ /* 0x0003e8000c10150a */
[----:B0-----:R-:W2:Y:S01]  /*1a0d0*/  LDL.LU R11, [R1+0xb20] ;  /* 0x000b2000010b7983 */ /* 0x001ea20000300800 */
[----:B---3--:R-:W-:-:S03]  /*1a0e0*/  VIADD R10, R19, 0x16 ;  /* 0x00000016130a7836 */ /* 0x008fc60000000000 */
[----:B------:R-:W3:Y:S02]  /*1a0f0*/  LDL.LU R27, [R1+0xec] ;  /* 0x0000ec00011b7983 */ /* 0x000ee40000300800 */
[----:B------:R-:W-:Y:S01]  /*1a100*/  ISETP.GE.AND P2, PT, R10, UR4, PT ;  /* 0x000000040a007c0c */ /* 0x000fe2000bf46270 */
[----:B------:R-:W-:Y:S01]  /*1a110*/  ULDC UR4, c[0x0][0x228] ;  /* 0x00008a0000047ab9 */ /* 0x000fe20000000800 */
[----:B------:R-:W-:Y:S01]  /*1a120*/  VIADD R10, R19, 0x17 ;  /* 0x00000017130a7836 */ /* 0x000fe20000000000 */
[----:B------:R-:W4:Y:S01]  /*1a130*/  LDL.LU R2, [R1+0x5c] ;  /* 0x00005c0001027983 */ /* 0x000f220000300800 */
[----:B------:R-:W-:Y:S01]  /*1a140*/  ISETP.LT.AND P4, PT, R26, UR4, !P1 ;  /* 0x000000041a007c0c */ /* 0x000fe2000cf81270 */
[----:B------:R-:W-:Y:S02]  /*1a150*/  ULDC UR4, c[0x0][0x22c] ;  /* 0x00008b0000047ab9 */ /* 0x000fe40000000800 */
[----:B-1----:R-:W3:Y:S01]  /*1a160*/  LDL R17, [R1+0x48] ;  /* 0x0000480001117983 */ /* 0x002ee20000100800 */
[----:B------:R-:W-:Y:S01]  /*1a170*/  ISETP.GE.AND P1, PT, R10, UR4, PT ;  /* 0x000000040a007c0c */ /* 0x000fe2000bf26270 */
[----:B------:R-:W-:Y:S01]  /*1a180*/  VIADD R3, R0, UR26 ;  /* 0x0000001a00037c36 */ /* 0x000fe20008000000 */
[----:B------:R-:W-:Y:S01]  /*1a190*/  ISETP.LT.AND P5, PT, R29, UR8, !P2 ;  /* 0x000000081d007c0c */ /* 0x000fe2000d7a1270 */
[----:B------:R-:W4:Y:S01]  /*1a1a0*/  LDL.LU R10, [R1+0x48] ;  /* 0x00004800010a7983 */ /* 0x000f220000300800 */
[----:B------:R-:W-:Y:S01]  /*1a1b0*/  ISETP.LT.AND P6, PT, R24, UR12, !P2 ;  /* 0x0000000c18007c0c */ /* 0x000fe2000d7c1270 */
[C---:B------:R-:W-:Y:S01]  /*1a1c0*/  IMAD.WIDE R8, R0.reuse, 0x2, R20 ;  /* 0x0000000200087825 */ /* 0x040fe200078e0214 */
[----:B------:R-:W-:Y:S01]  /*1a1d0*/  ULDC UR4, c[0x0][0x228] ;  /* 0x00008a0000047ab9 */ /* 0x000fe20000000800 */
[----:B------:R-:W-:Y:S01]  /*1a1e0*/  ULDC UR8, c[0x0][0x228] ;  /* 0x00008a0000087ab9 */ /* 0x000fe20000000800 */
[----:B------:R-:W-:Y:S01]  /*1a1f0*/  ULDC UR12, c[0x0][0x228] ;  /* 0x00008a00000c7ab9 */ /* 0x000fe20000000800 */
[----:B------:R-:W-:-:S04]  /*1a200*/  IMAD.WIDE R12, R0, 0x2, R22 ;  /* 0x00000002000c7825 */ /* 0x000fc800078e0216 */
[----:B------:R-:W-:Y:S01]  /*1a210*/  IMAD.WIDE R14, R3, 0x2, R6 ;  /* 0x00000002030e7825 */ /* 0x000fe200078e0206 */
[----:B--2---:R-:W-:Y:S02]  /*1a220*/  PRMT R18, R11, 0x7632, R18 ;  /* 0x000076320b127816 */ /* 0x004fe40000000012 */
[----:B---3--:R-:W-:Y:S01]  /*1a230*/  PRMT R0, R17, 0x7632, R0 ;  /* 0x0000763211007816 */ /* 0x008fe20000000000 */
[----:B------:R-:W-:Y:S01]  /*1a240*/  IMAD.WIDE R16, R3, 0x2, R4 ;  /* 0x0000000203107825 */ /* 0x000fe200078e0204 */
[----:B----4-:R-:W-:Y:S04]  /*1a250*/  @P4 STG.E.U16 desc[UR10][R8.64], R10 ;  /* 0x0000000a08004986 */ /* 0x010fe8000c10150a */
[----:B------:R-:W-:Y:S04]  /*1a260*/  @P3 STG.E.U16 desc[UR10][R12.64], R0 ;  /* 0x000000000c003986 */ /* 0x000fe8000c10150a */
[----:B------:R-:W-:Y:S04]  /*1a270*/  @P5 STG.E.U16 desc[UR10][R14.64], R11 ;  /* 0x0000000b0e005986 */ /* 0x000fe8000c10150a */
[----:B------:R0:W-:Y:S04]  /*1a280*/  @P6 STG.E.U16 desc[UR10][R16.64], R18 ;  /* 0x0000001210006986 */ /* 0x0001e8000c10150a */
[----:B0-----:R-:W2:Y:S01]  /*1a290*/  LDL.LU R18, [R1+0x4c] ;  /* 0x00004c0001127983 */ /* 0x001ea20000300800 */
[----:B------:R-:W-:-:S02]  /*1a2a0*/  ISETP.LT.AND P4, PT, R26, UR4, !P2 ;  /* 0x000000041a007c0c */ /* 0x000fc4000d781270 */
[----:B------:R-:W-:Y:S02]  /*1a2b0*/  ISETP.LT.AND P3, PT, R25, UR6, !P2 ;  /* 0x0000000619007c0c */ /* 0x000fe4000d761270 */
[----:B------:R-:W-:Y:S01]  /*1a2c0*/  ISETP.LT.AND P5, PT, R29, UR8, !P1 ;  /* 0x000000081d007c0c */ /* 0x000fe2000cfa1270 */
[----:B------:R-:W-:-:S04]  /*1a2d0*/  IMAD.WIDE R8, R3, 0x2, R20 ;  /* 0x0000000203087825 */ /* 0x000fc800078e0214 */
[C---:B------:R-:W-:Y:S02]  /*1a2e0*/  VIADD R0, R3.reuse, UR26 ;  /* 0x0000001a03007c36 */ /* 0x040fe40008000000 */
[----:B------:R-:W-:Y:S01]  /*1a2f0*/  IMAD.WIDE R10, R3, 0x2, R22 ;  /* 0x00000002030a7825 */ /* 0x000fe200078e0216 */
[----:B------:R-:W-:Y:S01]  /*1a300*/  PRMT R3, R27, 0x7632, R3 ;  /* 0x000076321b037816 */ /* 0x000fe20000000003 */
[----:B------:R0:W-:Y:S01]  /*1a310*/  @P4 STG.E.U16 desc[UR10][R8.64], R27 ;  /* 0x0000001b08004986 */ /* 0x0001e2000c10150a */
[----:B------:R-:W-:Y:S01]  /*1a320*/  PRMT R17, R2, 0x7632, R17 ;  /* 0x0000763202117816 */ /* 0x000fe20000000011 */
[----:B------:R-:W-:Y:S01]  /*1a330*/  IMAD.WIDE R12, R0, 0x2, R6 ;  /* 0x00000002000c7825 */ /* 0x000fe200078e0206 */
[----:B------:R-:W-:Y:S01]  /*1a340*/  ULDC UR4, c[0x0][0x22c] ;  /* 0x00008b0000047ab9 */ /* 0x000fe20000000800 */
[----:B------:R-:W-:Y:S02]  /*1a350*/  @P3 STG.E.U16 desc[UR10][R10.64], R3 ;  /* 0x000000030a003986 */ /* 0x000fe4000c10150a */
[----:B------:R-:W-:Y:S01]  /*1a360*/  VIADD R16, R19, 0x18 ;  /* 0x0000001813107836 */ /* 0x000fe20000000000 */
[----:B------:R-:W-:Y:S01]  /*1a370*/  ISETP.LT.AND P6, PT, R24, UR12, !P1 ;  /* 0x0000000c18007c0c */ /* 0x000fe2000cfc1270 */
[----:B------:R-:W-:Y:S01]  /*1a380*/  ULDC UR6, c[0x0][0x228] ;  /* 0x00008a0000067ab9 */ /* 0x000fe20000000800 */
[----:B------:R-:W-:Y:S01]  /*1a390*/  ULDC UR8, c[0x0][0x228] ;  /* 0x00008a0000087ab9 */ /* 0x000fe20000000800 */
[----:B0-----:R-:W3:Y:S04]  /*1a3a0*/  LDL.LU R27, [R1+0x120] ;  /* 0x00012000011b7983 */ /* 0x001ee80000300800 */
[----:B------:R0:W-:Y:S01]  /*1a3b0*/  @P5 STG.E.U16 desc[UR10][R12.64], R2 ;  /* 0x000000020c005986 */ /* 0x0001e2000c10150a */
[----:B------:R-:W-:Y:S01]  /*1a3c0*/  ISETP.GE.AND P2, PT, R16, UR4, PT ;  /* 0x0000000410007c0c */ /* 0x000fe2000bf46270 */
[----:B------:R-:W-:Y:S01]  /*1a3d0*/  ULDC UR4, c[0x0][0x228] ;  /* 0x00008a0000047ab9 */ /* 0x000fe20000000800 */
[----:B------:R-:W-:Y:S01]  /*1a3e0*/  IMAD.WIDE R14, R0, 0x2, R4 ;  /* 0x00000002000e7825 */ /* 0x000fe200078e0204 */
[----:B------:R-:W-:Y:S01]  /*1a3f0*/  ULDC UR12, c[0x0][0x228] ;  /* 0x00008a00000c7ab9 */ /* 0x000fe20000000800 */
[----:B0-----:R-:W4:Y:S01]  /*1a400*/  LDL.LU R2, [R1+0x70] ;  /* 0x0000700001027983 */ /* 0x001f220000300800 */
[----:B------:R-:W-:-:S02]  /*1a410*/  ISETP.LT.AND P4, PT, R26, UR4, !P1 ;  /* 0x000000041a007c0c */ /* 0x000fc4000cf81270 */
[----:B------:R-:W-:Y:S02]  /*1a420*/  ISETP.LT.AND P3, PT, R25, UR6, !P1 ;  /* 0x0000000619007c0c */ /* 0x000fe4000cf61270 */
[----:B------:R-:W-:Y:S01]  /*1a430*/  ISETP.LT.AND P5, PT, R29, UR8, !P2 ;  /* 0x000000081d007c0c */ /* 0x000fe2000d7a1270 */
[C---:B------:R-:W-:Y:S01]  /*1a440*/  IMAD.WIDE R8, R0.reuse, 0x2, R20 ;  /* 0x0000000200087825 */ /* 0x040fe200078e0214 */
[----:B------:R0:W-:Y:S01]  /*1a450*/  @P6 STG.E.U16 desc[UR10][R14.64], R17 ;  /* 0x000000110e006986 */ /* 0x0001e2000c10150a */
[----:B------:R-:W-:Y:S01]  /*1a460*/  ULDC UR4, c[0x0][0x22c] ;  /* 0x00008b0000047ab9 */ /* 0x000fe20000000800 */
[----:B------:R-:W-:Y:S01]  /*1a470*/  ULDC UR6, c[0x0][0x228] ;  /* 0x00008a0000067ab9 */ /* 0x000fe20000000800 */
[C---:B------:R-:W-:Y:S01]  /*1a480*/  VIADD R3, R0.reuse, UR26 ;  /* 0x0000001a00037c36 */ /* 0x040fe20008000000 */
[----:B------:R-:W-:Y:S01]  /*1a490*/  ULDC UR8, c[0x0][0x228] ;  /* 0x00008a0000087ab9 */ /* 0x000fe20000000800 */
[----:B------:R-:W-:-:S04]  /*1a4a0*/  IMAD.WIDE R10, R0, 0x2, R22 ;  /* 0x00000002000a7825 */ /* 0x000fc800078e0216 */
[----:B------:R-:W-:Y:S01]  /*1a4b0*/  IMAD.WIDE R12, R3, 0x2, R6 ;  /* 0x00000002030c7825 */ /* 0x000fe200078e0206 */
[----:B0-----:R-:W-:Y:S02]  /*1a4c0*/  PRMT R17, R28, 0x7632, R17 ;  /* 0x000076321c117816 */ /* 0x001fe40000000011 */
[----:B--2---:R-:W-:Y:S01]  /*1a4d0*/  PRMT R0, R18, 0x7632, R0 ;  /* 0x0000763212007816 */ /* 0x004fe20000000000 */
[----:B------:R0:W-:Y:S04]  /*1a4e0*/  @P4 STG.E.U16 desc[UR10][R8.64], R18 ;  /* 0x0000001208004986 */ /* 0x0001e8000c10150a */
[----:B------:R-:W-:Y:S04]  /*1a4f0*/  @P3 STG.E.U16 desc[UR10][R10.64], R0 ;  /* 0x000000000a003986 */ /* 0x000fe8000c10150a */
[----:B0-----:R-:W2:Y:S04]  /*1a500*/  LDL.LU R18, [R1+0x80] ;  /* 0x0000800001127983 */ /* 0x001ea80000300800 */
[----:B------:R0:W-:Y:S04]  /*1a510*/  @P5 STG.E.U16 desc[UR10][R12.64], R28 ;  /* 0x0000001c0c005986 */ /* 0x0001e8000c10150a */
[----:B0-----:R-:W2:Y:S01]  /*1a520*/  LDL.LU R28, [R1+0x64] ;  /* 0x00006400011c7983 */ /* 0x001ea20000300800 */
[----:B------:R-:W-:Y:S01]  /*1a530*/  VIADD R16, R19, 0x19 ;  /* 0x0000001913107836 */ /* 0x000fe20000000000 */
[----:B------:R-:W-:Y:S01]  /*1a540*/  ISETP.LT.AND P6, PT, R24, UR12, !P2 ;  /* 0x0000000c18007c0c */ /* 0x000fe2000d7c1270 */
[----:B------:R-:W-:Y:S01]  /*1a550*/  IMAD.WIDE R14, R3, 0x2, R4 ;  /* 0x00000002030e7825 */ /* 0x000fe200078e0204 */
[----:B------:R-:W-:Y:S01]  /*1a560*/  ISETP.LT.AND P3, PT, R25, UR6, !P2 ;  /* 0x0000000619007c0c */ /* 0x000fe2000d761270 */
[----:B------:R-:W-:Y:S01]  /*1a570*/  ULDC UR12, c[0x0][0x228] ;  /* 0x00008a00000c7ab9 */ /* 0x000fe20000000800 */
[----:B------:R-:W-:Y:S01]  /*1a580*/  ISETP.GE.AND P1, PT, R16, UR4, PT ;  /* 0x0000000410007c0c */ /* 0x000fe2000bf26270 */
[----:B------:R-:W-:Y:S01]  /*1a590*/  ULDC UR4, c[0x0][0x228] ;  /* 0x00008a0000047ab9 */ /* 0x000fe20000000800 */
[----:B------:R-:W-:Y:S01]  /*1a5a0*/  IMAD.WIDE R8, R3, 0x2, R20 ;  /* 0x0000000203087825 */ /* 0x000fe200078e0214 */
[----:B------:R-:W-:Y:S01]  /*1a5b0*/  ISETP.LT.AND P4, PT, R26, UR4, !P2 ;  /* 0x000000041a007c0c */ /* 0x000fe2000d781270 */
[----:B------:R-:W-:Y:S01]  /*1a5c0*/  ULDC UR4, c[0x0][0x22c] ;  /* 0x00008b0000047ab9 */ /* 0x000fe20000000800 */
[----:B------:R-:W-:Y:S01]  /*1a5d0*/  ISETP.LT.AND P5, PT, R29, UR8, !P1 ;  /* 0x000000081d007c0c */ /* 0x000fe2000cfa1270 */
[C---:B------:R-:W-:Y:S01]  /*1a5e0*/  VIADD R0, R3.reuse, UR26 ;  /* 0x0000001a03007c36 */ /* 0x040fe20008000000 */
[----:B------:R-:W-:Y:S01]  /*1a5f0*/  ULDC UR6, c[0x0][0x228] ;  /* 0x00008a0000067ab9 */ /* 0x000fe20000000800 */
[----:B------:R-:W-:Y:S01]  /*1a600*/  IMAD.WIDE R10, R3, 0x2, R22 ;  /* 0x00000002030a7825 */ /* 0x000fe200078e0216 */
[----:B------:R4:W-:Y:S01]  /*1a610*/  @P6 STG.E.U16 desc[UR10][R14.64], R17 ;  /* 0x000000110e006986 */ /* 0x0009e2000c10150a */
[----:B---3--:R-:W-:Y:S01]  /*1a620*/  PRMT R3, R27, 0x7632, R3 ;  /* 0x000076321b037816 */ /* 0x008fe20000000003 */
[----:B------:R-:W-:Y:S01]  /*1a630*/  ULDC UR8, c[0x0][0x228] ;  /* 0x00008a0000087ab9 */ /* 0x000fe20000000800 */
[----:B------:R-:W-:-:S04]  /*1a640*/  IMAD.WIDE R12, R0, 0x2, R6 ;  /* 0x00000002000c7825 */ /* 0x000fc800078e0206 */
[----:B------:R0:W-:Y:S04]  /*1a650*/  @P4 STG.E.U16 desc[UR10][R8.64], R27 ;  /* 0x0000001b08004986 */ /* 0x0001e8000c10150a */
[----:B------:R-:W-:Y:S01]  /*1a660*/  @P3 STG.E.U16 desc[UR10][R10.64], R3 ;  /* 0x000000030a003986 */ /* 0x000fe2000c10150a */
[----:B----4-:R-:W-:-:S03]  /*1a670*/  PRMT R17, R2, 0x7632, R17 ;  /* 0x0000763202117816 */ /* 0x010fc60000000011 */
[----:B0-----:R-:W3:Y:S04]  /*1a680*/  LDL.LU R27, [R1+0x124] ;  /* 0x00012400011b7983 */ /* 0x001ee80000300800 */
[----:B------:R0:W-:Y:S01]  /*1a690*/  @P5 STG.E.U16 desc[UR10][R12.64], R2 ;  /* 0x000000020c005986 */ /* 0x0001e2000c10150a */
[----:B------:R-:W-:-:S03]  /*1a6a0*/  VIADD R16, R19, 0x1a ;  /* 0x0000001a13107836 */ /* 0x000fc60000000000 */
[----:B0-----:R-:W4:Y:S02]  /*1a6b0*/  LDL.LU R2, [R1+0x74] ;  /* 0x0000740001027983 */ /* 0x001f240000300800 */
[----:B------:R-:W-:Y:S01]  /*1a6c0*/  ISETP.GE.AND P2, PT, R16, UR4, PT ;  /* 0x0000000410007c0c */ /* 0x000fe2000bf46270 */
[----:B------:R-:W-:Y:S01]  /*1a6d0*/  ULDC UR4, c[0x0][0x228] ;  /* 0x00008a0000047ab9 */ /* 0x000fe20000000800 */
[----:B------:R-:W-:Y:S02]  /*1a6e0*/  ISETP.LT.AND P6, PT, R24, UR12, !P1 ;  /* 0x0000000c18007c0c */ /* 0x000fe4000cfc1270 */
[----:B------:R-:W-:Y:S01]  /*1a6f0*/  ISETP.LT.AND P3, PT, R25, UR6, !P1 ;  /* 0x0000000619007c0c */ /* 0x000fe2000cf61270 */
[----:B------:R-:W-:Y:S01]  /*1a700*/  IMAD.WIDE R14, R0, 0x2, R4 ;  /* 0x00000002000e7825 */ /* 0x000fe200078e0204 */
[----:B------:R-:W-:Y:S01]  /*1a710*/  ISETP.LT.AND P4, PT, R26, UR4, !P1 ;  /* 0x000000041a007c0c */ /* 0x000fe2000cf81270 */
[----:B------:R-:W-:Y:S01]  /*1a720*/  ULDC UR4, c[0x0][0x22c] ;  /* 0x00008b0000047ab9 */ /* 0x000fe20000000800 */
[----:B------:R-:W-:Y:S01]  /*1a730*/  ISETP.LT.AND P5, PT, R29, UR8, !P2 ;  /* 0x000000081d007c0c */ /* 0x000fe2000d7a1270 */
[C---:B------:R-:W-:Y:S01]  /*1a740*/  IMAD.WIDE R8, R0.reuse, 0x2, R20 ;  /* 0x0000000200087825 */ /* 0x040fe200078e0214 */
[----:B------:R-:W-:Y:S01]  /*1a750*/  ULDC UR12, c[0x0][0x228] ;  /* 0x00008a00000c7ab9 */ /* 0x000fe20000000800 */
[----:B------:R-:W-:Y:S01]  /*1a760*/  ULDC UR6, c[0x0][0x228] ;  /* 0x00008a0000067ab9 */ /* 0x000fe20000000800 */
[----:B------:R-:W-:Y:S01]  /*1a770*/  ULDC UR8, c[0x0][0x228] ;  /* 0x00008a0000087ab9 */ /* 0x000fe20000000800 */
[----:B------:R-:W-:-:S02]  /*1a780*/  VIADD R3, R0, UR26 ;  /* 0x0000001a00037c36 */ /* 0x000fc40008000000 */
[----:B------:R-:W-:Y:S01]  /*1a790*/  @P6 STG.E.U16 desc[UR10][R14.64], R17 ;  /* 0x000000110e006986 */ /* 0x000fe2000c10150a */
[----:B------:R-:W-:-:S04]  /*1a7a0*/  IMAD.WIDE R10, R0, 0x2, R22 ;  /* 0x00000002000a7825 */ /* 0x000fc800078e0216 */
[----:B------:R-:W-:Y:S01]  /*1a7b0*/  IMAD.WIDE R12, R3, 0x2, R6 ;  /* 0x00000002030c7825 */ /* 0x000fe200078e0206 */
[----:B--2---:R-:W-:Y:S01]  /*1a7c0*/  PRMT R0, R18, 0x7632, R0 ;  /* 0x0000763212007816 */ /* 0x004fe20000000000 */
[----:B------:R0:W-:Y:S04]  /*1a7d0*/  @P4 STG.E.U16 desc[UR10][R8.64], R18 ;  /* 0x0000001208004986 */ /* 0x0001e8000c10150a */
[----:B------:R-:W-:Y:S04]  /*1a7e0*/  @P3 STG.E.U16 desc[UR10][R10.64], R0 ;  /* 0x000000000a003986 */ /* 0x000fe8000c10150a */
[----:B0-----:R-:W2:Y:S01]  /*1a7f0*/  LDL.LU R18, [R1+0x84] ;  /* 0x0000840001127983 */ /* 0x001ea20000300800 */
[----:B------:R-:W-:-:S03]  /*1a800*/  PRMT R17, R28, 0x7632, R17 ;  /* 0x000076321c117816 */ /* 0x000fc60000000011 */
        /* <DEDUP_REMOVED lines=16> */
[----:B------:R-:W-:Y:S01]  /*1a910*/  @P6 STG.E.U16 desc[UR10][R14.64], R17 ;  /* 0x000000110e006986 */ /* 0x000fe2000c10150a */
[----:B------:R-:W-:-:S02]  /*1a920*/  ULDC UR8, c[0x0][0x228] ;  /* 0x00008a0000087ab9 */ /* 0x000fc40000000800 */
[----:B------:R-:W-:Y:S01]  /*1a930*/  IMAD.WIDE R12, R0, 0x2, R6 ;  /* 0x00000002000c7825 */ /* 0x000fe200078e0206 */
[----:B---3--:R-:W-:-:S03]  /*1a940*/  PRMT R3, R27, 0x7632, R3 ;  /* 0x000076321b037816 */ /* 0x008fc60000000003 */
[----:B------:R0:W-:Y:S04]  /*1a950*/  @P4 STG.E.U16 desc[UR10][R8.64], R27 ;  /* 0x0000001b08004986 */ /* 0x0001e8000c10150a */
[----:B------:R-:W-:Y:S04]  /*1a960*/  @P3 STG.E.U16 desc[UR10][R10.64], R3 ;  /* 0x000000030a003986 */ /* 0x000fe8000c10150a */
[----:B0-----:R-:W3:Y:S01]  /*1a970*/  LDL.LU R27, [R1+0x128] ;  /* 0x00012800011b7983 */ /* 0x001ee20000300800 */
[----:B----4-:R-:W-:-:S03]  /*1a980*/  PRMT R17, R2, 0x7632, R17 ;  /* 0x0000763202117816 */ /* 0x010fc60000000011 */
        /* <DEDUP_REMOVED lines=412> */
[----:B------:R-:W-:Y:S01]  /*1c350*/  VIADD R0, R3, UR26 ;  /* 0x0000001a03007c36 */ /* 0x000fe20008000000 */
[----:B------:R-:W-:Y:S01]  /*1c360*/  ISETP.LT.AND P3, PT, R25, UR6, !P2 ;  /* 0x0000000619007c0c */ /* 0x000fe2000d761270 */
[C---:B------:R-:W-:Y:S01]  /*1c370*/  IMAD.WIDE R14, R3.reuse, 0x2, R4 ;  /* 0x00000002030e7825 */ /* 0x040fe200078e0204 */
[----:B------:R-:W-:Y:S01]  /*1c380*/  ISETP.GE.AND P1, PT, R16, UR4, PT ;  /* 0x0000000410007c0c */ /* 0x000fe2000bf26270 */
[----:B------:R-:W-:Y:S01]  /*1c390*/  ULDC UR4, c[0x0][0x228] ;  /* 0x00008a0000047ab9 */ /* 0x000fe20000000800 */
[----:B------:R-:W-:Y:S01]  /*1c3a0*/  ULDC UR12, c[0x0][0x228] ;  /* 0x00008a00000c7ab9 */ /* 0x000fe20000000800 */
[----:B------:R-:W-:Y:S01]  /*1c3b0*/  ISETP.LT.AND P4, PT, R26, UR4, !P2 ;  /* 0x000000041a007c0c */ /* 0x000fe2000d781270 */
[----:B------:R-:W-:Y:S01]  /*1c3c0*/  IMAD.WIDE R8, R3, 0x2, R20 ;  /* 0x0000000203087825 */ /* 0x000fe200078e0214 */
[----:B------:R-:W-:Y:S01]  /*1c3d0*/  ISETP.LT.AND P5, PT, R29, UR8, !P1 ;  /* 0x000000081d007c0c */ /* 0x000fe2000cfa1270 */
[----:B------:R-:W-:Y:S01]  /*1c3e0*/  ULDC UR4, c[0x0][0x22c] ;  /* 0x00008b0000047ab9 */ /* 0x000fe20000000800 */
[----:B------:R-:W-:Y:S01]  /*1c3f0*/  ULDC UR6, c[0x0][0x228] ;  /* 0x00008a0000067ab9 */ /* 0x000fe20000000800 */
[----:B------:R-:W-:Y:S01]  /*1c400*/  IMAD.WIDE R10, R3, 0x2, R22 ;  /* 0x00000002030a7825 */ /* 0x000fe200078e0216 */
[----:B------:R4:W-:Y:S01]  /*1c410*/  @P6 STG.E.U16 desc[UR10][R14.64], R17 ;  /* 0x000000110e006986 */ /* 0x0009e2000c10150a */
[----:B------:R-:W-:-:S02]  /*1c420*/  ULDC UR8, c[0x0][0x228] ;  /* 0x00008a0000087ab9 */ /* 0x000fc40000000800 */
[----:B------:R-:W-:Y:S01]  /*1c430*/  IMAD.WIDE R12, R0, 0x2, R6 ;  /* 0x00000002000c7825 */ /* 0x000fe200078e0206 */
[----:B---3--:R-:W-:-:S03]  /*1c440*/  PRMT R3, R27, 0x7632, R3 ;  /* 0x000076321b037816 */ /* 0x008fc60000000003 */
[----:B------:R-:W-:Y:S04]  /*1c450*/  @P4 STG.E.U16 desc[UR10][R8.64], R27 ;  /* 0x0000001b08004986 */ /* 0x000fe8000c10150a */
[----:B------:R-:W-:Y:S01]  /*1c460*/  @P3 STG.E.U16 desc[UR10][R10.64], R3 ;  /* 0x000000030a003986 */ /* 0x000fe2000c10150a */
[----:B----4-:R-:W-:-:S03]  /*1c470*/  PRMT R17, R2, 0x7632, R17 ;  /* 0x0000763202117816 */ /* 0x010fc60000000011 */
[----:B------:R0:W-:Y:S04]  /*1c480*/  @P5 STG.E.U16 desc[UR10][R12.64], R2 ;  /* 0x000000020c005986 */ /* 0x0001e8000c10150a */
[----:B0-----:R-:W3:Y:S01]  /*1c490*/  LDL.LU R2, [R1+0x13c] ;  /* 0x00013c0001027983 */ /* 0x001ee20000300800 */
[----:B------:R-:W-:Y:S01]  /*1c4a0*/  VIADD R16, R19, 0x2e ;  /* 0x0000002e13107836 */ /* 0x000fe20000000000 */
[----:B------:R-:W-:Y:S01]  /*1c4b0*/  ISETP.LT.AND P6, PT, R24, UR12, !P1 ;  /* 0x0000000c18007c0c */ /* 0x000fe2000cfc1270 */
[C---:B------:R-:W-:Y:S01]  /*1c4c0*/  VIADD R3, R0.reuse, UR26 ;  /* 0x0000001a00037c36 */ /* 0x040fe20008000000 */
[----:B------:R-:W4:Y:S01]  /*1c4d0*/  LDL.LU R27, [R1+0x15c] ;  /* 0x00015c00011b7983 */ /* 0x000f220000300800 */
[----:B------:R-:W-:Y:S01]  /*1c4e0*/  IMAD.WIDE R14, R0, 0x2, R4 ;  /* 0x00000002000e7825 */ /* 0x000fe200078e0204 */
[----:B------:R-:W-:Y:S01]  /*1c4f0*/  ISETP.GE.AND P2, PT, R16, UR4, PT ;  /* 0x0000000410007c0c */ /* 0x000fe2000bf46270 */
[----:B------:R-:W-:Y:S01]  /*1c500*/  ULDC UR4, c[0x0][0x228] ;  /* 0x00008a0000047ab9 */ /* 0x000fe20000000800 */
[----:B------:R-:W-:Y:S01]  /*1c510*/  ULDC UR12, c[0x0][0x228] ;  /* 0x00008a00000c7ab9 */ /* 0x000fe20000000800 */
[----:B------:R-:W-:Y:S01]  /*1c520*/  ISETP.LT.AND P3, PT, R26, UR4, !P1 ;  /* 0x000000041a007c0c */ /* 0x000fe2000cf61270 */
[C---:B------:R-:W-:Y:S01]  /*1c530*/  IMAD.WIDE R8, R0.reuse, 0x2, R20 ;  /* 0x0000000200087825 */ /* 0x040fe200078e0214 */
[----:B------:R-:W-:Y:S01]  /*1c540*/  ISETP.LT.AND P1, PT, R25, UR6, !P1 ;  /* 0x0000000619007c0c */ /* 0x000fe2000cf21270 */
[----:B------:R-:W-:Y:S01]  /*1c550*/  ULDC UR4, c[0x0][0x22c] ;  /* 0x00008b0000047ab9 */ /* 0x000fe20000000800 */
[----:B------:R-:W-:Y:S01]  /*1c560*/  ISETP.LT.AND P5, PT, R29, UR8, !P2 ;  /* 0x000000081d007c0c */ /* 0x000fe2000d7a1270 */
[----:B------:R-:W-:Y:S01]  /*1c570*/  IMAD.WIDE R10, R0, 0x2, R22 ;  /* 0x00000002000a7825 */ /* 0x000fe200078e0216 */
[----:B------:R0:W-:Y:S01]  /*1c580*/  @P6 STG.E.U16 desc[UR10][R14.64], R17 ;  /* 0x000000110e006986 */ /* 0x0001e2000c10150a */
[----:B------:R-:W-:Y:S01]  /*1c590*/  ULDC UR6, c[0x0][0x228] ;  /* 0x00008a0000067ab9 */ /* 0x000fe20000000800 */
[----:B------:R-:W-:Y:S01]  /*1c5a0*/  ULDC UR8, c[0x0][0x228] ;  /* 0x00008a0000087ab9 */ /* 0x000fe20000000800 */
[----:B------:R-:W-:Y:S01]  /*1c5b0*/  IMAD.WIDE R12, R3, 0x2, R6 ;  /* 0x00000002030c7825 */ /* 0x000fe200078e0206 */
[----:B--2---:R-:W-:-:S03]  /*1c5c0*/  PRMT R0, R18, 0x7632, R0 ;  /* 0x0000763212007816 */ /* 0x004fc60000000000 */
[----:B------:R-:W-:Y:S04]  /*1c5d0*/  @P3 STG.E.U16 desc[UR10][R8.64], R18 ;  /* 0x0000001208003986 */ /* 0x000fe8000c10150a */
[----:B------:R-:W-:Y:S01]  /*1c5e0*/  @P1 STG.E.U16 desc[UR10][R10.64], R0 ;  /* 0x000000000a001986 */ /* 0x000fe2000c10150a */
[----:B0-----:R-:W-:-:S03]  /*1c5f0*/  PRMT R17, R28, 0x7632, R17 ;  /* 0x000076321c117816 */ /* 0x001fc60000000011 */
[----:B------:R0:W-:Y:S04]  /*1c600*/  @P5 STG.E.U16 desc[UR10][R12.64], R28 ;  /* 0x0000001c0c005986 */ /* 0x0001e8000c10150a */
[----:B0-----:R-:W2:Y:S01]  /*1c610*/  LDL.LU R28, [R1+0x11c] ;  /* 0x00011c00011c7983 */ /* 0x001ea20000300800 */
[C---:B------:R-:W-:Y:S01]  /*1c620*/  VIADD R16, R19.reuse, 0x2f ;  /* 0x0000002f13107836 */ /* 0x040fe20000000000 */
[----:B------:R-:W-:Y:S01]  /*1c630*/  ISETP.LT.AND P6, PT, R24, UR12, !P2 ;  /* 0x0000000c18007c0c */ /* 0x000fe2000d7c1270 */
[----:B------:R-:W-:Y:S01]  /*1c640*/  VIADD R10, R19, 0x30 ;  /* 0x00000030130a7836 */ /* 0x000fe20000000000 */
[----:B------:R-:W2:Y:S01]  /*1c650*/  LDL.LU R18, [R1+0x190] ;  /* 0x0001900001127983 */ /* 0x000ea20000300800 */
[C---:B------:R-:W-:Y:S01]  /*1c660*/  IMAD.WIDE R14, R3.reuse, 0x2, R4 ;  /* 0x00000002030e7825 */ /* 0x040fe200078e0204 */
[----:B------:R-:W-:Y:S01]  /*1c670*/  ISETP.GE.AND P4, PT, R16, UR4, PT ;  /* 0x0000000410007c0c */ /* 0x000fe2000bf86270 */
[----:B------:R-:W-:Y:S01]  /*1c680*/  ULDC UR4, c[0x0][0x228] ;  /* 0x00008a0000047ab9 */ /* 0x000fe20000000800 */
[----:B------:R-:W-:Y:S01]  /*1c690*/  ULDC UR12, c[0x0][0x228] ;  /* 0x00008a00000c7ab9 */ /* 0x000fe20000000800 */
[----:B------:R-:W-:Y:S01]  /*1c6a0*/  ISETP.LT.AND P3, PT, R26, UR4, !P2 ;  /* 0x000000041a007c0c */ /* 0x000fe2000d761270 */
[----:B------:R-:W-:Y:S01]  /*1c6b0*/  IMAD.WIDE R8, R3, 0x2, R20 ;  /* 0x0000000203087825 */ /* 0x000fe200078e0214 */
[----:B------:R-:W-:-:S02]  /*1c6c0*/  ULDC UR4, c[0x0][0x22c] ;  /* 0x00008b0000047ab9 */ /* 0x000fc40000000800 */
[----:B------:R-:W-:Y:S01]  /*1c6d0*/  ISETP.GE.AND P1, PT, R10, UR4, PT ;  /* 0x000000040a007c0c */ /* 0x000fe2000bf26270 */
[C---:B------:R-:W-:Y:S01]  /*1c6e0*/  VIADD R0, R3.reuse, UR26 ;  /* 0x0000001a03007c36 */ /* 0x040fe20008000000 */
[----:B------:R-:W-:Y:S01]  /*1c6f0*/  @P6 STG.E.U16 desc[UR10][R14.64], R17 ;  /* 0x000000110e006986 */ /* 0x000fe2000c10150a */
[----:B------:R-:W-:Y:S01]  /*1c700*/  IMAD.WIDE R10, R3, 0x2, R22 ;  /* 0x00000002030a7825 */ /* 0x000fe200078e0216 */
[----:B------:R-:W-:Y:S01]  /*1c710*/  ISETP.LT.AND P2, PT, R25, UR6, !P2 ;  /* 0x0000000619007c0c */ /* 0x000fe2000d741270 */
[----:B------:R-:W-:Y:S01]  /*1c720*/  ULDC UR4, c[0x0][0x228] ;  /* 0x00008a0000047ab9 */ /* 0x000fe20000000800 */
[----:B------:R-:W-:Y:S02]  /*1c730*/  ISETP.LT.AND P6, PT, R29, UR8, !P4 ;  /* 0x000000081d007c0c */ /* 0x000fe4000e7c1270 */
[----:B------:R-:W-:Y:S01]  /*1c740*/  ISETP.LT.AND P5, PT, R24, UR12, !P4 ;  /* 0x0000000c18007c0c */ /* 0x000fe2000e7a1270 */
[----:B------:R-:W-:Y:S01]  /*1c750*/  IMAD.WIDE R12, R0, 0x2, R4 ;  /* 0x00000002000c7825 */ /* 0x000fe200078e0204 */
[----:B------:R-:W-:Y:S01]  /*1c760*/  ULDC UR6, c[0x0][0x228] ;  /* 0x00008a0000067ab9 */ /* 0x000fe20000000800 */
[----:B------:R-:W-:Y:S01]  /*1c770*/  ULDC UR8, c[0x0][0x228] ;  /* 0x00008a0000087ab9 */ /* 0x000fe20000000800 */
[----:B------:R-:W-:Y:S01]  /*1c780*/  ULDC UR12, c[0x0][0x228] ;  /* 0x00008a00000c7ab9 */ /* 0x000fe20000000800 */
[----:B---3--:R-:W-:Y:S01]  /*1c790*/  PRMT R3, R2, 0x7632, R3 ;  /* 0x0000763202037816 */ /* 0x008fe20000000003 */
[----:B------:R0:W-:Y:S04]  /*1c7a0*/  @P3 STG.E.U16 desc[UR10][R8.64], R2 ;  /* 0x0000000208003986 */ /* 0x0001e8000c10150a */
[----:B0-----:R-:W3:Y:S01]  /*1c7b0*/  LDL.LU R2, [R1+0x180] ;  /* 0x0001800001027983 */ /* 0x001ee20000300800 */
[----:B------:R-:W-:Y:S01]  /*1c7c0*/  IMAD.WIDE R8, R0, 0x2, R6 ;  /* 0x0000000200087825 */ /* 0x000fe200078e0206 */
[----:B------:R-:W-:Y:S01]  /*1c7d0*/  ISETP.LT.AND P3, PT, R26, UR4, !P4 ;  /* 0x000000041a007c0c */ /* 0x000fe2000e761270 */
[----:B------:R-:W-:Y:S01]  /*1c7e0*/  ULDC UR4, c[0x0][0x228] ;  /* 0x00008a0000047ab9 */ /* 0x000fe20000000800 */
[----:B------:R-:W-:Y:S01]  /*1c7f0*/  @P2 STG.E.U16 desc[UR10][R10.64], R3 ;  /* 0x000000030a002986 */ /* 0x000fe2000c10150a */
[----:B----4-:R-:W-:-:S03]  /*1c800*/  PRMT R14, R27, 0x7632, R14 ;  /* 0x000076321b0e7816 */ /* 0x010fc6000000000e */
[----:B------:R0:W-:Y:S04]  /*1c810*/  @P6 STG.E.U16 desc[UR10][R8.64], R27 ;  /* 0x0000001b08006986 */ /* 0x0001e8000c10150a */
[----:B0-----:R-:W4:Y:S01]  /*1c820*/  LDL.LU R27, [R1+0x170] ;  /* 0x00017000011b7983 */ /* 0x001f220000300800 */
[----:B------:R-:W-:-:S03]  /*1c830*/  IMAD.WIDE R8, R0, 0x2, R20 ;  /* 0x0000000200087825 */ /* 0x000fc600078e0214 */
[----:B------:R-:W-:Y:S01]  /*1c840*/  @P5 STG.E.U16 desc[UR10][R12.64], R14 ;  /* 0x0000000e0c005986 */ /* 0x000fe2000c10150a */
[----:B--2---:R-:W-:-:S03]  /*1c850*/  PRMT R16, R28, 0x7632, R16 ;  /* 0x000076321c107816 */ /* 0x004fc60000000010 */
[----:B------:R0:W-:Y:S04]  /*1c860*/  @P3 STG.E.U16 desc[UR10][R8.64], R28 ;  /* 0x0000001c08003986 */ /* 0x0001e8000c10150a */
[----:B0-----:R-:W2:Y:S01]  /*1c870*/  LDL.LU R28, [R1+0x160] ;  /* 0x00016000011c7983 */ /* 0x001ea20000300800 */
[----:B------:R-:W-:Y:S02]  /*1c880*/  ISETP.LT.AND P2, PT, R25, UR4, !P4 ;  /* 0x0000000419007c0c */ /* 0x000fe4000e741270 */
[----:B------:R-:W-:Y:S02]  /*1c890*/  ISETP.LT.AND P5, PT, R24, UR8, !P1 ;  /* 0x0000000818007c0c */ /* 0x000fe4000cfa1270 */
[----:B------:R-:W-:Y:S01]  /*1c8a0*/  ISETP.LT.AND P6, PT, R26, UR12, !P1 ;  /* 0x0000000c1a007c0c */ /* 0x000fe2000cfc1270 */
[C---:B------:R-:W-:Y:S01]  /*1c8b0*/  VIADD R3, R0.reuse, UR26 ;  /* 0x0000001a00037c36 */ /* 0x040fe20008000000 */
[----:B------:R-:W-:Y:S01]  /*1c8c0*/  ISETP.LT.AND P4, PT, R29, UR6, !P1 ;  /* 0x000000061d007c0c */ /* 0x000fe2000cf81270 */
[----:B------:R-:W-:Y:S01]  /*1c8d0*/  IMAD.WIDE R8, R0, 0x2, R22 ;  /* 0x0000000200087825 */ /* 0x000fe200078e0216 */
[----:B------:R-:W-:Y:S01]  /*1c8e0*/  PRMT R0, R18, 0x7632, R0 ;  /* 0x0000763212007816 */ /* 0x000fe20000000000 */
[----:B------:R-:W-:Y:S01]  /*1c8f0*/  ULDC UR4, c[0x0][0x22c] ;  /* 0x00008b0000047ab9 */ /* 0x000fe20000000800 */
[----:B------:R-:W-:Y:S01]  /*1c900*/  ULDC UR6, c[0x0][0x228] ;  /* 0x00008a0000067ab9 */ /* 0x000fe20000000800 */
[----:B------:R-:W-:Y:S01]  /*1c910*/  IMAD.WIDE R10, R3, 0x2, R6 ;  /* 0x00000002030a7825 */ /* 0x000fe200078e0206 */
[----:B------:R-:W-:Y:S01]  /*1c920*/  ULDC UR8, c[0x0][0x228] ;  /* 0x00008a0000087ab9 */ /* 0x000fe20000000800 */
[----:B------:R-:W-:-:S02]  /*1c930*/  ULDC UR12, c[0x0][0x228] ;  /* 0x00008a00000c7ab9 */ /* 0x000fc40000000800 */
[C---:B------:R-:W-:Y:S01]  /*1c940*/  IMAD.WIDE R12, R3.reuse, 0x2, R4 ;  /* 0x00000002030c7825 */ /* 0x040fe200078e0204 */
[----:B------:R0:W-:Y:S03]  /*1c950*/  @P2 STG.E.U16 desc[UR10][R8.64], R16 ;  /* 0x0000001008002986 */ /* 0x0001e6000c10150a */
[----:B------:R-:W-:Y:S01]  /*1c960*/  IMAD.WIDE R14, R3, 0x2, R20 ;  /* 0x00000002030e7825 */ /* 0x000fe200078e0214 */
[----:B------:R-:W-:Y:S04]  /*1c970*/  @P4 STG.E.U16 desc[UR10][R10.64], R18 ;  /* 0x000000120a004986 */ /* 0x000fe8000c10150a */
[----:B------:R-:W-:Y:S01]  /*1c980*/  @P5 STG.E.U16 desc[UR10][R12.64], R0 ;  /* 0x000000000c005986 */ /* 0x000fe2000c10150a */
[----:B------:R-:W-:-:S03]  /*1c990*/  VIADD R17, R19, 0x31 ;  /* 0x0000003113117836 */ /* 0x000fc60000000000 */
[----:B---3--:R1:W-:Y:S01]  /*1c9a0*/  @P6 STG.E.U16 desc[UR10][R14.64], R2 ;  /* 0x000000020e006986 */ /* 0x0083e2000c10150a */
[----:B0-----:R-:W-:Y:S02]  /*1c9b0*/  PRMT R16, R2, 0x7632, R16 ;  /* 0x0000763202107816 */ /* 0x001fe40000000010 */
[----:B------:R-:W-:Y:S01]  /*1c9c0*/  ISETP.GE.AND P3, PT, R17, UR4, PT ;  /* 0x0000000411007c0c */ /* 0x000fe2000bf66270 */
[----:B------:R-:W-:Y:S01]  /*1c9d0*/  ULDC UR4, c[0x0][0x228] ;  /* 0x00008a0000047ab9 */ /* 0x000fe20000000800 */
[----:B-1----:R-:W3:Y:S04]  /*1c9e0*/  LDL.LU R2, [R1+0x194] ;  /* 0x0001940001027983 */ /* 0x002ee80000300800 */
[----:B------:R-:W3:Y:S01]  /*1c9f0*/  LDL.LU R18, [R1+0x184] ;  /* 0x0001840001127983 */ /* 0x000ee20000300800 */
[----:B------:R-:W-:Y:S01]  /*1ca00*/  ISETP.LT.AND P2, PT, R25, UR4, !P1 ;  /* 0x0000000419007c0c */ /* 0x000fe2000cf41270 */
[----:B------:R-:W-:Y:S01]  /*1ca10*/  VIADD R0, R3, UR26 ;  /* 0x0000001a03007c36 */ /* 0x000fe20008000000 */
[----:B------:R-:W-:Y:S01]  /*1ca20*/  ISETP.LT.AND P4, PT, R29, UR6, !P3 ;  /* 0x000000061d007c0c */ /* 0x000fe2000df81270 */
[----:B------:R-:W-:Y:S01]  /*1ca30*/  IMAD.WIDE R8, R3, 0x2, R22 ;  /* 0x0000000203087825 */ /* 0x000fe200078e0216 */
[----:B------:R-:W-:Y:S01]  /*1ca40*/  ISETP.LT.AND P5, PT, R24, UR8, !P3 ;  /* 0x0000000818007c0c */ /* 0x000fe2000dfa1270 */
[----:B------:R-:W-:-:S02]  /*1ca50*/  ULDC UR4, c[0x0][0x22c] ;  /* 0x00008b0000047ab9 */ /* 0x000fc40000000800 */
[----:B------:R-:W-:Y:S01]  /*1ca60*/  IMAD.WIDE R10, R0, 0x2, R6 ;  /* 0x00000002000a7825 */ /* 0x000fe200078e0206 */
[----:B------:R-:W-:Y:S01]  /*1ca70*/  ISETP.LT.AND P6, PT, R26, UR12, !P3 ;  /* 0x0000000c1a007c0c */ /* 0x000fe2000dfc1270 */
[----:B------:R-:W-:Y:S01]  /*1ca80*/  ULDC UR6, c[0x0][0x228] ;  /* 0x00008a0000067ab9 */ /* 0x000fe20000000800 */
[----:B----4-:R-:W-:Y:S01]  /*1ca90*/  PRMT R3, R27, 0x7632, R3 ;  /* 0x000076321b037816 */ /* 0x010fe20000000003 */
[----:B------:R-:W-:Y:S01]  /*1caa0*/  VIADD R17, R19, 0x32 ;  /* 0x0000003213117836 */ /* 0x000fe20000000000 */
[----:B------:R-:W-:Y:S01]  /*1cab0*/  ULDC UR8, c[0x0][0x228] ;  /* 0x00008a0000087ab9 */ /* 0x000fe20000000800 */
[----:B------:R-:W-:Y:S01]  /*1cac0*/  @P2 STG.E.U16 desc[UR10][R8.64], R16 ;  /* 0x0000001008002986 */ /* 0x000fe2000c10150a */
[C---:B------:R-:W-:Y:S01]  /*1cad0*/  IMAD.WIDE R12, R0.reuse, 0x2, R4 ;  /* 0x00000002000c7825 */ /* 0x040fe200078e0204 */
[----:B------:R-:W-:Y:S02]  /*1cae0*/  ULDC UR12, c[0x0][0x228] ;  /* 0x00008a00000c7ab9 */ /* 0x000fe40000000800 */
[----:B------:R0:W-:Y:S01]  /*1caf0*/  @P4 STG.E.U16 desc[UR10][R10.64], R27 ;  /* 0x0000001b0a004986 */ /* 0x0001e2000c10150a */
[----:B------:R-:W-:Y:S01]  /*1cb00*/  IMAD.WIDE R14, R0, 0x2, R20 ;  /* 0x00000002000e7825 */ /* 0x000fe200078e0214 */
[----:B------:R-:W-:Y:S01]  /*1cb10*/  ISETP.GE.AND P1, PT, R17, UR4, PT ;  /* 0x0000000411007c0c */ /* 0x000fe2000bf26270 */
[----:B------:R-:W-:Y:S01]  /*1cb20*/  ULDC UR4, c[0x0][0x228] ;  /* 0x00008a0000047ab9 */ /* 0x000fe20000000800 */
[----:B0-----:R-:W4:Y:S04]  /*1cb30*/  LDL.LU R27, [R1+0x174] ;  /* 0x00017400011b7983 */ /* 0x001f280000300800 */
[----:B------:R-:W-:Y:S04]  /*1cb40*/  @P5 STG.E.U16 desc[UR10][R12.64], R3 ;  /* 0x000000030c005986 */ /* 0x000fe8000c10150a */
[----:B--2---:R0:W-:Y:S01]  /*1cb50*/  @P6 STG.E.U16 desc[UR10][R14.64], R28 ;  /* 0x0000001c0e006986 */ /* 0x0041e2000c10150a */
[----:B------:R-:W-:-:S03]  /*1cb60*/  PRMT R17, R28, 0x7632, R17 ;  /* 0x000076321c117816 */ /* 0x000fc60000000011 */
[----:B0-----:R-:W2:Y:S01]  /*1cb70*/  LDL.LU R28, [R1+0x164] ;  /* 0x00016400011c7983 */ /* 0x001ea20000300800 */
[----:B------:R-:W-:Y:S01]  /*1cb80*/  ISETP.LT.AND P3, PT, R25, UR4, !P3 ;  /* 0x0000000419007c0c */ /* 0x000fe2000df61270 */
[----:B------:R-:W-:Y:S01]  /*1cb90*/  VIADD R16, R19, 0x33 ;  /* 0x0000003313107836 */ /* 0x000fe20000000000 */
[----:B------:R-:W-:Y:S01]  /*1cba0*/  ULDC UR4, c[0x0][0x22c] ;  /* 0x00008b0000047ab9 */ /* 0x000fe20000000800 */
[----:B------:R-:W-:Y:S01]  /*1cbb0*/  IMAD.WIDE R8, R0, 0x2, R22 ;  /* 0x0000000200087825 */ /* 0x000fe200078e0216 */
[----:B------:R-:W-:Y:S01]  /*1cbc0*/  ISETP.LT.AND P4, PT, R29, UR6, !P1 ;  /* 0x000000061d007c0c */ /* 0x000fe2000cf81270 */
[----:B------:R-:W-:Y:S01]  /*1cbd0*/  ULDC UR6, c[0x0][0x228] ;  /* 0x00008a0000067ab9 */ /* 0x000fe20000000800 */
[----:B------:R-:W-:Y:S01]  /*1cbe0*/  ISETP.GE.AND P2, PT, R16, UR4, PT ;  /* 0x0000000410007c0c */ /* 0x000fe2000bf46270 */
[----:B------:R-:W-:Y:S01]  /*1cbf0*/  ULDC UR4, c[0x0][0x228] ;  /* 0x00008a0000047ab9 */ /* 0x000fe20000000800 */
[----:B------:R-:W-:Y:S01]  /*1cc00*/  ISETP.LT.AND P5, PT, R24, UR8, !P1 ;  /* 0x0000000818007c0c */ /* 0x000fe2000cfa1270 */
[----:B------:R-:W-:Y:S01]  /*1cc10*/  VIADD R3, R0, UR26 ;  /* 0x0000001a00037c36 */ /* 0x000fe20008000000 */
[----:B------:R-:W-:Y:S01]  /*1cc20*/  ISETP.LT.AND P6, PT, R26, UR12, !P1 ;  /* 0x0000000c1a007c0c */ /* 0x000fe2000cfc1270 */
[----:B------:R-:W-:Y:S01]  /*1cc30*/  ULDC UR8, c[0x0][0x228] ;  /* 0x00008a0000087ab9 */ /* 0x000fe20000000800 */
[----:B------:R-:W-:Y:S01]  /*1cc40*/  ULDC UR12, c[0x0][0x228] ;  /* 0x00008a00000c7ab9 */ /* 0x000fe20000000800 */
[----:B------:R0:W-:Y:S01]  /*1cc50*/  @P3 STG.E.U16 desc[UR10][R8.64], R17 ;  /* 0x0000001108003986 */ /* 0x0001e2000c10150a */
[----:B------:R-:W-:Y:S01]  /*1cc60*/  ISETP.LT.AND P3, PT, R25, UR4, !P1 ;  /* 0x0000000419007c0c */ /* 0x000fe2000cf61270 */
[----:B------:R-:W-:Y:S01]  /*1cc70*/  IMAD.WIDE R10, R3, 0x2, R6 ;  /* 0x00000002030a7825 */ /* 0x000fe200078e0206 */
[----:B------:R-:W-:-:S03]  /*1cc80*/  ULDC UR4, c[0x0][0x22c] ;  /* 0x00008b0000047ab9 */ /* 0x000fc60000000800 */
[----:B------:R-:W-:-:S04]  /*1cc90*/  IMAD.WIDE R12, R3, 0x2, R4 ;  /* 0x00000002030c7825 */ /* 0x000fc800078e0204 */
[----:B------:R-:W-:-:S04]  /*1cca0*/  IMAD.WIDE R14, R3, 0x2, R20 ;  /* 0x00000002030e7825 */ /* 0x000fc800078e0214 */
[----:B0-----:R-:W-:Y:S01]  /*1ccb0*/  IMAD.WIDE R8, R3, 0x2, R22 ;  /* 0x0000000203087825 */ /* 0x001fe200078e0216 */
[----:B---3--:R-:W-:Y:S01]  /*1ccc0*/  PRMT R0, R2, 0x7632, R0 ;  /* 0x0000763202007816 */ /* 0x008fe20000000000 */
[----:B------:R0:W-:Y:S01]  /*1ccd0*/  @P4 STG.E.U16 desc[UR10][R10.64], R2 ;  /* 0x000000020a004986 */ /* 0x0001e2000c10150a */
[----:B------:R-:W-:-:S03]  /*1cce0*/  PRMT R17, R18, 0x7632, R17 ;  /* 0x0000763212117816 */ /* 0x000fc60000000011 */
[----:B------:R-:W-:Y:S04]  /*1ccf0*/  @P5 STG.E.U16 desc[UR10][R12.64], R0 ;  /* 0x000000000c005986 */ /* 0x000fe8000c10150a */
[----:B------:R1:W-:Y:S04]  /*1cd00*/  @P6 STG.E.U16 desc[UR10][R14.64], R18 ;  /* 0x000000120e006986 */ /* 0x0003e8000c10150a */
[----:B0-----:R-:W3:Y:S04]  /*1cd10*/  LDL.LU R2, [R1+0xb1c] ;  /* 0x000b1c0001027983 */ /* 0x001ee80000300800 */
[----:B------:R0:W-:Y:S04]  /*1cd20*/  @P3 STG.E.U16 desc[UR10][R8.64], R17 ;  /* 0x0000001108003986 */ /* 0x0001e8000c10150a */
[----:B-1----:R-:W3:Y:S01]  /*1cd30*/  LDL.LU R18, [R1+0x188] ;  /* 0x0001880001127983 */ /* 0x002ee20000300800 */
[----:B------:R-:W-:Y:S01]  /*1cd40*/  ISETP.LT.AND P4, PT, R29, UR6, !P2 ;  /* 0x000000061d007c0c */ /* 0x000fe2000d781270 */
[----:B------:R-:W-:Y:S01]  /*1cd50*/  VIADD R0, R3, UR26 ;  /* 0x0000001a03007c36 */ /* 0x000fe20008000000 */
[----:B------:R-:W-:Y:S01]  /*1cd60*/  ISETP.LT.AND P5, PT, R24, UR8, !P2 ;  /* 0x0000000818007c0c */ /* 0x000fe2000d7a1270 */
[----:B------:R-:W-:Y:S01]  /*1cd70*/  VIADD R16, R19, 0x34 ;  /* 0x0000003413107836 */ /* 0x000fe20000000000 */
[----:B------:R-:W-:Y:S01]  /*1cd80*/  ISETP.LT.AND P6, PT, R26, UR12, !P2 ;  /* 0x0000000c1a007c0c */ /* 0x000fe2000d7c1270 */
[----:B0-----:R-:W3:Y:S01]  /*1cd90*/  LDL.LU R17, [R1+0x198] ;  /* 0x0001980001117983 */ /* 0x001ee20000300800 */
[----:B------:R-:W-:Y:S01]  /*1cda0*/  IMAD.WIDE R10, R0, 0x2, R6 ;  /* 0x00000002000a7825 */ /* 0x000fe200078e0206 */
[----:B------:R-:W-:Y:S01]  /*1cdb0*/  ULDC UR6, c[0x0][0x228] ;  /* 0x00008a0000067ab9 */ /* 0x000fe20000000800 */
[----:B------:R-:W-:Y:S01]  /*1cdc0*/  ULDC UR8, c[0x0][0x228] ;  /* 0x00008a0000087ab9 */ /* 0x000fe20000000800 */
[----:B----4-:R-:W-:-:S04]  /*1cdd0*/  PRMT R3, R27, 0x7632, R3 ;  /* 0x000076321b037816 */ /* 0x010fc80000000003 */
[----:B------:R0:W-:Y:S01]  /*1cde0*/  @P4 STG.E.U16 desc[UR10][R10.64], R27 ;  /* 0x0000001b0a004986 */ /* 0x0001e2000c10150a */
[----:B------:R-:W-:-:S04]  /*1cdf0*/  IMAD.WIDE R12, R0, 0x2, R4 ;  /* 0x00000002000c7825 */ /* 0x000fc800078e0204 */
[----:B------:R-:W-:Y:S01]  /*1ce00*/  IMAD.WIDE R14, R0, 0x2, R20 ;  /* 0x00000002000e7825 */ /* 0x000fe200078e0214 */
[----:B0-----:R-:W4:Y:S04]  /*1ce10*/  LDL.LU R27, [R1+0x178] ;  /* 0x00017800011b7983 */ /* 0x001f280000300800 */
[----:B------:R-:W-:Y:S04]  /*1ce20*/  @P5 STG.E.U16 desc[UR10][R12.64], R3 ;  /* 0x000000030c005986 */ /* 0x000fe8000c10150a */
[----:B--2---:R0:W-:Y:S02]  /*1ce30*/  @P6 STG.E.U16 desc[UR10][R14.64], R28 ;  /* 0x0000001c0e006986 */ /* 0x0041e4000c10150a */
[----:B0-----:R-:W-:-:S02]  /*1ce40*/  PRMT R14, R28, 0x7632, R14 ;  /* 0x000076321c0e7816 */ /* 0x001fc4000000000e */
[----:B------:R-:W2:Y:S01]  /*1ce50*/  LDL.LU R28, [R1+0x168] ;  /* 0x00016800011c7983 */ /* 0x000ea20000300800 */
[----:B------:R-:W-:Y:S01]  /*1ce60*/  ISETP.GE.AND P1, PT, R16, UR4, PT ;  /* 0x0000000410007c0c */ /* 0x000fe2000bf26270 */
[----:B------:R-:W-:Y:S02]  /*1ce70*/  ULDC UR4, c[0x0][0x228] ;  /* 0x00008a0000047ab9 */ /* 0x000fe40000000800 */
[----:B------:R-:W-:Y:S01]  /*1ce80*/  ISETP.LT.AND P2, PT, R25, UR4, !P2 ;  /* 0x0000000419007c0c */ /* 0x000fe2000d741270 */
[----:B------:R-:W-:Y:S01]  /*1ce90*/  ULDC UR4, c[0x0][0x228] ;  /* 0x00008a0000047ab9 */ /* 0x000fe20000000800 */
[----:B------:R-:W-:Y:S01]  /*1cea0*/  ISETP.LT.AND P5, PT, R29, UR6, !P1 ;  /* 0x000000061d007c0c */ /* 0x000fe2000cfa1270 */
[----:B------:R-:W-:Y:S01]  /*1ceb0*/  VIADD R8, R19, 0x35 ;  /* 0x0000003513087836 */ /* 0x000fe20000000000 */
[----:B------:R-:W-:Y:S01]  /*1cec0*/  ISETP.LT.AND P6, PT, R24, UR8, !P1 ;  /* 0x0000000818007c0c */ /* 0x000fe2000cfc1270 */
[----:B------:R-:W-:Y:S01]  /*1ced0*/  VIADD R3, R0, UR26 ;  /* 0x0000001a00037c36 */ /* 0x000fe20008000000 */
[----:B------:R-:W-:Y:S01]  /*1cee0*/  ISETP.LT.AND P4, PT, R26, UR4, !P1 ;  /* 0x000000041a007c0c */ /* 0x000fe2000cf81270 */
[----:B------:R-:W-:Y:S01]  /*1cef0*/  IMAD.WIDE R12, R0, 0x2, R22 ;  /* 0x00000002000c7825 */ /* 0x000fe200078e0216 */
[----:B------:R-:W-:Y:S01]  /*1cf00*/  ISETP.GE.AND P3, PT, R8, UR5, PT ;  /* 0x0000000508007c0c */ /* 0x000fe2000bf66270 */
[----:B------:R-:W-:Y:S01]  /*1cf10*/  ULDC UR4, c[0x0][0x228] ;  /* 0x00008a0000047ab9 */ /* 0x000fe20000000800 */
[----:B------:R-:W-:Y:S01]  /*1cf20*/  ULDC UR5, c[0x0][0x228] ;  /* 0x00008a0000057ab9 */ /* 0x000fe20000000800 */
[----:B------:R-:W-:Y:S01]  /*1cf30*/  IMAD.WIDE R10, R3, 0x2, R6 ;  /* 0x00000002030a7825 */ /* 0x000fe200078e0206 */
[----:B------:R-:W-:Y:S01]  /*1cf40*/  ULDC UR6, c[0x0][0x228] ;  /* 0x00008a0000067ab9 */ /* 0x000fe20000000800 */
[----:B------:R0:W-:Y:S01]  /*1cf50*/  @P2 STG.E.U16 desc[UR10][R12.64], R14 ;  /* 0x0000000e0c002986 */ /* 0x0001e2000c10150a */
[----:B------:R-:W-:Y:S01]  /*1cf60*/  ISETP.LT.AND P2, PT, R25, UR4, !P1 ;  /* 0x0000000419007c0c */ /* 0x000fe2000cf41270 */
[----:B------:R-:W-:Y:S01]  /*1cf70*/  IMAD.WIDE R8, R3, 0x2, R4 ;  /* 0x0000000203087825 */ /* 0x000fe200078e0204 */
[----:B------:R-:W-:-:S03]  /*1cf80*/  ULDC UR4, c[0x0][0x228] ;  /* 0x00008a0000047ab9 */ /* 0x000fc60000000800 */
[----:B0-----:R-:W-:Y:S01]  /*1cf90*/  IMAD.WIDE R12, R3, 0x2, R20 ;  /* 0x00000002030c7825 */ /* 0x001fe200078e0214 */
[----:B---3--:R-:W-:Y:S01]  /*1cfa0*/  PRMT R0, R17, 0x7632, R0 ;  /* 0x0000763211007816 */ /* 0x008fe20000000000 */
[----:B------:R0:W-:Y:S04]  /*1cfb0*/  @P5 STG.E.U16 desc[UR10][R10.64], R17 ;  /* 0x000000110a005986 */ /* 0x0001e8000c10150a */
[----:B------:R1:W-:Y:S04]  /*1cfc0*/  @P6 STG.E.U16 desc[UR10][R8.64], R0 ;  /* 0x0000000008006986 */ /* 0x0003e8000c10150a */
[----:B------:R3:W-:Y:S01]  /*1cfd0*/  @P4 STG.E.U16 desc[UR10][R12.64], R18 ;  /* 0x000000120c004986 */ /* 0x0007e2000c10150a */
[----:B------:R-:W-:Y:S01]  /*1cfe0*/  ISETP.LT.AND P4, PT, R29, UR4, !P3 ;  /* 0x000000041d007c0c */ /* 0x000fe2000df81270 */
[----:B------:R-:W-:-:S02]  /*1cff0*/  ULDC UR4, c[0x0][0x228] ;  /* 0x00008a0000047ab9 */ /* 0x000fc40000000800 */
[----:B0-----:R-:W2:Y:S01]  /*1d000*/  LDL.LU R17, [R1+0x19c] ;  /* 0x00019c0001117983 */ /* 0x001ea20000300800 */
[----:B-1----:R-:W-:Y:S01]  /*1d010*/  PRMT R0, R18, 0x7632, R0 ;  /* 0x0000763212007816 */ /* 0x002fe20000000000 */
[C---:B------:R-:W-:Y:S02]  /*1d020*/  IMAD.WIDE R8, R3.reuse, 0x2, R22 ;  /* 0x0000000203087825 */ /* 0x040fe400078e0216 */
[----:B---3--:R-:W3:Y:S02]  /*1d030*/  LDL.LU R18, [R1+0x18c] ;  /* 0x00018c0001127983 */ /* 0x008ee40000300800 */
[----:B------:R-:W-:Y:S02]  /*1d040*/  VIADD R3, R3, UR26 ;  /* 0x0000001a03037c36 */ /* 0x000fe40008000000 */
[----:B------:R0:W-:Y:S01]  /*1d050*/  @P2 STG.E.U16 desc[UR10][R8.64], R0 ;  /* 0x0000000008002986 */ /* 0x0001e2000c10150a */
[----:B------:R-:W-:Y:S01]  /*1d060*/  ISETP.LT.AND P5, PT, R24, UR5, !P3 ;  /* 0x0000000518007c0c */ /* 0x000fe2000dfa1270 */
[----:B------:R-:W-:Y:S01]  /*1d070*/  VIADD R10, R19, 0x36 ;  /* 0x00000036130a7836 */ /* 0x000fe20000000000 */
[----:B------:R-:W-:-:S02]  /*1d080*/  ISETP.LT.AND P6, PT, R26, UR6, !P3 ;  /* 0x000000061a007c0c */ /* 0x000fc4000dfc1270 */
[----:B----4-:R-:W-:Y:S01]  /*1d090*/  PRMT R14, R27, 0x7632, R14 ;  /* 0x000076321b0e7816 */ /* 0x010fe2000000000e */
[----:B------:R-:W-:-:S04]  /*1d0a0*/  IMAD.WIDE R12, R3, 0x2, R20 ;  /* 0x00000002030c7825 */ /* 0x000fc800078e0214 */
[C---:B0-----:R-:W-:Y:S01]  /*1d0b0*/  IMAD.WIDE R8, R3.reuse, 0x2, R6 ;  /* 0x0000000203087825 */ /* 0x041fe200078e0206 */
[----:B------:R-:W-:Y:S01]  /*1d0c0*/  ISETP.GE.AND P1, PT, R10, UR15, PT ;  /* 0x0000000f0a007c0c */ /* 0x000fe2000bf26270 */
[----:B------:R-:W-:Y:S01]  /*1d0d0*/  ULDC UR5, c[0x0][0x228] ;  /* 0x00008a0000057ab9 */ /* 0x000fe20000000800 */
[----:B------:R-:W-:Y:S02]  /*1d0e0*/  ULDC UR6, c[0x0][0x228] ;  /* 0x00008a0000067ab9 */ /* 0x000fe40000000800 */
[----:B------:R0:W-:Y:S01]  /*1d0f0*/  @P4 STG.E.U16 desc[UR10][R8.64], R27 ;  /* 0x0000001b08004986 */ /* 0x0001e2000c10150a */
[----:B------:R-:W-:-:S03]  /*1d100*/  IMAD.WIDE R10, R3, 0x2, R4 ;  /* 0x00000002030a7825 */ /* 0x000fc600078e0204 */
[----:B0-----:R-:W4:Y:S04]  /*1d110*/  LDL.LU R27, [R1+0x17c] ;  /* 0x00017c00011b7983 */ /* 0x001f280000300800 */
[----:B------:R0:W-:Y:S04]  /*1d120*/  @P5 STG.E.U16 desc[UR10][R10.64], R14 ;  /* 0x0000000e0a005986 */ /* 0x0001e8000c10150a */
[----:B--2---:R1:W-:Y:S01]  /*1d130*/  @P6 STG.E.U16 desc[UR10][R12.64], R28 ;  /* 0x0000001c0c006986 */ /* 0x0043e2000c10150a */
[----:B0-----:R-:W-:-:S03]  /*1d140*/  PRMT R10, R28, 0x7632, R10 ;  /* 0x000076321c0a7816 */ /* 0x001fc6000000000a */
[----:B-1----:R-:W2:Y:S01]  /*1d150*/  LDL.LU R28, [R1+0x16c] ;  /* 0x00016c00011c7983 */ /* 0x002ea20000300800 */
[----:B------:R-:W-:Y:S01]  /*1d160*/  ISETP.LT.AND P3, PT, R25, UR4, !P3 ;  /* 0x0000000419007c0c */ /* 0x000fe2000df61270 */
[----:B------:R-:W-:Y:S02]  /*1d170*/  ULDC UR4, c[0x0][0x228] ;  /* 0x00008a0000047ab9 */ /* 0x000fe40000000800 */
[----:B------:R-:W-:Y:S01]  /*1d180*/  ISETP.LT.AND P6, PT, R29, UR4, !P1 ;  /* 0x000000041d007c0c */ /* 0x000fe2000cfc1270 */
[----:B------:R-:W-:Y:S01]  /*1d190*/  VIADD R0, R19, 0x37 ;  /* 0x0000003713007836 */ /* 0x000fe20000000000 */
[----:B------:R-:W-:Y:S01]  /*1d1a0*/  ULDC UR4, c[0x0][0x228] ;  /* 0x00008a0000047ab9 */ /* 0x000fe20000000800 */
[C---:B------:R-:W-:Y:S01]  /*1d1b0*/  IMAD.WIDE R8, R3.reuse, 0x2, R22 ;  /* 0x0000000203087825 */ /* 0x040fe200078e0216 */
[----:B------:R-:W-:Y:S01]  /*1d1c0*/  ISETP.LT.AND P5, PT, R24, UR5, !P1 ;  /* 0x0000000518007c0c */ /* 0x000fe2000cfa1270 */
[----:B------:R-:W-:Y:S02]  /*1d1d0*/  ULDC UR5, c[0x0][0x228] ;  /* 0x00008a0000057ab9 */ /* 0x000fe40000000800 */
[----:B------:R-:W-:Y:S01]  /*1d1e0*/  VIADD R3, R3, UR26 ;  /* 0x0000001a03037c36 */ /* 0x000fe20008000000 */
[----:B------:R-:W-:Y:S01]  /*1d1f0*/  ISETP.GE.AND P2, PT, R0, UR13, PT ;  /* 0x0000000d00007c0c */ /* 0x000fe2000bf46270 */
[----:B------:R-:W-:Y:S01]  /*1d200*/  VIADD R0, R19, 0x38 ;  /* 0x0000003813007836 */ /* 0x000fe20000000000 */
[----:B------:R0:W-:Y:S01]  /*1d210*/  @P3 STG.E.U16 desc[UR10][R8.64], R10 ;  /* 0x0000000a08003986 */ /* 0x0001e2000c10150a */
[----:B------:R-:W-:Y:S01]  /*1d220*/  ISETP.LT.AND P4, PT, R26, UR4, !P1 ;  /* 0x000000041a007c0c */ /* 0x000fe2000cf81270 */
[----:B------:R-:W-:-:S02]  /*1d230*/  ULDC UR4, c[0x0][0x228] ;  /* 0x00008a0000047ab9 */ /* 0x000fc40000000800 */
[----:B------:R-:W-:Y:S01]  /*1d240*/  ISETP.LT.AND P1, PT, R25, UR4, !P1 ;  /* 0x0000000419007c0c */ /* 0x000fe2000cf21270 */
[----:B------:R-:W-:Y:S01]  /*1d250*/  ULDC UR4, c[0x0][0x228] ;  /* 0x00008a0000047ab9 */ /* 0x000fe20000000800 */
[----:B------:R-:W-:Y:S01]  /*1d260*/  ISETP.GE.AND P3, PT, R0, UR9, PT ;  /* 0x0000000900007c0c */ /* 0x000fe2000bf66270 */
[----:B0-----:R-:W-:-:S04]  /*1d270*/  IMAD.WIDE R10, R3, 0x2, R6 ;  /* 0x00000002030a7825 */ /* 0x001fc800078e0206 */
[----:B------:R-:W-:-:S04]  /*1d280*/  IMAD.WIDE R8, R3, 0x2, R4 ;  /* 0x0000000203087825 */ /* 0x000fc800078e0204 */
[----:B------:R-:W-:Y:S01]  /*1d290*/  VIADD R12, R3, UR26 ;  /* 0x0000001a030c7c36 */ /* 0x000fe20008000000 */
[----:B------:R0:W-:Y:S01]  /*1d2a0*/  @P6 STG.E.U16 desc[UR10][R10.64], R17 ;  /* 0x000000110a006986 */ /* 0x0001e2000c10150a */
[----:B------:R-:W-:Y:S02]  /*1d2b0*/  PRMT R0, R17, 0x7632, R0 ;  /* 0x0000763211007816 */ /* 0x000fe40000000000 */
[----:B------:R-:W-:Y:S01]  /*1d2c0*/  ISETP.LT.AND P6, PT, R29, UR4, !P2 ;  /* 0x000000041d007c0c */ /* 0x000fe2000d7c1270 */
[----:B------:R-:W-:Y:S02]  /*1d2d0*/  ULDC UR4, c[0x0][0x228] ;  /* 0x00008a0000047ab9 */ /* 0x000fe40000000800 */
[----:B------:R1:W-:Y:S01]  /*1d2e0*/  @P5 STG.E.U16 desc[UR10][R8.64], R0 ;  /* 0x0000000008005986 */ /* 0x0003e2000c10150a */
[----:B0-----:R-:W-:-:S05]  /*1d2f0*/  IMAD.WIDE R10, R3, 0x2, R20 ;  /* 0x00000002030a7825 */ /* 0x001fca00078e0214 */
[----:B---3--:R0:W-:Y:S01]  /*1d300*/  @P4 STG.E.U16 desc[UR10][R10.64], R18 ;  /* 0x000000120a004986 */ /* 0x0081e2000c10150a */
[----:B-1----:R-:W-:Y:S01]  /*1d310*/  PRMT R0, R18, 0x7632, R0 ;  /* 0x0000763212007816 */ /* 0x002fe20000000000 */
[----:B------:R-:W-:Y:S01]  /*1d320*/  IMAD.WIDE R8, R3, 0x2, R22 ;  /* 0x0000000203087825 */ /* 0x000fe200078e0216 */
[----:B------:R-:W-:Y:S01]  /*1d330*/  ISETP.LT.AND P4, PT, R24, UR4, !P2 ;  /* 0x0000000418007c0c */ /* 0x000fe2000d781270 */
[----:B------:R-:W-:Y:S01]  /*1d340*/  ULDC UR4, c[0x0][0x228] ;  /* 0x00008a0000047ab9 */ /* 0x000fe20000000800 */
[----:B------:R-:W-:Y:S01]  /*1d350*/  ISETP.LT.AND P5, PT, R26, UR5, !P2 ;  /* 0x000000051a007c0c */ /* 0x000fe2000d7a1270 */
[----:B------:R-:W-:Y:S01]  /*1d360*/  ULDC UR5, c[0x0][0x228] ;  /* 0x00008a0000057ab9 */ /* 0x000fe20000000800 */
[----:B------:R4:W-:Y:S04]  /*1d370*/  @P1 STG.E.U16 desc[UR10][R8.64], R0 ;  /* 0x0000000008001986 */ /* 0x0009e8000c10150a */
[----:B0-----:R-:W3:Y:S01]  /*1d380*/  LDL.LU R18, [R1+0x1c0] ;  /* 0x0001c00001127983 */ /* 0x001ee20000300800 */
[----:B------:R-:W-:Y:S01]  /*1d390*/  IMAD.WIDE R10, R12, 0x2, R6 ;  /* 0x000000020c0a7825 */ /* 0x000fe200078e0206 */
[----:B----4-:R-:W-:-:S04]  /*1d3a0*/  PRMT R0, R27, 0x7632, R0 ;  /* 0x000076321b007816 */ /* 0x010fc80000000000 */
[----:B------:R0:W-:Y:S01]  /*1d3b0*/  @P6 STG.E.U16 desc[UR10][R10.64], R27 ;  /* 0x0000001b0a006986 */ /* 0x0001e2000c10150a */
[----:B------:R-:W-:-:S03]  /*1d3c0*/  IMAD.WIDE R8, R12, 0x2, R20 ;  /* 0x000000020c087825 */ /* 0x000fc600078e0214 */
[----:B0-----:R-:W4:Y:S01]  /*1d3d0*/  LDL.LU R27, [R1+0x1b0] ;  /* 0x0001b000011b7983 */ /* 0x001f220000300800 */
[----:B------:R-:W-:-:S05]  /*1d3e0*/  IMAD.WIDE R10, R12, 0x2, R4 ;  /* 0x000000020c0a7825 */ /* 0x000fca00078e0204 */
[----:B------:R0:W-:Y:S01]  /*1d3f0*/  @P4 STG.E.U16 desc[UR10][R10.64], R0 ;  /* 0x000000000a004986 */ /* 0x0001e2000c10150a */
[----:B--2---:R-:W-:-:S03]  /*1d400*/  PRMT R14, R28, 0x7632, R14 ;  /* 0x000076321c0e7816 */ /* 0x004fc6000000000e */
[----:B------:R1:W-:Y:S01]  /*1d410*/  @P5 STG.E.U16 desc[UR10][R8.64], R28 ;  /* 0x0000001c08005986 */ /* 0x0003e2000c10150a */
[----:B------:R-:W-:Y:S02]  /*1d420*/  ISETP.LT.AND P2, PT, R25, UR4, !P2 ;  /* 0x0000000419007c0c */ /* 0x000fe4000d741270 */
[----:B------:R-:W-:Y:S01]  /*1d430*/  ISETP.LT.AND P6, PT, R29, UR5, !P3 ;  /* 0x000000051d007c0c */ /* 0x000fe2000dfc1270 */
[----:B------:R-:W-:Y:S01]  /*1d440*/  VIADD R3, R19, 0x39 ;  /* 0x0000003913037836 */ /* 0x000fe20000000000 */
[----:B------:R-:W-:Y:S01]  /*1d450*/  ULDC UR4, c[0x0][0x228] ;  /* 0x00008a0000047ab9 */ /* 0x000fe20000000800 */
[----:B0-----:R-:W-:Y:S01]  /*1d460*/  VIADD R0, R12, UR26 ;  /* 0x0000001a0c007c36 */ /* 0x001fe20008000000 */
[----:B------:R-:W-:Y:S01]  /*1d470*/  ULDC UR5, c[0x0][0x228] ;  /* 0x00008a0000057ab9 */ /* 0x000fe20000000800 */
[----:B-1----:R-:W2:Y:S01]  /*1d480*/  LDL.LU R28, [R1+0x1a0] ;  /* 0x0001a000011c7983 */ /* 0x002ea20000300800 */
[----:B------:R-:W-:Y:S01]  /*1d490*/  ISETP.LT.AND P4, PT, R24, UR4, !P3 ;  /* 0x0000000418007c0c */ /* 0x000fe2000df81270 */
[----:B------:R-:W-:Y:S01]  /*1d4a0*/  IMAD.WIDE R12, R12, 0x2, R22 ;  /* 0x000000020c0c7825 */ /* 0x000fe200078e0216 */
[----:B------:R-:W-:Y:S01]  /*1d4b0*/  ISETP.GE.AND P1, PT, R3, UR7, PT ;  /* 0x0000000703007c0c */ /* 0x000fe2000bf26270 */
[----:B------:R0:W1:Y:S01]  /*1d4c0*/  LDS.128 R8, [R2] ;  /* 0x0000000002087984 */ /* 0x0000620000000c00 */
[----:B------:R-:W-:Y:S01]  /*1d4d0*/  ISETP.LT.AND P5, PT, R26, UR5, !P3 ;  /* 0x000000051a007c0c */ /* 0x000fe2000dfa1270 */
[----:B------:R-:W-:Y:S01]  /*1d4e0*/  ULDC UR4, c[0x0][0x228] ;  /* 0x00008a0000047ab9 */ /* 0x000fe20000000800 */
[----:B------:R-:W-:Y:S01]  /*1d4f0*/  ULDC UR5, c[0x0][0x228] ;  /* 0x00008a0000057ab9 */ /* 0x000fe20000000800 */
[----:B------:R0:W-:Y:S02]  /*1d500*/  @P2 STG.E.U16 desc[UR10][R12.64], R14 ;  /* 0x0000000e0c002986 */ /* 0x0001e4000c10150a */
[----:B0-----:R-:W-:Y:S01]  /*1d510*/  IMAD.WIDE R2, R0, 0x2, R6 ;  /* 0x0000000200027825 */ /* 0x001fe200078e0206 */
[----:B------:R-:W-:Y:S01]  /*1d520*/  ISETP.LT.AND P3, PT, R25, UR4, !P3 ;  /* 0x0000000419007c0c */ /* 0x000fe2000df61270 */
[----:B------:R-:W-:-:S02]  /*1d530*/  ULDC UR4, c[0x0][0x228] ;  /* 0x00008a0000047ab9 */ /* 0x000fc40000000800 */
[----:B------:R-:W-:-:S04]  /*1d540*/  IMAD.WIDE R12, R0, 0x2, R20 ;  /* 0x00000002000c7825 */ /* 0x000fc800078e0214 */
[----:B------:R-:W-:-:S05]  /*1d550*/  VIADD R15, R19, 0x3a ;  /* 0x0000003a130f7836 */ /* 0x000fca0000000000 */
[----:B------:R-:W-:Y:S01]  /*1d560*/  ISETP.GE.AND P2, PT, R15, UR23, PT ;  /* 0x000000170f007c0c */ /* 0x000fe2000bf46270 */
[----:B---3--:R0:W-:Y:S01]  /*1d570*/  @P6 STG.E.U16 desc[UR10][R2.64], R18 ;  /* 0x0000001202006986 */ /* 0x0081e2000c10150a */
[----:B------:R-:W-:Y:S02]  /*1d580*/  PRMT R14, R18, 0x7632, R14 ;  /* 0x00007632120e7816 */ /* 0x000fe4000000000e */
[----:B------:R-:W-:Y:S01]  /*1d590*/  ISETP.LT.AND P6, PT, R29, UR5, !P1 ;  /* 0x000000051d007c0c */ /* 0x000fe2000cfc1270 */
[----:B------:R-:W-:Y:S01]  /*1d5a0*/  ULDC UR5, c[0x0][0x228] ;  /* 0x00008a0000057ab9 */ /* 0x000fe20000000800 */
[C---:B0-----:R-:W-:Y:S01]  /*1d5b0*/  IMAD.WIDE R2, R0.reuse, 0x2, R4 ;  /* 0x0000000200027825 */ /* 0x041fe200078e0204 */
[----:B------:R-:W3:Y:S04]  /*1d5c0*/  LDL.LU R18, [R1+0x1c4] ;  /* 0x0001c40001127983 */ /* 0x000ee80000300800 */
[----:B------:R0:W-:Y:S04]  /*1d5d0*/  @P4 STG.E.U16 desc[UR10][R2.64], R14 ;  /* 0x0000000e02004986 */ /* 0x0001e8000c10150a */
[----:B----4-:R4:W-:Y:S01]  /*1d5e0*/  @P5 STG.E.U16 desc[UR10][R12.64], R27 ;  /* 0x0000001b0c005986 */ /* 0x0109e2000c10150a */
[----:B0-----:R-:W-:Y:S01]  /*1d5f0*/  PRMT R3, R27, 0x7632, R3 ;  /* 0x000076321b037816 */ /* 0x001fe20000000003 */
[----:B------:R-:W-:-:S02]  /*1d600*/  VIADD R2, R0, UR26 ;  /* 0x0000001a00027c36 */ /* 0x000fc40008000000 */
[----:B----4-:R-:W4:Y:S01]  /*1d610*/  LDL.LU R27, [R1+0x1b4] ;  /* 0x0001b400011b7983 */ /* 0x010f220000300800 */
[----:B------:R-:W-:-:S04]  /*1d620*/  IMAD.WIDE R12, R0, 0x2, R22 ;  /* 0x00000002000c7825 */ /* 0x000fc800078e0216 */
[----:B------:R-:W-:Y:S01]  /*1d630*/  IMAD.WIDE R14, R2, 0x2, R6 ;  /* 0x00000002020e7825 */ /* 0x000fe200078e0206 */
[----:B------:R-:W-:Y:S04]  /*1d640*/  @P3 STG.E.U16 desc[UR10][R12.64], R3 ;  /* 0x000000030c003986 */ /* 0x000fe8000c10150a */
[----:B--2---:R0:W-:Y:S01]  /*1d650*/  @P6 STG.E.U16 desc[UR10][R14.64], R28 ;  /* 0x0000001c0e006986 */ /* 0x0041e2000c10150a */
[----:B------:R-:W-:-:S03]  /*1d660*/  PRMT R0, R28, 0x7632, R0 ;  /* 0x000076321c007816 */ /* 0x000fc60000000000 */
[----:B0-----:R-:W2:Y:S01]  /*1d670*/  LDL.LU R28, [R1+0x1a4] ;  /* 0x0001a400011c7983 */ /* 0x001ea20000300800 */
[----:B------:R-:W-:Y:S01]  /*1d680*/  ISETP.LT.AND P4, PT, R24, UR4, !P1 ;  /* 0x0000000418007c0c */ /* 0x000fe2000cf81270 */
[----:B------:R-:W-:Y:S01]  /*1d690*/  ULDC UR4, c[0x0][0x228] ;  /* 0x00008a0000047ab9 */ /* 0x000fe20000000800 */
[----:B------:R-:W-:Y:S01]  /*1d6a0*/  ISETP.LT.AND P3, PT, R26, UR5, !P1 ;  /* 0x000000051a007c0c */ /* 0x000fe2000cf61270 */
[----:B------:R-:W-:Y:S01]  /*1d6b0*/  ULDC UR5, c[0x0][0x228] ;  /* 0x00008a0000057ab9 */ /* 0x000fe20000000800 */
[C---:B------:R-:W-:Y:S01]  /*1d6c0*/  IMAD.WIDE R14, R2.reuse, 0x2, R4 ;  /* 0x00000002020e7825 */ /* 0x040fe200078e0204 */
[----:B------:R-:W-:Y:S01]  /*1d6d0*/  ISETP.LT.AND P5, PT, R25, UR4, !P1 ;  /* 0x0000000419007c0c */ /* 0x000fe2000cfa1270 */
[----:B------:R-:W-:Y:S01]  /*1d6e0*/  ULDC UR4, c[0x0][0x228] ;  /* 0x00008a0000047ab9 */ /* 0x000fe20000000800 */
[----:B------:R-:W-:Y:S01]  /*1d6f0*/  ISETP.LT.AND P6, PT, R29, UR5, !P2 ;  /* 0x000000051d007c0c */ /* 0x000fe2000d7c1270 */
[----:B------:R-:W-:Y:S01]  /*1d700*/  IMAD.WIDE R12, R2, 0x2, R20 ;  /* 0x00000002020c7825 */ /* 0x000fe200078e0214 */
[----:B------:R-:W-:-:S03]  /*1d710*/  ULDC UR5, c[0x0][0x228] ;  /* 0x00008a0000057ab9 */ /* 0x000fc60000000800 */
[----:B------:R-:W-:Y:S01]  /*1d720*/  VIADD R3, R19, 0x3b ;  /* 0x0000003b13037836 */ /* 0x000fe20000000000 */
[----:B------:R0:W-:Y:S01]  /*1d730*/  @P4 STG.E.U16 desc[UR10][R14.64], R0 ;  /* 0x000000000e004986 */ /* 0x0001e2000c10150a */
[----:B------:R-:W-:Y:S01]  /*1d740*/  ISETP.LT.AND P4, PT, R26, UR5, !P2 ;  /* 0x000000051a007c0c */ /* 0x000fe2000d781270 */
[----:B------:R-:W-:Y:S02]  /*1d750*/  ULDC UR5, c[0x0][0x228] ;  /* 0x00008a0000057ab9 */ /* 0x000fe40000000800 */
[----:B-1----:R1:W-:Y:S01]  /*1d760*/  @P3 STG.E.U16 desc[UR10][R12.64], R8 ;  /* 0x000000080c003986 */ /* 0x0023e2000c10150a */
[----:B------:R-:W-:Y:S01]  /*1d770*/  ISETP.LT.AND P3, PT, R24, UR4, !P2 ;  /* 0x0000000418007c0c */ /* 0x000fe2000d761270 */
[----:B------:R-:W-:Y:S01]  /*1d780*/  ULDC UR4, c[0x0][0x228] ;  /* 0x00008a0000047ab9 */ /* 0x000fe20000000800 */
[----:B------:R-:W-:Y:S01]  /*1d790*/  ISETP.GE.AND P1, PT, R3, UR21, PT ;  /* 0x0000001503007c0c */ /* 0x000fe2000bf26270 */
[C---:B0-----:R-:W-:Y:S02]  /*1d7a0*/  VIADD R0, R2.reuse, UR26 ;  /* 0x0000001a02007c36 */ /* 0x041fe40008000000 */
[----:B------:R-:W-:Y:S01]  /*1d7b0*/  IMAD.WIDE R2, R2, 0x2, R22 ;  /* 0x0000000202027825 */ /* 0x000fe200078e0216 */
[----:B-1----:R-:W-:-:S03]  /*1d7c0*/  PRMT R8, R8, 0x7632, R8 ;  /* 0x0000763208087816 */ /* 0x002fc60000000008 */
[C---:B------:R-:W-:Y:S02]  /*1d7d0*/  IMAD.WIDE R12, R0.reuse, 0x2, R6 ;  /* 0x00000002000c7825 */ /* 0x040fe400078e0206 */
[----:B------:R0:W-:Y:S01]  /*1d7e0*/  @P5 STG.E.U16 desc[UR10][R2.64], R8 ;  /* 0x0000000802005986 */ /* 0x0001e2000c10150a */
[----:B------:R-:W-:Y:S01]  /*1d7f0*/  ISETP.LT.AND P5, PT, R25, UR4, !P2 ;  /* 0x0000000419007c0c */ /* 0x000fe2000d7a1270 */
[----:B------:R-:W-:Y:S01]  /*1d800*/  VIADD R14, R19, 0x3c ;  /* 0x0000003c130e7836 */ /* 0x000fe20000000000 */
[----:B------:R-:W-:Y:S01]  /*1d810*/  ULDC UR4, c[0x0][0x228] ;  /* 0x00008a0000047ab9 */ /* 0x000fe20000000800 */
[----:B0-----:R-:W-:-:S03]  /*1d820*/  IMAD.WIDE R2, R0, 0x2, R4 ;  /* 0x0000000200027825 */ /* 0x001fc600078e0204 */
[----:B------:R-:W-:Y:S01]  /*1d830*/  ISETP.GE.AND P2, PT, R14, UR19, PT ;  /* 0x000000130e007c0c */ /* 0x000fe2000bf46270 */
[----:B---3--:R0:W-:Y:S01]  /*1d840*/  @P6 STG.E.U16 desc[UR10][R12.64], R18 ;  /* 0x000000120c006986 */ /* 0x0081e2000c10150a */
[----:B------:R-:W-:Y:S02]  /*1d850*/  PRMT R8, R18, 0x7632, R8 ;  /* 0x0000763212087816 */ /* 0x000fe40000000008 */
[----:B------:R-:W-:Y:S01]  /*1d860*/  ISETP.LT.AND P6, PT, R29, UR5, !P1 ;  /* 0x000000051d007c0c */ /* 0x000fe2000cfc1270 */
[----:B------:R-:W-:Y:S02]  /*1d870*/  ULDC UR5, c[0x0][0x228] ;  /* 0x00008a0000057ab9 */ /* 0x000fe40000000800 */
[----:B------:R1:W-:Y:S01]  /*1d880*/  @P3 STG.E.U16 desc[UR10][R2.64], R8 ;  /* 0x0000000802003986 */ /* 0x0003e2000c10150a */
[----:B0-----:R-:W-:-:S03]  /*1d890*/  IMAD.WIDE R12, R0, 0x2, R20 ;  /* 0x00000002000c7825 */ /* 0x001fc600078e0214 */
[----:B------:R-:W3:Y:S01]  /*1d8a0*/  LDL.LU R18, [R1+0x1c8] ;  /* 0x0001c80001127983 */ /* 0x000ee20000300800 */
[----:B-1----:R-:W-:-:S03]  /*1d8b0*/  VIADD R2, R0, UR26 ;  /* 0x0000001a00027c36 */ /* 0x002fc60008000000 */
[----:B----4-:R0:W-:Y:S01]  /*1d8c0*/  @P4 STG.E.U16 desc[UR10][R12.64], R27 ;  /* 0x0000001b0c004986 */ /* 0x0101e2000c10150a */
[----:B------:R-:W-:Y:S01]  /*1d8d0*/  PRMT R3, R27, 0x7632, R3 ;  /* 0x000076321b037816 */ /* 0x000fe20000000003 */
[----:B------:R-:W-:Y:S02]  /*1d8e0*/  IMAD.WIDE R14, R2, 0x2, R6 ;  /* 0x00000002020e7825 */ /* 0x000fe400078e0206 */
[----:B0-----:R-:W4:Y:S02]  /*1d8f0*/  LDL.LU R27, [R1+0x1b8] ;  /* 0x0001b800011b7983 */ /* 0x001f240000300800 */
[----:B------:R-:W-:-:S05]  /*1d900*/  IMAD.WIDE R12, R0, 0x2, R22 ;  /* 0x00000002000c7825 */ /* 0x000fca00078e0216 */
        /* <DEDUP_REMOVED lines=8> */
[----:B------:R-:W-:Y:S01]  /*1d990*/  VIADD R0, R19, 0x3d ;  /* 0x0000003d13007836 */ /* 0x000fe20000000000 */
[----:B------:R-:W-:Y:S01]  /*1d9a0*/  ISETP.LT.AND P5, PT, R25, UR4, !P1 ;  /* 0x0000000419007c0c */ /* 0x000fe2000cfa1270 */
[C---:B------:R-:W-:Y:S01]  /*1d9b0*/  IMAD.WIDE R12, R2.reuse, 0x2, R4 ;  /* 0x00000002020c7825 */ /* 0x040fe200078e0204 */
[----:B------:R-:W-:Y:S01]  /*1d9c0*/  ISETP.LT.AND P6, PT, R29, UR5, !P2 ;  /* 0x000000051d007c0c */ /* 0x000fe2000d7c1270 */
[----:B------:R-:W-:Y:S02]  /*1d9d0*/  ULDC UR4, c[0x0][0x228] ;  /* 0x00008a0000047ab9 */ /* 0x000fe40000000800 */
[----:B------:R-:W-:Y:S01]  /*1d9e0*/  IMAD.WIDE R14, R2, 0x2, R20 ;  /* 0x00000002020e7825 */ /* 0x000fe200078e0214 */
[----:B------:R-:W-:Y:S01]  /*1d9f0*/  ISETP.GE.AND P1, PT, R0, UR17, PT ;  /* 0x0000001100007c0c */ /* 0x000fe2000bf26270 */
[----:B------:R-:W-:Y:S01]  /*1da00*/  ULDC UR5, c[0x0][0x228] ;  /* 0x00008a0000057ab9 */ /* 0x000fe20000000800 */
[----:B------:R0:W-:Y:S01]  /*1da10*/  @P3 STG.E.U16 desc[UR10][R12.64], R16 ;  /* 0x000000100c003986 */ /* 0x0001e2000c10150a */
[----:B------:R-:W-:Y:S01]  /*1da20*/  VIADD R0, R2, UR26 ;  /* 0x0000001a02007c36 */ /* 0x000fe20008000000 */
[----:B------:R-:W-:-:S02]  /*1da30*/  ISETP.LT.AND P3, PT, R24, UR4, !P2 ;  /* 0x0000000418007c0c */ /* 0x000fc4000d761270 */
[----:B------:R1:W-:Y:S01]  /*1da40*/  @P4 STG.E.U16 desc[UR10][R14.64], R9 ;  /* 0x000000090e004986 */ /* 0x0003e2000c10150a */
[----:B------:R-:W-:Y:S01]  /*1da50*/  ISETP.LT.AND P4, PT, R26, UR5, !P2 ;  /* 0x000000051a007c0c */ /* 0x000fe2000d781270 */
[----:B------:R-:W-:Y:S01]  /*1da60*/  IMAD.WIDE R2, R2, 0x2, R22 ;  /* 0x0000000202027825 */ /* 0x000fe200078e0216 */
[----:B------:R-:W-:Y:S01]  /*1da70*/  ULDC UR4, c[0x0][0x228] ;  /* 0x00008a0000047ab9 */ /* 0x000fe20000000800 */
[----:B------:R-:W-:Y:S01]  /*1da80*/  ULDC UR5, c[0x0][0x228] ;  /* 0x00008a0000057ab9 */ /* 0x000fe20000000800 */
[----:B0-----:R-:W-:Y:S01]  /*1da90*/  PRMT R13, R9, 0x7632, R13 ;  /* 0x00007632090d7816 */ /* 0x001fe2000000000d */
[----:B-1----:R-:W-:-:S04]  /*1daa0*/  IMAD.WIDE R8, R0, 0x2, R6 ;  /* 0x0000000200087825 */ /* 0x002fc800078e0206 */
[----:B------:R0:W-:Y:S01]  /*1dab0*/  @P5 STG.E.U16 desc[UR10][R2.64], R13 ;  /* 0x0000000d02005986 */ /* 0x0001e2000c10150a */
[----:B------:R-:W-:Y:S01]  /*1dac0*/  ISETP.LT.AND P5, PT, R25, UR4, !P2 ;  /* 0x0000000419007c0c */ /* 0x000fe2000d7a1270 */
[----:B------:R-:W-:Y:S01]  /*1dad0*/  ULDC UR4, c[0x0][0x228] ;  /* 0x00008a0000047ab9 */ /* 0x000fe20000000800 */
[----:B------:R-:W-:Y:S02]  /*1dae0*/  VIADD R12, R19, 0x3e ;  /* 0x0000003e130c7836 */ /* 0x000fe40000000000 */
[----:B0-----:R-:W-:-:S03]  /*1daf0*/  IMAD.WIDE R2, R0, 0x2, R4 ;  /* 0x0000000200027825 */ /* 0x001fc600078e0204 */
[----:B------:R-:W-:Y:S01]  /*1db00*/  ISETP.GE.AND P2, PT, R12, UR25, PT ;  /* 0x000000190c007c0c */ /* 0x000fe2000bf46270 */
[----:B---3--:R0:W-:Y:S01]  /*1db10*/  @P6 STG.E.U16 desc[UR10][R8.64], R18 ;  /* 0x0000001208006986 */ /* 0x0081e2000c10150a */
[----:B------:R-:W-:Y:S02]  /*1db20*/  PRMT R15, R18, 0x7632, R15 ;  /* 0x00007632120f7816 */ /* 0x000fe4000000000f */
[----:B------:R-:W-:Y:S01]  /*1db30*/  ISETP.LT.AND P6, PT, R29, UR5, !P1 ;  /* 0x000000051d007c0c */ /* 0x000fe2000cfc1270 */
[----:B------:R-:W-:Y:S02]  /*1db40*/  ULDC UR5, c[0x0][0x228] ;  /* 0x00008a0000057ab9 */ /* 0x000fe40000000800 */
[----:B------:R1:W-:Y:S01]  /*1db50*/  @P3 STG.E.U16 desc[UR10][R2.64], R15 ;  /* 0x0000000f02003986 */ /* 0x0003e2000c10150a */
[----:B0-----:R-:W-:-:S04]  /*1db60*/  IMAD.WIDE R8, R0, 0x2, R20 ;  /* 0x0000000200087825 */ /* 0x001fc800078e0214 */
[----:B-1----:R-:W-:Y:S01]  /*1db70*/  VIADD R2, R0, UR26 ;  /* 0x0000001a00027c36 */ /* 0x002fe20008000000 */
[----:B----4-:R0:W-:Y:S01]  /*1db80*/  @P4 STG.E.U16 desc[UR10][R8.64], R27 ;  /* 0x0000001b08004986 */ /* 0x0101e2000c10150a */
[----:B------:R-:W-:Y:S02]  /*1db90*/  PRMT R3, R27, 0x7632, R3 ;  /* 0x000076321b037816 */ /* 0x000fe40000000003 */
[----:B------:R-:W-:Y:S01]  /*1dba0*/  IMAD.WIDE R12, R2, 0x2, R6 ;  /* 0x00000002020c7825 */ /* 0x000fe200078e0206 */
[----:B0-----:R-:W3:Y:S03]  /*1dbb0*/  LDL.LU R27, [R1+0x1cc] ;  /* 0x0001cc00011b7983 */ /* 0x001ee60000300800 */
[----:B------:R-:W-:Y:S01]  /*1dbc0*/  IMAD.WIDE R8, R0, 0x2, R22 ;  /* 0x0000000200087825 */ /* 0x000fe200078e0216 */
[----:B------:R-:W-:Y:S01]  /*1dbd0*/  ISETP.LT.AND P4, PT, R26, UR5, !P1 ;  /* 0x000000051a007c0c */ /* 0x000fe2000cf81270 */
[----:B------:R-:W-:-:S03]  /*1dbe0*/  ULDC UR5, c[0x0][0x228] ;  /* 0x00008a0000057ab9 */ /* 0x000fc60000000800 */
[----:B------:R0:W-:Y:S01]  /*1dbf0*/  @P5 STG.E.U16 desc[UR10][R8.64], R3 ;  /* 0x0000000308005986 */ /* 0x0001e2000c10150a */
[----:B------:R-:W-:-:S03]  /*1dc00*/  ISETP.LT.AND P5, PT, R29, UR6, !P0 ;  /* 0x000000061d007c0c */ /* 0x000fc6000c7a1270 */
[----:B--2---:R1:W-:Y:S01]  /*1dc10*/  @P6 STG.E.U16 desc[UR10][R12.64], R28 ;  /* 0x0000001c0c006986 */ /* 0x0043e2000c10150a */
[----:B------:R-:W-:Y:S02]  /*1dc20*/  PRMT R0, R28, 0x7632, R0 ;  /* 0x000076321c007816 */ /* 0x000fe40000000000 */
[----:B------:R-:W-:Y:S02]  /*1dc30*/  ISETP.LT.AND P6, PT, R29, UR5, !P2 ;  /* 0x000000051d007c0c */ /* 0x000fe4000d7c1270 */
[----:B------:R-:W-:Y:S01]  /*1dc40*/  ISETP.LT.AND P3, PT, R24, UR4, !P1 ;  /* 0x0000000418007c0c */ /* 0x000fe2000cf61270 */
[----:B------:R-:W-:Y:S01]  /*1dc50*/  ULDC UR4, c[0x0][0x228] ;  /* 0x00008a0000047ab9 */ /* 0x000fe20000000800 */
[C---:B0-----:R-:W-:Y:S01]  /*1dc60*/  IMAD.WIDE R8, R2.reuse, 0x2, R4 ;  /* 0x0000000202087825 */ /* 0x041fe200078e0204 */
[----:B-1----:R-:W2:Y:S03]  /*1dc70*/  LDL.LU R28, [R1+0x1bc] ;  /* 0x0001bc00011c7983 */ /* 0x002ea60000300800 */
[C---:B------:R-:W-:Y:S01]  /*1dc80*/  VIADD R15, R2.reuse, UR26 ;  /* 0x0000001a020f7c36 */ /* 0x040fe20008000000 */
[----:B------:R-:W-:Y:S01]  /*1dc90*/  ULDC UR5, c[0x0][0x228] ;  /* 0x00008a0000057ab9 */ /* 0x000fe20000000800 */
[----:B------:R-:W4:Y:S01]  /*1dca0*/  LDL.LU R29, [R1+0x1ac] ;  /* 0x0001ac00011d7983 */ /* 0x000f220000300800 */
[----:B------:R-:W-:Y:S01]  /*1dcb0*/  ISETP.LT.AND P1, PT, R25, UR4, !P1 ;  /* 0x0000000419007c0c */ /* 0x000fe2000cf21270 */
[----:B------:R-:W-:Y:S01]  /*1dcc0*/  IMAD.WIDE R12, R2, 0x2, R20 ;  /* 0x00000002020c7825 */ /* 0x000fe200078e0214 */
[----:B------:R-:W-:-:S02]  /*1dcd0*/  ULDC UR4, c[0x0][0x228] ;  /* 0x00008a0000047ab9 */ /* 0x000fc40000000800 */
[----:B------:R0:W-:Y:S01]  /*1dce0*/  @P3 STG.E.U16 desc[UR10][R8.64], R0 ;  /* 0x0000000008003986 */ /* 0x0001e2000c10150a */
[----:B------:R-:W-:-:S03]  /*1dcf0*/  IMAD.WIDE R2, R2, 0x2, R22 ;  /* 0x0000000202027825 */ /* 0x000fc600078e0216 */
[----:B------:R1:W-:Y:S01]  /*1dd00*/  @P4 STG.E.U16 desc[UR10][R12.64], R10 ;  /* 0x0000000a0c004986 */ /* 0x0003e2000c10150a */
[C---:B------:R-:W-:Y:S01]  /*1dd10*/  IMAD.WIDE R16, R15.reuse, 0x2, R6 ;  /* 0x000000020f107825 */ /* 0x040fe200078e0206 */
[----:B------:R-:W-:Y:S01]  /*1dd20*/  ISETP.LT.AND P4, PT, R24, UR4, !P2 ;  /* 0x0000000418007c0c */ /* 0x000fe2000d781270 */
[----:B------:R-:W-:Y:S01]  /*1dd30*/  ULDC UR4, c[0x0][0x228] ;  /* 0x00008a0000047ab9 */ /* 0x000fe20000000800 */
[----:B0-----:R-:W-:Y:S02]  /*1dd40*/  PRMT R9, R10, 0x7632, R9 ;  /* 0x000076320a097816 */ /* 0x001fe40000000009 */
[----:B------:R-:W-:Y:S01]  /*1dd50*/  ISETP.LT.AND P3, PT, R24, UR5, !P0 ;  /* 0x0000000518007c0c */ /* 0x000fe2000c761270 */
[----:B------:R-:W-:Y:S02]  /*1dd60*/  ULDC UR5, c[0x0][0x228] ;  /* 0x00008a0000057ab9 */ /* 0x000fe40000000800 */
[----:B------:R0:W-:Y:S01]  /*1dd70*/  @P1 STG.E.U16 desc[UR10][R2.64], R9 ;  /* 0x0000000902001986 */ /* 0x0001e2000c10150a */
[----:B------:R-:W-:Y:S01]  /*1dd80*/  ISETP.LT.AND P1, PT, R26, UR5, !P0 ;  /* 0x000000051a007c0c */ /* 0x000fe2000c721270 */
[----:B------:R-:W-:Y:S01]  /*1dd90*/  ULDC UR5, c[0x0][0x228] ;  /* 0x00008a0000057ab9 */ /* 0x000fe20000000800 */
[----:B------:R-:W-:Y:S01]  /*1dda0*/  VIADD R19, R15, UR26 ;  /* 0x0000001a0f137c36 */ /* 0x000fe20008000000 */
[----:B------:R-:W-:Y:S01]  /*1ddb0*/  ISETP.LT.AND P0, PT, R25, UR5, !P0 ;  /* 0x0000000519007c0c */ /* 0x000fe2000c701270 */
[----:B-1----:R-:W-:-:S04]  /*1ddc0*/  IMAD.WIDE R12, R15, 0x2, R22 ;  /* 0x000000020f0c7825 */ /* 0x002fc800078e0216 */
[----:B------:R-:W-:-:S04]  /*1ddd0*/  IMAD.WIDE R6, R19, 0x2, R6 ;  /* 0x0000000213067825 */ /* 0x000fc800078e0206 */
[----:B0-----:R-:W-:-:S04]  /*1dde0*/  IMAD.WIDE R2, R15, 0x2, R4 ;  /* 0x000000020f027825 */ /* 0x001fc800078e0204 */
[----:B------:R-:W-:-:S04]  /*1ddf0*/  IMAD.WIDE R8, R15, 0x2, R20 ;  /* 0x000000020f087825 */ /* 0x000fc800078e0214 */
[----:B------:R-:W-:-:S04]  /*1de00*/  IMAD.WIDE R4, R19, 0x2, R4 ;  /* 0x0000000213047825 */ /* 0x000fc800078e0204 */
[----:B------:R-:W-:-:S04]  /*1de10*/  IMAD.WIDE R20, R19, 0x2, R20 ;  /* 0x0000000213147825 */ /* 0x000fc800078e0214 */
[----:B------:R-:W-:Y:S01]  /*1de20*/  IMAD.WIDE R22, R19, 0x2, R22 ;  /* 0x0000000213167825 */ /* 0x000fe200078e0216 */
[----:B---3--:R0:W-:Y:S01]  /*1de30*/  @P6 STG.E.U16 desc[UR10][R16.64], R27 ;  /* 0x0000001b10006986 */ /* 0x0081e2000c10150a */
[----:B------:R-:W-:Y:S01]  /*1de40*/  ISETP.LT.AND P6, PT, R26, UR4, !P2 ;  /* 0x000000041a007c0c */ /* 0x000fe2000d7c1270 */
[----:B------:R-:W-:Y:S02]  /*1de50*/  ULDC UR4, c[0x0][0x228] ;  /* 0x00008a0000047ab9 */ /* 0x000fe40000000800 */
[----:B------:R-:W-:Y:S02]  /*1de60*/  ISETP.LT.AND P2, PT, R25, UR4, !P2 ;  /* 0x0000000419007c0c */ /* 0x000fe4000d741270 */
[----:B------:R-:W-:-:S05]  /*1de70*/  PRMT R0, R27, 0x7632, R0 ;  /* 0x000076321b007816 */ /* 0x000fca0000000000 */
[----:B------:R0:W-:Y:S01]  /*1de80*/  @P4 STG.E.U16 desc[UR10][R2.64], R0 ;  /* 0x0000000002004986 */ /* 0x0001e2000c10150a */
[----:B--2---:R-:W-:-:S03]  /*1de90*/  PRMT R10, R28, 0x7632, R10 ;  /* 0x000076321c0a7816 */ /* 0x004fc6000000000a */
[----:B------:R0:W-:Y:S01]  /*1dea0*/  @P6 STG.E.U16 desc[UR10][R8.64], R28 ;  /* 0x0000001c08006986 */ /* 0x0001e2000c10150a */
[----:B----4-:R-:W-:-:S03]  /*1deb0*/  PRMT R14, R29, 0x7632, R14 ;  /* 0x000076321d0e7816 */ /* 0x010fc6000000000e */
[----:B------:R0:W-:Y:S04]  /*1dec0*/  @P2 STG.E.U16 desc[UR10][R12.64], R10 ;  /* 0x0000000a0c002986 */ /* 0x0001e8000c10150a */
[----:B------:R0:W-:Y:S04]  /*1ded0*/  @P5 STG.E.U16 desc[UR10][R6.64], R29 ;  /* 0x0000001d06005986 */ /* 0x0001e8000c10150a */
[----:B------:R0:W-:Y:S04]  /*1dee0*/  @P3 STG.E.U16 desc[UR10][R4.64], R14 ;  /* 0x0000000e04003986 */ /* 0x0001e8000c10150a */
[----:B------:R0:W-:Y:S01]  /*1def0*/  @P1 STG.E.U16 desc[UR10][R20.64], R11 ;  /* 0x0000000b14001986 */ /* 0x0001e2000c10150a */
[----:B------:R-:W-:Y:S05]  /*1df00*/  @!P0 EXIT ;  /* 0x000000000000894d */ /* 0x000fea0003800000 */
[----:B0-----:R-:W-:-:S05]  /*1df10*/  PRMT R11, R11, 0x7632, R11 ;  /* 0x000076320b0b7816 */ /* 0x001fca000000000b */
[----:B------:R-:W-:Y:S01]  /*1df20*/  STG.E.U16 desc[UR10][R22.64], R11 ;  /* 0x0000000b16007986 */ /* 0x000fe2000c10150a */
[----:B------:R-:W-:Y:S05]  /*1df30*/  EXIT ;  /* 0x000000000000794d */ /* 0x000fea0003800000 */
.L_x_2:
[----:B------:R-:W-:-:S00]  /*1df40*/  BRA `(.L_x_2) ;  /* 0xfffffffc00fc7947 */ /* 0x000fc0000383ffff */
[----:B------:R-:W-:-:S00]  /*1df50*/  NOP ;  /* 0x0000000000007918 */ /* 0x000fc00000000000 */
        /* <DEDUP_REMOVED lines=10> */
.L_x_3:


//--------------------- .nv.shared.matmul_kernel  --------------------------
	.section	.nv.shared.matmul_kernel,"aw",@nobits
	.sectionflags	@""
	.align	16
	.zero		1024


//--------------------- .nv.shared.reserved.0     --------------------------
	.section	.nv.shared.reserved.0,"aw",@nobits
	.weak		__nv_reservedSMEM_offset_0_alias
	.size		__nv_reservedSMEM_offset_0_alias, 0, 0
	.other		__nv_reservedSMEM_offset_0_alias,@"STO_CUDA_RESERVED_SHARED STV_DEFAULT"
__nv_reservedSMEM_offset_0_alias:
	.zero		0


//--------------------- .nv.constant0.matmul_kernel --------------------------
	.section	.nv.constant0.matmul_kernel,"a",@progbits
	.sectionflags	@""
	.align	4
.nv.constant0.matmul_kernel:
	.zero		608


//--------------------- SYMBOLS --------------------------

	.type		.nv.reservedSmem.offset0,@object
	.size		.nv.reservedSmem.offset0,0x4
